//
// Generated by NVIDIA NVVM Compiler
//
// Compiler Build ID: CL-36424714
// Cuda compilation tools, release 13.0, V13.0.88
// Based on NVVM 20.0.0
//

.version 9.0
.target sm_100
.address_size 64

	// .globl	_Z8swapRowsPdiiiii
.global .align 1 .b8 _ZN34_INTERNAL_7c11edc9_4_k_cu_831e66da4cuda3std3__45__cpo5beginE[1];
.global .align 1 .b8 _ZN34_INTERNAL_7c11edc9_4_k_cu_831e66da4cuda3std3__45__cpo3endE[1];
.global .align 1 .b8 _ZN34_INTERNAL_7c11edc9_4_k_cu_831e66da4cuda3std3__45__cpo6cbeginE[1];
.global .align 1 .b8 _ZN34_INTERNAL_7c11edc9_4_k_cu_831e66da4cuda3std3__45__cpo4cendE[1];
.global .align 1 .b8 _ZN34_INTERNAL_7c11edc9_4_k_cu_831e66da4cuda3std3__45__cpo6rbeginE[1];
.global .align 1 .b8 _ZN34_INTERNAL_7c11edc9_4_k_cu_831e66da4cuda3std3__45__cpo4rendE[1];
.global .align 1 .b8 _ZN34_INTERNAL_7c11edc9_4_k_cu_831e66da4cuda3std3__45__cpo7crbeginE[1];
.global .align 1 .b8 _ZN34_INTERNAL_7c11edc9_4_k_cu_831e66da4cuda3std3__45__cpo5crendE[1];
.global .align 1 .b8 _ZN34_INTERNAL_7c11edc9_4_k_cu_831e66da4cuda3std3__436_GLOBAL__N__7c11edc9_4_k_cu_831e66da6ignoreE[1];
.global .align 1 .b8 _ZN34_INTERNAL_7c11edc9_4_k_cu_831e66da4cuda3std3__419piecewise_constructE[1];
.global .align 1 .b8 _ZN34_INTERNAL_7c11edc9_4_k_cu_831e66da4cuda3std3__48in_placeE[1];
.global .align 1 .b8 _ZN34_INTERNAL_7c11edc9_4_k_cu_831e66da4cuda3std3__420unreachable_sentinelE[1];
.global .align 1 .b8 _ZN34_INTERNAL_7c11edc9_4_k_cu_831e66da4cuda3std3__47nulloptE[1];
.global .align 1 .b8 _ZN34_INTERNAL_7c11edc9_4_k_cu_831e66da4cuda3std3__48unexpectE[1];
.global .align 1 .b8 _ZN34_INTERNAL_7c11edc9_4_k_cu_831e66da4cuda3std6ranges3__45__cpo4swapE[1];
.global .align 1 .b8 _ZN34_INTERNAL_7c11edc9_4_k_cu_831e66da4cuda3std6ranges3__45__cpo9iter_moveE[1];
.global .align 1 .b8 _ZN34_INTERNAL_7c11edc9_4_k_cu_831e66da4cuda3std6ranges3__45__cpo5beginE[1];
.global .align 1 .b8 _ZN34_INTERNAL_7c11edc9_4_k_cu_831e66da4cuda3std6ranges3__45__cpo3endE[1];
.global .align 1 .b8 _ZN34_INTERNAL_7c11edc9_4_k_cu_831e66da4cuda3std6ranges3__45__cpo6cbeginE[1];
.global .align 1 .b8 _ZN34_INTERNAL_7c11edc9_4_k_cu_831e66da4cuda3std6ranges3__45__cpo4cendE[1];
.global .align 1 .b8 _ZN34_INTERNAL_7c11edc9_4_k_cu_831e66da4cuda3std6ranges3__45__cpo7advanceE[1];
.global .align 1 .b8 _ZN34_INTERNAL_7c11edc9_4_k_cu_831e66da4cuda3std6ranges3__45__cpo9iter_swapE[1];
.global .align 1 .b8 _ZN34_INTERNAL_7c11edc9_4_k_cu_831e66da4cuda3std6ranges3__45__cpo4nextE[1];
.global .align 1 .b8 _ZN34_INTERNAL_7c11edc9_4_k_cu_831e66da4cuda3std6ranges3__45__cpo4prevE[1];
.global .align 1 .b8 _ZN34_INTERNAL_7c11edc9_4_k_cu_831e66da4cuda3std6ranges3__45__cpo4dataE[1];
.global .align 1 .b8 _ZN34_INTERNAL_7c11edc9_4_k_cu_831e66da4cuda3std6ranges3__45__cpo5cdataE[1];
.global .align 1 .b8 _ZN34_INTERNAL_7c11edc9_4_k_cu_831e66da4cuda3std6ranges3__45__cpo4sizeE[1];
.global .align 1 .b8 _ZN34_INTERNAL_7c11edc9_4_k_cu_831e66da4cuda3std6ranges3__45__cpo5ssizeE[1];
.global .align 1 .b8 _ZN34_INTERNAL_7c11edc9_4_k_cu_831e66da4cuda3std6ranges3__45__cpo8distanceE[1];
.global .align 1 .b8 _ZN34_INTERNAL_7c11edc9_4_k_cu_831e66da6thrust24THRUST_300001_SM_1000_NS8cuda_cub3parE[1];
.global .align 1 .b8 _ZN34_INTERNAL_7c11edc9_4_k_cu_831e66da6thrust24THRUST_300001_SM_1000_NS8cuda_cub10par_nosyncE[1];
.global .align 1 .b8 _ZN34_INTERNAL_7c11edc9_4_k_cu_831e66da6thrust24THRUST_300001_SM_1000_NS6system6detail10sequential3seqE[1];
.global .align 1 .b8 _ZN34_INTERNAL_7c11edc9_4_k_cu_831e66da6thrust24THRUST_300001_SM_1000_NS6system3cpp3parE[1];
.global .align 1 .b8 _ZN34_INTERNAL_7c11edc9_4_k_cu_831e66da6thrust24THRUST_300001_SM_1000_NS12placeholders2_1E[1];
.global .align 1 .b8 _ZN34_INTERNAL_7c11edc9_4_k_cu_831e66da6thrust24THRUST_300001_SM_1000_NS12placeholders2_2E[1];
.global .align 1 .b8 _ZN34_INTERNAL_7c11edc9_4_k_cu_831e66da6thrust24THRUST_300001_SM_1000_NS12placeholders2_3E[1];
.global .align 1 .b8 _ZN34_INTERNAL_7c11edc9_4_k_cu_831e66da6thrust24THRUST_300001_SM_1000_NS12placeholders2_4E[1];
.global .align 1 .b8 _ZN34_INTERNAL_7c11edc9_4_k_cu_831e66da6thrust24THRUST_300001_SM_1000_NS12placeholders2_5E[1];
.global .align 1 .b8 _ZN34_INTERNAL_7c11edc9_4_k_cu_831e66da6thrust24THRUST_300001_SM_1000_NS12placeholders2_6E[1];
.global .align 1 .b8 _ZN34_INTERNAL_7c11edc9_4_k_cu_831e66da6thrust24THRUST_300001_SM_1000_NS12placeholders2_7E[1];
.global .align 1 .b8 _ZN34_INTERNAL_7c11edc9_4_k_cu_831e66da6thrust24THRUST_300001_SM_1000_NS12placeholders2_8E[1];
.global .align 1 .b8 _ZN34_INTERNAL_7c11edc9_4_k_cu_831e66da6thrust24THRUST_300001_SM_1000_NS12placeholders2_9E[1];
.global .align 1 .b8 _ZN34_INTERNAL_7c11edc9_4_k_cu_831e66da6thrust24THRUST_300001_SM_1000_NS12placeholders3_10E[1];
.global .align 1 .b8 _ZN34_INTERNAL_7c11edc9_4_k_cu_831e66da6thrust24THRUST_300001_SM_1000_NS3seqE[1];
.global .align 1 .b8 _ZN34_INTERNAL_7c11edc9_4_k_cu_831e66da6thrust24THRUST_300001_SM_1000_NS6deviceE[1];
.extern .shared .align 16 .b8 _ZN6thrust24THRUST_300001_SM_1000_NS8cuda_cub4core6detail5shmemE[];

.visible .entry _Z8swapRowsPdiiiii(
	.param .u64 .ptr .align 1 _Z8swapRowsPdiiiii_param_0,
	.param .u32 _Z8swapRowsPdiiiii_param_1,
	.param .u32 _Z8swapRowsPdiiiii_param_2,
	.param .u32 _Z8swapRowsPdiiiii_param_3,
	.param .u32 _Z8swapRowsPdiiiii_param_4,
	.param .u32 _Z8swapRowsPdiiiii_param_5
)
{
	.reg .pred 	%p<7>;
	.reg .b32 	%r<60>;
	.reg .b64 	%rd<23>;
	.reg .b64 	%fd<11>;

	ld.param.u64 	%rd2, [_Z8swapRowsPdiiiii_param_0];
	ld.param.u32 	%r20, [_Z8swapRowsPdiiiii_param_1];
	ld.param.u32 	%r23, [_Z8swapRowsPdiiiii_param_2];
	ld.param.u32 	%r24, [_Z8swapRowsPdiiiii_param_3];
	ld.param.u32 	%r21, [_Z8swapRowsPdiiiii_param_4];
	ld.param.u32 	%r22, [_Z8swapRowsPdiiiii_param_5];
	cvta.to.global.u64 	%rd1, %rd2;
	mov.u32 	%r25, %ntid.x;
	mov.u32 	%r26, %ctaid.x;
	mov.u32 	%r27, %tid.x;
	mad.lo.s32 	%r58, %r25, %r26, %r27;
	mov.u32 	%r28, %nctaid.x;
	mul.lo.s32 	%r2, %r28, %r25;
	add.s32 	%r3, %r24, %r23;
	setp.ge.s32 	%p1, %r58, %r3;
	@%p1 bra 	$L__BB0_6;
	add.s32 	%r29, %r58, %r2;
	max.s32 	%r30, %r3, %r29;
	setp.lt.s32 	%p2, %r29, %r3;
	selp.u32 	%r31, 1, 0, %p2;
	add.s32 	%r32, %r29, %r31;
	sub.s32 	%r33, %r30, %r32;
	div.u32 	%r34, %r33, %r2;
	add.s32 	%r4, %r34, %r31;
	and.b32  	%r35, %r4, 3;
	setp.eq.s32 	%p3, %r35, 3;
	@%p3 bra 	$L__BB0_4;
	mul.lo.s32 	%r36, %r20, %r58;
	add.s32 	%r56, %r22, %r36;
	mul.lo.s32 	%r6, %r2, %r20;
	add.s32 	%r55, %r21, %r36;
	add.s32 	%r37, %r4, 1;
	and.b32  	%r38, %r37, 3;
	neg.s32 	%r54, %r38;
$L__BB0_3:
	.pragma "nounroll";
	mul.wide.s32 	%rd3, %r55, 8;
	add.s64 	%rd4, %rd1, %rd3;
	ld.global.f64 	%fd1, [%rd4];
	mul.wide.s32 	%rd5, %r56, 8;
	add.s64 	%rd6, %rd1, %rd5;
	ld.global.f64 	%fd2, [%rd6];
	st.global.f64 	[%rd4], %fd2;
	st.global.f64 	[%rd6], %fd1;
	add.s32 	%r58, %r58, %r2;
	add.s32 	%r56, %r56, %r6;
	add.s32 	%r55, %r55, %r6;
	add.s32 	%r54, %r54, 1;
	setp.ne.s32 	%p4, %r54, 0;
	@%p4 bra 	$L__BB0_3;
$L__BB0_4:
	setp.lt.u32 	%p5, %r4, 3;
	@%p5 bra 	$L__BB0_6;
$L__BB0_5:
	mul.lo.s32 	%r39, %r58, %r20;
	add.s32 	%r40, %r39, %r21;
	add.s32 	%r41, %r39, %r22;
	mul.wide.s32 	%rd7, %r40, 8;
	add.s64 	%rd8, %rd1, %rd7;
	ld.global.f64 	%fd3, [%rd8];
	mul.wide.s32 	%rd9, %r41, 8;
	add.s64 	%rd10, %rd1, %rd9;
	ld.global.f64 	%fd4, [%rd10];
	st.global.f64 	[%rd8], %fd4;
	st.global.f64 	[%rd10], %fd3;
	add.s32 	%r42, %r58, %r2;
	mul.lo.s32 	%r43, %r42, %r20;
	add.s32 	%r44, %r43, %r21;
	add.s32 	%r45, %r43, %r22;
	mul.wide.s32 	%rd11, %r44, 8;
	add.s64 	%rd12, %rd1, %rd11;
	ld.global.f64 	%fd5, [%rd12];
	mul.wide.s32 	%rd13, %r45, 8;
	add.s64 	%rd14, %rd1, %rd13;
	ld.global.f64 	%fd6, [%rd14];
	st.global.f64 	[%rd12], %fd6;
	st.global.f64 	[%rd14], %fd5;
	add.s32 	%r46, %r42, %r2;
	mul.lo.s32 	%r47, %r46, %r20;
	add.s32 	%r48, %r47, %r21;
	add.s32 	%r49, %r47, %r22;
	mul.wide.s32 	%rd15, %r48, 8;
	add.s64 	%rd16, %rd1, %rd15;
	ld.global.f64 	%fd7, [%rd16];
	mul.wide.s32 	%rd17, %r49, 8;
	add.s64 	%rd18, %rd1, %rd17;
	ld.global.f64 	%fd8, [%rd18];
	st.global.f64 	[%rd16], %fd8;
	st.global.f64 	[%rd18], %fd7;
	add.s32 	%r50, %r46, %r2;
	mul.lo.s32 	%r51, %r50, %r20;
	add.s32 	%r52, %r51, %r21;
	add.s32 	%r53, %r51, %r22;
	mul.wide.s32 	%rd19, %r52, 8;
	add.s64 	%rd20, %rd1, %rd19;
	ld.global.f64 	%fd9, [%rd20];
	mul.wide.s32 	%rd21, %r53, 8;
	add.s64 	%rd22, %rd1, %rd21;
	ld.global.f64 	%fd10, [%rd22];
	st.global.f64 	[%rd20], %fd10;
	st.global.f64 	[%rd22], %fd9;
	add.s32 	%r58, %r50, %r2;
	setp.lt.s32 	%p6, %r58, %r3;
	@%p6 bra 	$L__BB0_5;
$L__BB0_6:
	ret;

}
	// .globl	_Z7forwardPdiiiii
.visible .entry _Z7forwardPdiiiii(
	.param .u64 .ptr .align 1 _Z7forwardPdiiiii_param_0,
	.param .u32 _Z7forwardPdiiiii_param_1,
	.param .u32 _Z7forwardPdiiiii_param_2,
	.param .u32 _Z7forwardPdiiiii_param_3,
	.param .u32 _Z7forwardPdiiiii_param_4,
	.param .u32 _Z7forwardPdiiiii_param_5
)
{
	.reg .pred 	%p<10>;
	.reg .b32 	%r<52>;
	.reg .b64 	%rd<29>;
	.reg .b64 	%fd<38>;

	ld.param.u64 	%rd7, [_Z7forwardPdiiiii_param_0];
	ld.param.u32 	%r18, [_Z7forwardPdiiiii_param_1];
	ld.param.u32 	%r20, [_Z7forwardPdiiiii_param_2];
	ld.param.u32 	%r21, [_Z7forwardPdiiiii_param_3];
	ld.param.u32 	%r19, [_Z7forwardPdiiiii_param_4];
	ld.param.u32 	%r22, [_Z7forwardPdiiiii_param_5];
	cvta.to.global.u64 	%rd1, %rd7;
	mov.u32 	%r1, %ntid.x;
	mul.lo.s32 	%r2, %r22, %r18;
	add.s32 	%r23, %r2, %r19;
	mul.wide.s32 	%rd8, %r23, 8;
	add.s64 	%rd2, %rd1, %rd8;
	ld.global.f64 	%fd1, [%rd2];
	mov.u32 	%r24, %ctaid.x;
	add.s32 	%r25, %r24, %r22;
	add.s32 	%r49, %r25, 1;
	add.s32 	%r4, %r21, %r20;
	setp.ge.s32 	%p1, %r49, %r4;
	@%p1 bra 	$L__BB1_10;
	mov.u32 	%r26, %tid.x;
	add.s32 	%r27, %r26, 1;
	add.s32 	%r28, %r1, %r19;
	add.s32 	%r7, %r28, %r27;
	max.s32 	%r29, %r18, %r7;
	not.b32 	%r30, %r26;
	add.s32 	%r31, %r29, %r30;
	sub.s32 	%r32, %r31, %r28;
	setp.ne.s32 	%p2, %r32, 0;
	selp.u32 	%r33, 1, 0, %p2;
	selp.s32 	%r34, -1, 0, %p2;
	add.s32 	%r35, %r32, %r34;
	div.u32 	%r36, %r35, %r1;
	add.s32 	%r5, %r36, %r33;
	shl.b32 	%r6, %r27, 3;
	cvt.u64.u32 	%rd9, %r6;
	add.s64 	%rd3, %rd2, %rd9;
	shl.b32 	%r8, %r1, 3;
	add.s32 	%r9, %r7, %r1;
	cvt.u64.u32 	%rd18, %r8;
$L__BB1_2:
	mov.u32 	%r37, %tid.x;
	add.s32 	%r38, %r37, %r19;
	add.s32 	%r50, %r38, 1;
	setp.ge.s32 	%p3, %r50, %r18;
	mul.lo.s32 	%r12, %r49, %r18;
	add.s32 	%r39, %r12, %r19;
	mul.wide.s32 	%rd10, %r39, 8;
	add.s64 	%rd4, %rd1, %rd10;
	ld.global.f64 	%fd2, [%rd4];
	@%p3 bra 	$L__BB1_9;
	and.b32  	%r40, %r5, 3;
	setp.eq.s32 	%p4, %r40, 3;
	@%p4 bra 	$L__BB1_7;
	setp.eq.s32 	%p5, %r40, 0;
	cvt.u64.u32 	%rd11, %r6;
	ld.global.f64 	%fd3, [%rd3];
	div.rn.f64 	%fd4, %fd3, %fd1;
	mul.f64 	%fd5, %fd2, %fd4;
	add.s64 	%rd5, %rd4, %rd11;
	ld.global.f64 	%fd6, [%rd5];
	sub.f64 	%fd7, %fd6, %fd5;
	st.global.f64 	[%rd5], %fd7;
	mov.u32 	%r50, %r7;
	@%p5 bra 	$L__BB1_7;
	setp.eq.s32 	%p6, %r40, 1;
	add.s64 	%rd13, %rd3, %rd18;
	ld.global.f64 	%fd8, [%rd13];
	div.rn.f64 	%fd9, %fd8, %fd1;
	mul.f64 	%fd10, %fd2, %fd9;
	add.s64 	%rd6, %rd5, %rd18;
	ld.global.f64 	%fd11, [%rd6];
	sub.f64 	%fd12, %fd11, %fd10;
	st.global.f64 	[%rd6], %fd12;
	mov.u32 	%r50, %r9;
	@%p6 bra 	$L__BB1_7;
	mov.u32 	%r43, %ntid.x;
	add.s32 	%r50, %r9, %r43;
	add.s64 	%rd15, %rd3, %rd18;
	add.s64 	%rd16, %rd15, %rd18;
	ld.global.f64 	%fd13, [%rd16];
	div.rn.f64 	%fd14, %fd13, %fd1;
	mul.f64 	%fd15, %fd2, %fd14;
	add.s64 	%rd17, %rd6, %rd18;
	ld.global.f64 	%fd16, [%rd17];
	sub.f64 	%fd17, %fd16, %fd15;
	st.global.f64 	[%rd17], %fd17;
$L__BB1_7:
	setp.lt.u32 	%p7, %r5, 3;
	@%p7 bra 	$L__BB1_9;
$L__BB1_8:
	add.s32 	%r44, %r50, %r2;
	mul.wide.s32 	%rd19, %r44, 8;
	add.s64 	%rd20, %rd1, %rd19;
	ld.global.f64 	%fd18, [%rd20];
	div.rn.f64 	%fd19, %fd18, %fd1;
	mul.f64 	%fd20, %fd2, %fd19;
	add.s32 	%r45, %r50, %r12;
	mul.wide.s32 	%rd21, %r45, 8;
	add.s64 	%rd22, %rd1, %rd21;
	ld.global.f64 	%fd21, [%rd22];
	sub.f64 	%fd22, %fd21, %fd20;
	st.global.f64 	[%rd22], %fd22;
	add.s64 	%rd23, %rd20, %rd18;
	ld.global.f64 	%fd23, [%rd23];
	div.rn.f64 	%fd24, %fd23, %fd1;
	mul.f64 	%fd25, %fd2, %fd24;
	add.s64 	%rd24, %rd22, %rd18;
	ld.global.f64 	%fd26, [%rd24];
	sub.f64 	%fd27, %fd26, %fd25;
	st.global.f64 	[%rd24], %fd27;
	add.s64 	%rd25, %rd23, %rd18;
	ld.global.f64 	%fd28, [%rd25];
	div.rn.f64 	%fd29, %fd28, %fd1;
	mul.f64 	%fd30, %fd2, %fd29;
	add.s64 	%rd26, %rd24, %rd18;
	ld.global.f64 	%fd31, [%rd26];
	sub.f64 	%fd32, %fd31, %fd30;
	st.global.f64 	[%rd26], %fd32;
	add.s64 	%rd27, %rd25, %rd18;
	ld.global.f64 	%fd33, [%rd27];
	div.rn.f64 	%fd34, %fd33, %fd1;
	mul.f64 	%fd35, %fd2, %fd34;
	add.s64 	%rd28, %rd26, %rd18;
	ld.global.f64 	%fd36, [%rd28];
	sub.f64 	%fd37, %fd36, %fd35;
	st.global.f64 	[%rd28], %fd37;
	shl.b32 	%r47, %r1, 2;
	add.s32 	%r50, %r47, %r50;
	setp.lt.s32 	%p8, %r50, %r18;
	@%p8 bra 	$L__BB1_8;
$L__BB1_9:
	mov.u32 	%r48, %nctaid.x;
	add.s32 	%r49, %r49, %r48;
	setp.lt.s32 	%p9, %r49, %r4;
	@%p9 bra 	$L__BB1_2;
$L__BB1_10:
	ret;

}
	// .globl	_Z4backPdiiiii
.visible .entry _Z4backPdiiiii(
	.param .u64 .ptr .align 1 _Z4backPdiiiii_param_0,
	.param .u32 _Z4backPdiiiii_param_1,
	.param .u32 _Z4backPdiiiii_param_2,
	.param .u32 _Z4backPdiiiii_param_3,
	.param .u32 _Z4backPdiiiii_param_4,
	.param .u32 _Z4backPdiiiii_param_5
)
{
	.reg .pred 	%p<10>;
	.reg .b32 	%r<44>;
	.reg .b64 	%rd<29>;
	.reg .b64 	%fd<38>;

	ld.param.u64 	%rd5, [_Z4backPdiiiii_param_0];
	ld.param.u32 	%r16, [_Z4backPdiiiii_param_1];
	ld.param.u32 	%r18, [_Z4backPdiiiii_param_3];
	ld.param.u32 	%r19, [_Z4backPdiiiii_param_4];
	ld.param.u32 	%r20, [_Z4backPdiiiii_param_5];
	cvta.to.global.u64 	%rd1, %rd5;
	mov.u32 	%r1, %ntid.x;
	mul.lo.s32 	%r2, %r20, %r16;
	add.s32 	%r21, %r2, %r19;
	mul.wide.s32 	%rd6, %r21, 8;
	add.s64 	%rd7, %rd1, %rd6;
	ld.global.f64 	%fd1, [%rd7];
	mov.u32 	%r41, %ctaid.x;
	setp.ge.s32 	%p1, %r41, %r18;
	@%p1 bra 	$L__BB2_10;
	mov.u32 	%r4, %tid.x;
	add.s32 	%r5, %r4, %r1;
	max.s32 	%r22, %r19, %r5;
	setp.lt.s32 	%p2, %r5, %r19;
	selp.u32 	%r23, 1, 0, %p2;
	add.s32 	%r24, %r5, %r23;
	sub.s32 	%r25, %r22, %r24;
	div.u32 	%r26, %r25, %r1;
	add.s32 	%r6, %r26, %r23;
	add.s32 	%r27, %r4, %r2;
	mul.wide.s32 	%rd8, %r27, 8;
	add.s64 	%rd2, %rd1, %rd8;
	shl.b32 	%r7, %r1, 3;
	add.s32 	%r8, %r5, %r1;
	cvt.u64.u32 	%rd18, %r7;
$L__BB2_2:
	ld.param.u32 	%r40, [_Z4backPdiiiii_param_2];
	setp.ge.s32 	%p3, %r4, %r19;
	add.s32 	%r28, %r41, %r40;
	mul.lo.s32 	%r10, %r28, %r16;
	add.s32 	%r29, %r10, %r19;
	mul.wide.s32 	%rd9, %r29, 8;
	add.s64 	%rd10, %rd1, %rd9;
	ld.global.f64 	%fd2, [%rd10];
	@%p3 bra 	$L__BB2_9;
	and.b32  	%r30, %r6, 3;
	setp.eq.s32 	%p4, %r30, 3;
	mov.u32 	%r42, %r4;
	@%p4 bra 	$L__BB2_7;
	setp.eq.s32 	%p5, %r30, 0;
	ld.global.f64 	%fd3, [%rd2];
	div.rn.f64 	%fd4, %fd3, %fd1;
	mul.f64 	%fd5, %fd2, %fd4;
	add.s32 	%r32, %r4, %r10;
	mul.wide.s32 	%rd11, %r32, 8;
	add.s64 	%rd3, %rd1, %rd11;
	ld.global.f64 	%fd6, [%rd3];
	sub.f64 	%fd7, %fd6, %fd5;
	st.global.f64 	[%rd3], %fd7;
	mov.u32 	%r42, %r5;
	@%p5 bra 	$L__BB2_7;
	setp.eq.s32 	%p6, %r30, 1;
	add.s64 	%rd13, %rd2, %rd18;
	ld.global.f64 	%fd8, [%rd13];
	div.rn.f64 	%fd9, %fd8, %fd1;
	mul.f64 	%fd10, %fd2, %fd9;
	add.s64 	%rd4, %rd3, %rd18;
	ld.global.f64 	%fd11, [%rd4];
	sub.f64 	%fd12, %fd11, %fd10;
	st.global.f64 	[%rd4], %fd12;
	mov.u32 	%r42, %r8;
	@%p6 bra 	$L__BB2_7;
	mov.u32 	%r34, %ntid.x;
	add.s32 	%r42, %r8, %r34;
	add.s64 	%rd15, %rd2, %rd18;
	add.s64 	%rd16, %rd15, %rd18;
	ld.global.f64 	%fd13, [%rd16];
	div.rn.f64 	%fd14, %fd13, %fd1;
	mul.f64 	%fd15, %fd2, %fd14;
	add.s64 	%rd17, %rd4, %rd18;
	ld.global.f64 	%fd16, [%rd17];
	sub.f64 	%fd17, %fd16, %fd15;
	st.global.f64 	[%rd17], %fd17;
$L__BB2_7:
	setp.lt.u32 	%p7, %r6, 3;
	@%p7 bra 	$L__BB2_9;
$L__BB2_8:
	add.s32 	%r35, %r42, %r2;
	mul.wide.s32 	%rd19, %r35, 8;
	add.s64 	%rd20, %rd1, %rd19;
	ld.global.f64 	%fd18, [%rd20];
	div.rn.f64 	%fd19, %fd18, %fd1;
	mul.f64 	%fd20, %fd2, %fd19;
	add.s32 	%r36, %r42, %r10;
	mul.wide.s32 	%rd21, %r36, 8;
	add.s64 	%rd22, %rd1, %rd21;
	ld.global.f64 	%fd21, [%rd22];
	sub.f64 	%fd22, %fd21, %fd20;
	st.global.f64 	[%rd22], %fd22;
	add.s64 	%rd23, %rd20, %rd18;
	ld.global.f64 	%fd23, [%rd23];
	div.rn.f64 	%fd24, %fd23, %fd1;
	mul.f64 	%fd25, %fd2, %fd24;
	add.s64 	%rd24, %rd22, %rd18;
	ld.global.f64 	%fd26, [%rd24];
	sub.f64 	%fd27, %fd26, %fd25;
	st.global.f64 	[%rd24], %fd27;
	add.s64 	%rd25, %rd23, %rd18;
	ld.global.f64 	%fd28, [%rd25];
	div.rn.f64 	%fd29, %fd28, %fd1;
	mul.f64 	%fd30, %fd2, %fd29;
	add.s64 	%rd26, %rd24, %rd18;
	ld.global.f64 	%fd31, [%rd26];
	sub.f64 	%fd32, %fd31, %fd30;
	st.global.f64 	[%rd26], %fd32;
	add.s64 	%rd27, %rd25, %rd18;
	ld.global.f64 	%fd33, [%rd27];
	div.rn.f64 	%fd34, %fd33, %fd1;
	mul.f64 	%fd35, %fd2, %fd34;
	add.s64 	%rd28, %rd26, %rd18;
	ld.global.f64 	%fd36, [%rd28];
	sub.f64 	%fd37, %fd36, %fd35;
	st.global.f64 	[%rd28], %fd37;
	shl.b32 	%r38, %r1, 2;
	add.s32 	%r42, %r38, %r42;
	setp.lt.s32 	%p8, %r42, %r19;
	@%p8 bra 	$L__BB2_8;
$L__BB2_9:
	mov.u32 	%r39, %nctaid.x;
	add.s32 	%r41, %r41, %r39;
	setp.lt.s32 	%p9, %r41, %r18;
	@%p9 bra 	$L__BB2_2;
$L__BB2_10:
	ret;

}
	// .globl	_ZN6thrust24THRUST_300001_SM_1000_NS8cuda_cub4core6detail13_kernel_agentINS1_8__reduce11ReduceAgentINS0_12zip_iteratorIN4cuda3std3__45tupleIJNS0_10device_ptrIdEENS0_17counting_iteratorIlNS0_11use_defaultESF_SF_EEEEEEEPNSB_IJdlEEESJ_iNS1_9__extrema9arg_max_fIdl6AbsMaxEEEEJSI_SK_iSO_EEEvDpT0_
.visible .entry _ZN6thrust24THRUST_300001_SM_1000_NS8cuda_cub4core6detail13_kernel_agentINS1_8__reduce11ReduceAgentINS0_12zip_iteratorIN4cuda3std3__45tupleIJNS0_10device_ptrIdEENS0_17counting_iteratorIlNS0_11use_defaultESF_SF_EEEEEEEPNSB_IJdlEEESJ_iNS1_9__extrema9arg_max_fIdl6AbsMaxEEEEJSI_SK_iSO_EEEvDpT0_(
	.param .align 8 .b8 _ZN6thrust24THRUST_300001_SM_1000_NS8cuda_cub4core6detail13_kernel_agentINS1_8__reduce11ReduceAgentINS0_12zip_iteratorIN4cuda3std3__45tupleIJNS0_10device_ptrIdEENS0_17counting_iteratorIlNS0_11use_defaultESF_SF_EEEEEEEPNSB_IJdlEEESJ_iNS1_9__extrema9arg_max_fIdl6AbsMaxEEEEJSI_SK_iSO_EEEvDpT0__param_0[16],
	.param .u64 .ptr .align 1 _ZN6thrust24THRUST_300001_SM_1000_NS8cuda_cub4core6detail13_kernel_agentINS1_8__reduce11ReduceAgentINS0_12zip_iteratorIN4cuda3std3__45tupleIJNS0_10device_ptrIdEENS0_17counting_iteratorIlNS0_11use_defaultESF_SF_EEEEEEEPNSB_IJdlEEESJ_iNS1_9__extrema9arg_max_fIdl6AbsMaxEEEEJSI_SK_iSO_EEEvDpT0__param_1,
	.param .u32 _ZN6thrust24THRUST_300001_SM_1000_NS8cuda_cub4core6detail13_kernel_agentINS1_8__reduce11ReduceAgentINS0_12zip_iteratorIN4cuda3std3__45tupleIJNS0_10device_ptrIdEENS0_17counting_iteratorIlNS0_11use_defaultESF_SF_EEEEEEEPNSB_IJdlEEESJ_iNS1_9__extrema9arg_max_fIdl6AbsMaxEEEEJSI_SK_iSO_EEEvDpT0__param_2,
	.param .align 1 .b8 _ZN6thrust24THRUST_300001_SM_1000_NS8cuda_cub4core6detail13_kernel_agentINS1_8__reduce11ReduceAgentINS0_12zip_iteratorIN4cuda3std3__45tupleIJNS0_10device_ptrIdEENS0_17counting_iteratorIlNS0_11use_defaultESF_SF_EEEEEEEPNSB_IJdlEEESJ_iNS1_9__extrema9arg_max_fIdl6AbsMaxEEEEJSI_SK_iSO_EEEvDpT0__param_3[1]
)
.maxntid 256
{
	.reg .pred 	%p<213>;
	.reg .b32 	%r<400>;
	.reg .b64 	%rd<368>;
	.reg .b64 	%fd<352>;

	ld.param.u64 	%rd198, [_ZN6thrust24THRUST_300001_SM_1000_NS8cuda_cub4core6detail13_kernel_agentINS1_8__reduce11ReduceAgentINS0_12zip_iteratorIN4cuda3std3__45tupleIJNS0_10device_ptrIdEENS0_17counting_iteratorIlNS0_11use_defaultESF_SF_EEEEEEEPNSB_IJdlEEESJ_iNS1_9__extrema9arg_max_fIdl6AbsMaxEEEEJSI_SK_iSO_EEEvDpT0__param_0+8];
	ld.param.u64 	%rd197, [_ZN6thrust24THRUST_300001_SM_1000_NS8cuda_cub4core6detail13_kernel_agentINS1_8__reduce11ReduceAgentINS0_12zip_iteratorIN4cuda3std3__45tupleIJNS0_10device_ptrIdEENS0_17counting_iteratorIlNS0_11use_defaultESF_SF_EEEEEEEPNSB_IJdlEEESJ_iNS1_9__extrema9arg_max_fIdl6AbsMaxEEEEJSI_SK_iSO_EEEvDpT0__param_0];
	ld.param.u32 	%r36, [_ZN6thrust24THRUST_300001_SM_1000_NS8cuda_cub4core6detail13_kernel_agentINS1_8__reduce11ReduceAgentINS0_12zip_iteratorIN4cuda3std3__45tupleIJNS0_10device_ptrIdEENS0_17counting_iteratorIlNS0_11use_defaultESF_SF_EEEEEEEPNSB_IJdlEEESJ_iNS1_9__extrema9arg_max_fIdl6AbsMaxEEEEJSI_SK_iSO_EEEvDpT0__param_2];
	setp.eq.s32 	%p1, %r36, 0;
	@%p1 bra 	$L__BB3_206;
	cvta.to.global.u64 	%rd1, %rd197;
	setp.gt.s32 	%p2, %r36, 1279;
	@%p2 bra 	$L__BB3_122;
	mov.u32 	%r1, %tid.x;
	setp.ge.s32 	%p96, %r1, %r36;
	mov.f64 	%fd298, 0d0000000000000000;
	mov.b64 	%rd309, 0;
	mov.u32 	%r391, %r1;
	@%p96 bra 	$L__BB3_4;
	cvt.u64.u32 	%rd265, %r1;
	mul.wide.u32 	%rd266, %r1, 8;
	add.s64 	%rd267, %rd1, %rd266;
	add.s64 	%rd309, %rd198, %rd265;
	ld.global.f64 	%fd298, [%rd267];
	add.s32 	%r391, %r1, 256;
$L__BB3_4:
	setp.ge.s32 	%p97, %r391, %r36;
	@%p97 bra 	$L__BB3_26;
	not.b32 	%r160, %r391;
	add.s32 	%r4, %r36, %r160;
	and.b32  	%r161, %r4, 768;
	setp.eq.s32 	%p98, %r161, 768;
	@%p98 bra 	$L__BB3_11;
	cvt.u64.u32 	%rd269, %r391;
	add.s64 	%rd300, %rd198, %rd269;
	mul.wide.u32 	%rd270, %r391, 8;
	add.s64 	%rd299, %rd1, %rd270;
	shr.u32 	%r162, %r4, 8;
	add.s32 	%r163, %r162, 1;
	and.b32  	%r164, %r163, 3;
	neg.s32 	%r389, %r164;
$L__BB3_7:
	.pragma "nounroll";
	mov.u64 	%rd9, %rd309;
	mov.f64 	%fd3, %fd298;
	ld.global.f64 	%fd4, [%rd299];
	abs.f64 	%fd5, %fd3;
	abs.f64 	%fd6, %fd4;
	setp.lt.f64 	%p99, %fd5, %fd6;
	mov.u64 	%rd309, %rd300;
	mov.f64 	%fd298, %fd4;
	@%p99 bra 	$L__BB3_10;
	setp.lt.f64 	%p100, %fd6, %fd5;
	mov.u64 	%rd309, %rd9;
	mov.f64 	%fd298, %fd3;
	@%p100 bra 	$L__BB3_10;
	setp.lt.s64 	%p101, %rd9, %rd300;
	min.s64 	%rd309, %rd9, %rd300;
	selp.f64 	%fd298, %fd3, %fd4, %p101;
$L__BB3_10:
	add.s32 	%r391, %r391, 256;
	add.s64 	%rd300, %rd300, 256;
	add.s64 	%rd299, %rd299, 2048;
	add.s32 	%r389, %r389, 1;
	setp.ne.s32 	%p102, %r389, 0;
	@%p102 bra 	$L__BB3_7;
$L__BB3_11:
	setp.lt.u32 	%p103, %r4, 768;
	@%p103 bra 	$L__BB3_26;
	add.s32 	%r392, %r391, 512;
$L__BB3_13:
	mov.u32 	%r12, %r392;
	add.s32 	%r165, %r12, -512;
	cvt.s64.s32 	%rd271, %r165;
	mul.wide.s32 	%rd272, %r165, 8;
	add.s64 	%rd17, %rd1, %rd272;
	add.s64 	%rd18, %rd198, %rd271;
	ld.global.f64 	%fd12, [%rd17];
	abs.f64 	%fd13, %fd298;
	abs.f64 	%fd14, %fd12;
	setp.lt.f64 	%p104, %fd13, %fd14;
	mov.u64 	%rd306, %rd18;
	mov.f64 	%fd295, %fd12;
	@%p104 bra 	$L__BB3_16;
	setp.lt.f64 	%p105, %fd14, %fd13;
	mov.u64 	%rd306, %rd309;
	mov.f64 	%fd295, %fd298;
	@%p105 bra 	$L__BB3_16;
	setp.lt.s64 	%p106, %rd309, %rd18;
	min.s64 	%rd306, %rd309, %rd18;
	selp.f64 	%fd295, %fd298, %fd12, %p106;
$L__BB3_16:
	add.s32 	%r166, %r12, -256;
	cvt.s64.s32 	%rd273, %r166;
	add.s64 	%rd21, %rd198, %rd273;
	ld.global.f64 	%fd17, [%rd17+2048];
	abs.f64 	%fd18, %fd295;
	abs.f64 	%fd19, %fd17;
	setp.lt.f64 	%p107, %fd18, %fd19;
	mov.u64 	%rd307, %rd21;
	mov.f64 	%fd296, %fd17;
	@%p107 bra 	$L__BB3_19;
	setp.lt.f64 	%p108, %fd19, %fd18;
	mov.u64 	%rd307, %rd306;
	mov.f64 	%fd296, %fd295;
	@%p108 bra 	$L__BB3_19;
	setp.lt.s64 	%p109, %rd306, %rd21;
	min.s64 	%rd307, %rd306, %rd21;
	selp.f64 	%fd296, %fd295, %fd17, %p109;
$L__BB3_19:
	cvt.s64.s32 	%rd274, %r12;
	add.s64 	%rd24, %rd198, %rd274;
	ld.global.f64 	%fd22, [%rd17+4096];
	abs.f64 	%fd23, %fd296;
	abs.f64 	%fd24, %fd22;
	setp.lt.f64 	%p110, %fd23, %fd24;
	mov.u64 	%rd308, %rd24;
	mov.f64 	%fd297, %fd22;
	@%p110 bra 	$L__BB3_22;
	setp.lt.f64 	%p111, %fd24, %fd23;
	mov.u64 	%rd308, %rd307;
	mov.f64 	%fd297, %fd296;
	@%p111 bra 	$L__BB3_22;
	setp.lt.s64 	%p112, %rd307, %rd24;
	min.s64 	%rd308, %rd307, %rd24;
	selp.f64 	%fd297, %fd296, %fd22, %p112;
$L__BB3_22:
	add.s32 	%r167, %r12, 256;
	cvt.s64.s32 	%rd275, %r167;
	add.s64 	%rd27, %rd198, %rd275;
	ld.global.f64 	%fd27, [%rd17+6144];
	abs.f64 	%fd28, %fd297;
	abs.f64 	%fd29, %fd27;
	setp.lt.f64 	%p113, %fd28, %fd29;
	mov.u64 	%rd309, %rd27;
	mov.f64 	%fd298, %fd27;
	@%p113 bra 	$L__BB3_25;
	setp.lt.f64 	%p114, %fd29, %fd28;
	mov.u64 	%rd309, %rd308;
	mov.f64 	%fd298, %fd297;
	@%p114 bra 	$L__BB3_25;
	setp.lt.s64 	%p115, %rd308, %rd27;
	min.s64 	%rd309, %rd308, %rd27;
	selp.f64 	%fd298, %fd297, %fd27, %p115;
$L__BB3_25:
	add.s32 	%r392, %r12, 1024;
	add.s32 	%r168, %r12, 512;
	setp.lt.s32 	%p116, %r168, %r36;
	@%p116 bra 	$L__BB3_13;
$L__BB3_26:
	setp.lt.s32 	%p117, %r36, 256;
	@%p117 bra 	$L__BB3_71;
	// begin inline asm
	mov.u32 %r282, %laneid;
	// end inline asm
	mov.b64 	%rd286, %fd298;
	mov.b64 	{%r284, %r289}, %rd286;
	mov.b32 	%r300, 1;
	mov.b32 	%r301, 31;
	mov.b32 	%r302, -1;
	// begin inline asm
	shfl.sync.down.b32 %r283, %r284, %r300, %r301, %r302;
	// end inline asm
	// begin inline asm
	shfl.sync.down.b32 %r288, %r289, %r300, %r301, %r302;
	// end inline asm
	mov.b64 	%rd287, {%r283, %r288};
	mov.b64 	%fd33, %rd287;
	mov.b64 	{%r294, %r299}, %rd309;
	// begin inline asm
	shfl.sync.down.b32 %r293, %r294, %r300, %r301, %r302;
	// end inline asm
	// begin inline asm
	shfl.sync.down.b32 %r298, %r299, %r300, %r301, %r302;
	// end inline asm
	mov.b64 	%rd31, {%r293, %r298};
	setp.gt.s32 	%p169, %r282, 30;
	mov.u64 	%rd311, %rd309;
	mov.f64 	%fd300, %fd298;
	@%p169 bra 	$L__BB3_31;
	abs.f64 	%fd34, %fd298;
	abs.f64 	%fd35, %fd33;
	setp.lt.f64 	%p170, %fd34, %fd35;
	mov.u64 	%rd311, %rd31;
	mov.f64 	%fd300, %fd33;
	@%p170 bra 	$L__BB3_31;
	setp.lt.f64 	%p171, %fd35, %fd34;
	mov.u64 	%rd311, %rd309;
	mov.f64 	%fd300, %fd298;
	@%p171 bra 	$L__BB3_31;
	setp.lt.s64 	%p172, %rd309, %rd31;
	min.s64 	%rd311, %rd309, %rd31;
	selp.f64 	%fd300, %fd298, %fd33, %p172;
$L__BB3_31:
	mov.b64 	%rd288, %fd300;
	mov.b64 	{%r304, %r309}, %rd288;
	mov.b32 	%r320, 2;
	mov.b32 	%r321, 31;
	mov.b32 	%r322, -1;
	// begin inline asm
	shfl.sync.down.b32 %r303, %r304, %r320, %r321, %r322;
	// end inline asm
	// begin inline asm
	shfl.sync.down.b32 %r308, %r309, %r320, %r321, %r322;
	// end inline asm
	mov.b64 	%rd289, {%r303, %r308};
	mov.b64 	%fd38, %rd289;
	mov.b64 	{%r314, %r319}, %rd311;
	// begin inline asm
	shfl.sync.down.b32 %r313, %r314, %r320, %r321, %r322;
	// end inline asm
	// begin inline asm
	shfl.sync.down.b32 %r318, %r319, %r320, %r321, %r322;
	// end inline asm
	mov.b64 	%rd34, {%r313, %r318};
	setp.gt.s32 	%p173, %r282, 29;
	mov.u64 	%rd312, %rd311;
	mov.f64 	%fd301, %fd300;
	@%p173 bra 	$L__BB3_35;
	abs.f64 	%fd39, %fd300;
	abs.f64 	%fd40, %fd38;
	setp.lt.f64 	%p174, %fd39, %fd40;
	mov.u64 	%rd312, %rd34;
	mov.f64 	%fd301, %fd38;
	@%p174 bra 	$L__BB3_35;
	setp.lt.f64 	%p175, %fd40, %fd39;
	mov.u64 	%rd312, %rd311;
	mov.f64 	%fd301, %fd300;
	@%p175 bra 	$L__BB3_35;
	setp.lt.s64 	%p176, %rd311, %rd34;
	min.s64 	%rd312, %rd311, %rd34;
	selp.f64 	%fd301, %fd300, %fd38, %p176;
$L__BB3_35:
	mov.b64 	%rd290, %fd301;
	mov.b64 	{%r324, %r329}, %rd290;
	mov.b32 	%r340, 4;
	mov.b32 	%r341, 31;
	mov.b32 	%r342, -1;
	// begin inline asm
	shfl.sync.down.b32 %r323, %r324, %r340, %r341, %r342;
	// end inline asm
	// begin inline asm
	shfl.sync.down.b32 %r328, %r329, %r340, %r341, %r342;
	// end inline asm
	mov.b64 	%rd291, {%r323, %r328};
	mov.b64 	%fd43, %rd291;
	mov.b64 	{%r334, %r339}, %rd312;
	// begin inline asm
	shfl.sync.down.b32 %r333, %r334, %r340, %r341, %r342;
	// end inline asm
	// begin inline asm
	shfl.sync.down.b32 %r338, %r339, %r340, %r341, %r342;
	// end inline asm
	mov.b64 	%rd37, {%r333, %r338};
	setp.gt.s32 	%p177, %r282, 27;
	mov.u64 	%rd313, %rd312;
	mov.f64 	%fd302, %fd301;
	@%p177 bra 	$L__BB3_39;
	abs.f64 	%fd44, %fd301;
	abs.f64 	%fd45, %fd43;
	setp.lt.f64 	%p178, %fd44, %fd45;
	mov.u64 	%rd313, %rd37;
	mov.f64 	%fd302, %fd43;
	@%p178 bra 	$L__BB3_39;
	setp.lt.f64 	%p179, %fd45, %fd44;
	mov.u64 	%rd313, %rd312;
	mov.f64 	%fd302, %fd301;
	@%p179 bra 	$L__BB3_39;
	setp.lt.s64 	%p180, %rd312, %rd37;
	min.s64 	%rd313, %rd312, %rd37;
	selp.f64 	%fd302, %fd301, %fd43, %p180;
$L__BB3_39:
	mov.b64 	%rd292, %fd302;
	mov.b64 	{%r344, %r349}, %rd292;
	mov.b32 	%r360, 8;
	mov.b32 	%r361, 31;
	mov.b32 	%r362, -1;
	// begin inline asm
	shfl.sync.down.b32 %r343, %r344, %r360, %r361, %r362;
	// end inline asm
	// begin inline asm
	shfl.sync.down.b32 %r348, %r349, %r360, %r361, %r362;
	// end inline asm
	mov.b64 	%rd293, {%r343, %r348};
	mov.b64 	%fd48, %rd293;
	mov.b64 	{%r354, %r359}, %rd313;
	// begin inline asm
	shfl.sync.down.b32 %r353, %r354, %r360, %r361, %r362;
	// end inline asm
	// begin inline asm
	shfl.sync.down.b32 %r358, %r359, %r360, %r361, %r362;
	// end inline asm
	mov.b64 	%rd40, {%r353, %r358};
	setp.gt.s32 	%p181, %r282, 23;
	mov.u64 	%rd314, %rd313;
	mov.f64 	%fd303, %fd302;
	@%p181 bra 	$L__BB3_43;
	abs.f64 	%fd49, %fd302;
	abs.f64 	%fd50, %fd48;
	setp.lt.f64 	%p182, %fd49, %fd50;
	mov.u64 	%rd314, %rd40;
	mov.f64 	%fd303, %fd48;
	@%p182 bra 	$L__BB3_43;
	setp.lt.f64 	%p183, %fd50, %fd49;
	mov.u64 	%rd314, %rd313;
	mov.f64 	%fd303, %fd302;
	@%p183 bra 	$L__BB3_43;
	setp.lt.s64 	%p184, %rd313, %rd40;
	min.s64 	%rd314, %rd313, %rd40;
	selp.f64 	%fd303, %fd302, %fd48, %p184;
$L__BB3_43:
	mov.b64 	%rd294, %fd303;
	mov.b64 	{%r364, %r369}, %rd294;
	mov.b32 	%r380, 16;
	mov.b32 	%r381, 31;
	mov.b32 	%r382, -1;
	// begin inline asm
	shfl.sync.down.b32 %r363, %r364, %r380, %r381, %r382;
	// end inline asm
	// begin inline asm
	shfl.sync.down.b32 %r368, %r369, %r380, %r381, %r382;
	// end inline asm
	mov.b64 	%rd295, {%r363, %r368};
	mov.b64 	%fd53, %rd295;
	mov.b64 	{%r374, %r379}, %rd314;
	// begin inline asm
	shfl.sync.down.b32 %r373, %r374, %r380, %r381, %r382;
	// end inline asm
	// begin inline asm
	shfl.sync.down.b32 %r378, %r379, %r380, %r381, %r382;
	// end inline asm
	mov.b64 	%rd43, {%r373, %r378};
	setp.gt.s32 	%p185, %r282, 15;
	mov.u64 	%rd367, %rd314;
	mov.f64 	%fd351, %fd303;
	@%p185 bra 	$L__BB3_47;
	abs.f64 	%fd54, %fd303;
	abs.f64 	%fd55, %fd53;
	setp.lt.f64 	%p186, %fd54, %fd55;
	mov.u64 	%rd367, %rd43;
	mov.f64 	%fd351, %fd53;
	@%p186 bra 	$L__BB3_47;
	setp.lt.f64 	%p187, %fd55, %fd54;
	mov.u64 	%rd367, %rd314;
	mov.f64 	%fd351, %fd303;
	@%p187 bra 	$L__BB3_47;
	setp.lt.s64 	%p188, %rd314, %rd43;
	min.s64 	%rd367, %rd314, %rd43;
	selp.f64 	%fd351, %fd303, %fd53, %p188;
$L__BB3_47:
	setp.ne.s32 	%p189, %r282, 0;
	@%p189 bra 	$L__BB3_49;
	shr.u32 	%r383, %r1, 1;
	and.b32  	%r384, %r383, 496;
	mov.u32 	%r385, _ZN6thrust24THRUST_300001_SM_1000_NS8cuda_cub4core6detail5shmemE;
	add.s32 	%r386, %r385, %r384;
	st.shared.f64 	[%r386+8], %fd351;
	st.shared.u64 	[%r386+16], %rd367;
$L__BB3_49:
	bar.sync 	0;
	setp.ne.s32 	%p190, %r1, 0;
	@%p190 bra 	$L__BB3_204;
	ld.shared.f64 	%fd58, [_ZN6thrust24THRUST_300001_SM_1000_NS8cuda_cub4core6detail5shmemE+24];
	ld.shared.u64 	%rd46, [_ZN6thrust24THRUST_300001_SM_1000_NS8cuda_cub4core6detail5shmemE+32];
	abs.f64 	%fd59, %fd351;
	abs.f64 	%fd60, %fd58;
	setp.lt.f64 	%p191, %fd59, %fd60;
	mov.u64 	%rd316, %rd46;
	mov.f64 	%fd305, %fd58;
	@%p191 bra 	$L__BB3_53;
	setp.lt.f64 	%p192, %fd60, %fd59;
	mov.u64 	%rd316, %rd367;
	mov.f64 	%fd305, %fd351;
	@%p192 bra 	$L__BB3_53;
	setp.lt.s64 	%p193, %rd367, %rd46;
	min.s64 	%rd316, %rd367, %rd46;
	selp.f64 	%fd305, %fd351, %fd58, %p193;
$L__BB3_53:
	ld.shared.f64 	%fd63, [_ZN6thrust24THRUST_300001_SM_1000_NS8cuda_cub4core6detail5shmemE+40];
	ld.shared.u64 	%rd49, [_ZN6thrust24THRUST_300001_SM_1000_NS8cuda_cub4core6detail5shmemE+48];
	abs.f64 	%fd64, %fd305;
	abs.f64 	%fd65, %fd63;
	setp.lt.f64 	%p194, %fd64, %fd65;
	mov.u64 	%rd317, %rd49;
	mov.f64 	%fd306, %fd63;
	@%p194 bra 	$L__BB3_56;
	setp.lt.f64 	%p195, %fd65, %fd64;
	mov.u64 	%rd317, %rd316;
	mov.f64 	%fd306, %fd305;
	@%p195 bra 	$L__BB3_56;
	setp.lt.s64 	%p196, %rd316, %rd49;
	min.s64 	%rd317, %rd316, %rd49;
	selp.f64 	%fd306, %fd305, %fd63, %p196;
$L__BB3_56:
	ld.shared.f64 	%fd68, [_ZN6thrust24THRUST_300001_SM_1000_NS8cuda_cub4core6detail5shmemE+56];
	ld.shared.u64 	%rd52, [_ZN6thrust24THRUST_300001_SM_1000_NS8cuda_cub4core6detail5shmemE+64];
	abs.f64 	%fd69, %fd306;
	abs.f64 	%fd70, %fd68;
	setp.lt.f64 	%p197, %fd69, %fd70;
	mov.u64 	%rd318, %rd52;
	mov.f64 	%fd307, %fd68;
	@%p197 bra 	$L__BB3_59;
	setp.lt.f64 	%p198, %fd70, %fd69;
	mov.u64 	%rd318, %rd317;
	mov.f64 	%fd307, %fd306;
	@%p198 bra 	$L__BB3_59;
	setp.lt.s64 	%p199, %rd317, %rd52;
	min.s64 	%rd318, %rd317, %rd52;
	selp.f64 	%fd307, %fd306, %fd68, %p199;
$L__BB3_59:
	ld.shared.f64 	%fd73, [_ZN6thrust24THRUST_300001_SM_1000_NS8cuda_cub4core6detail5shmemE+72];
	ld.shared.u64 	%rd55, [_ZN6thrust24THRUST_300001_SM_1000_NS8cuda_cub4core6detail5shmemE+80];
	abs.f64 	%fd74, %fd307;
	abs.f64 	%fd75, %fd73;
	setp.lt.f64 	%p200, %fd74, %fd75;
	mov.u64 	%rd319, %rd55;
	mov.f64 	%fd308, %fd73;
	@%p200 bra 	$L__BB3_62;
	setp.lt.f64 	%p201, %fd75, %fd74;
	mov.u64 	%rd319, %rd318;
	mov.f64 	%fd308, %fd307;
	@%p201 bra 	$L__BB3_62;
	setp.lt.s64 	%p202, %rd318, %rd55;
	min.s64 	%rd319, %rd318, %rd55;
	selp.f64 	%fd308, %fd307, %fd73, %p202;
$L__BB3_62:
	ld.shared.f64 	%fd78, [_ZN6thrust24THRUST_300001_SM_1000_NS8cuda_cub4core6detail5shmemE+88];
	ld.shared.u64 	%rd58, [_ZN6thrust24THRUST_300001_SM_1000_NS8cuda_cub4core6detail5shmemE+96];
	abs.f64 	%fd79, %fd308;
	abs.f64 	%fd80, %fd78;
	setp.lt.f64 	%p203, %fd79, %fd80;
	mov.u64 	%rd320, %rd58;
	mov.f64 	%fd309, %fd78;
	@%p203 bra 	$L__BB3_65;
	setp.lt.f64 	%p204, %fd80, %fd79;
	mov.u64 	%rd320, %rd319;
	mov.f64 	%fd309, %fd308;
	@%p204 bra 	$L__BB3_65;
	setp.lt.s64 	%p205, %rd319, %rd58;
	min.s64 	%rd320, %rd319, %rd58;
	selp.f64 	%fd309, %fd308, %fd78, %p205;
$L__BB3_65:
	ld.shared.f64 	%fd83, [_ZN6thrust24THRUST_300001_SM_1000_NS8cuda_cub4core6detail5shmemE+104];
	ld.shared.u64 	%rd61, [_ZN6thrust24THRUST_300001_SM_1000_NS8cuda_cub4core6detail5shmemE+112];
	abs.f64 	%fd84, %fd309;
	abs.f64 	%fd85, %fd83;
	setp.lt.f64 	%p206, %fd84, %fd85;
	mov.u64 	%rd321, %rd61;
	mov.f64 	%fd310, %fd83;
	@%p206 bra 	$L__BB3_68;
	setp.lt.f64 	%p207, %fd85, %fd84;
	mov.u64 	%rd321, %rd320;
	mov.f64 	%fd310, %fd309;
	@%p207 bra 	$L__BB3_68;
	setp.lt.s64 	%p208, %rd320, %rd61;
	min.s64 	%rd321, %rd320, %rd61;
	selp.f64 	%fd310, %fd309, %fd83, %p208;
$L__BB3_68:
	ld.shared.f64 	%fd88, [_ZN6thrust24THRUST_300001_SM_1000_NS8cuda_cub4core6detail5shmemE+120];
	ld.shared.u64 	%rd64, [_ZN6thrust24THRUST_300001_SM_1000_NS8cuda_cub4core6detail5shmemE+128];
	abs.f64 	%fd89, %fd310;
	abs.f64 	%fd90, %fd88;
	setp.lt.f64 	%p209, %fd89, %fd90;
	mov.u64 	%rd367, %rd64;
	mov.f64 	%fd351, %fd88;
	@%p209 bra 	$L__BB3_204;
	setp.lt.f64 	%p210, %fd90, %fd89;
	mov.u64 	%rd367, %rd321;
	mov.f64 	%fd351, %fd310;
	@%p210 bra 	$L__BB3_204;
	setp.lt.s64 	%p211, %rd321, %rd64;
	min.s64 	%rd367, %rd321, %rd64;
	selp.f64 	%fd351, %fd310, %fd88, %p211;
	bra.uni 	$L__BB3_204;
$L__BB3_71:
	// begin inline asm
	mov.u32 %r169, %laneid;
	// end inline asm
	and.b32  	%r190, %r1, 992;
	add.s32 	%r191, %r190, 32;
	setp.gt.s32 	%p118, %r191, %r36;
	not.b32 	%r192, %r190;
	add.s32 	%r193, %r36, %r192;
	selp.b32 	%r188, %r193, 31, %p118;
	mov.b64 	%rd276, %fd298;
	mov.b64 	{%r171, %r176}, %rd276;
	mov.b32 	%r187, 1;
	mov.b32 	%r189, -1;
	// begin inline asm
	shfl.sync.down.b32 %r170, %r171, %r187, %r188, %r189;
	// end inline asm
	// begin inline asm
	shfl.sync.down.b32 %r175, %r176, %r187, %r188, %r189;
	// end inline asm
	mov.b64 	%rd277, {%r170, %r175};
	mov.b64 	%fd92, %rd277;
	mov.b64 	{%r181, %r186}, %rd309;
	// begin inline asm
	shfl.sync.down.b32 %r180, %r181, %r187, %r188, %r189;
	// end inline asm
	// begin inline asm
	shfl.sync.down.b32 %r185, %r186, %r187, %r188, %r189;
	// end inline asm
	mov.b64 	%rd66, {%r180, %r185};
	setp.ge.s32 	%p119, %r169, %r188;
	mov.u64 	%rd322, %rd309;
	mov.f64 	%fd311, %fd298;
	@%p119 bra 	$L__BB3_75;
	abs.f64 	%fd93, %fd298;
	abs.f64 	%fd94, %fd92;
	setp.lt.f64 	%p120, %fd93, %fd94;
	mov.u64 	%rd322, %rd66;
	mov.f64 	%fd311, %fd92;
	@%p120 bra 	$L__BB3_75;
	setp.lt.f64 	%p121, %fd94, %fd93;
	mov.u64 	%rd322, %rd309;
	mov.f64 	%fd311, %fd298;
	@%p121 bra 	$L__BB3_75;
	setp.lt.s64 	%p122, %rd309, %rd66;
	min.s64 	%rd322, %rd309, %rd66;
	selp.f64 	%fd311, %fd298, %fd92, %p122;
$L__BB3_75:
	mov.b64 	%rd278, %fd311;
	mov.b64 	{%r195, %r200}, %rd278;
	mov.b32 	%r211, 2;
	mov.b32 	%r213, -1;
	// begin inline asm
	shfl.sync.down.b32 %r194, %r195, %r211, %r188, %r213;
	// end inline asm
	// begin inline asm
	shfl.sync.down.b32 %r199, %r200, %r211, %r188, %r213;
	// end inline asm
	mov.b64 	%rd279, {%r194, %r199};
	mov.b64 	%fd97, %rd279;
	mov.b64 	{%r205, %r210}, %rd322;
	// begin inline asm
	shfl.sync.down.b32 %r204, %r205, %r211, %r188, %r213;
	// end inline asm
	// begin inline asm
	shfl.sync.down.b32 %r209, %r210, %r211, %r188, %r213;
	// end inline asm
	mov.b64 	%rd69, {%r204, %r209};
	add.s32 	%r214, %r169, 2;
	setp.gt.s32 	%p123, %r214, %r188;
	mov.u64 	%rd323, %rd322;
	mov.f64 	%fd312, %fd311;
	@%p123 bra 	$L__BB3_79;
	abs.f64 	%fd98, %fd311;
	abs.f64 	%fd99, %fd97;
	setp.lt.f64 	%p124, %fd98, %fd99;
	mov.u64 	%rd323, %rd69;
	mov.f64 	%fd312, %fd97;
	@%p124 bra 	$L__BB3_79;
	setp.lt.f64 	%p125, %fd99, %fd98;
	mov.u64 	%rd323, %rd322;
	mov.f64 	%fd312, %fd311;
	@%p125 bra 	$L__BB3_79;
	setp.lt.s64 	%p126, %rd322, %rd69;
	min.s64 	%rd323, %rd322, %rd69;
	selp.f64 	%fd312, %fd311, %fd97, %p126;
$L__BB3_79:
	mov.b64 	%rd280, %fd312;
	mov.b64 	{%r216, %r221}, %rd280;
	mov.b32 	%r232, 4;
	mov.b32 	%r234, -1;
	// begin inline asm
	shfl.sync.down.b32 %r215, %r216, %r232, %r188, %r234;
	// end inline asm
	// begin inline asm
	shfl.sync.down.b32 %r220, %r221, %r232, %r188, %r234;
	// end inline asm
	mov.b64 	%rd281, {%r215, %r220};
	mov.b64 	%fd102, %rd281;
	mov.b64 	{%r226, %r231}, %rd323;
	// begin inline asm
	shfl.sync.down.b32 %r225, %r226, %r232, %r188, %r234;
	// end inline asm
	// begin inline asm
	shfl.sync.down.b32 %r230, %r231, %r232, %r188, %r234;
	// end inline asm
	mov.b64 	%rd72, {%r225, %r230};
	add.s32 	%r235, %r169, 4;
	setp.gt.s32 	%p127, %r235, %r188;
	mov.u64 	%rd324, %rd323;
	mov.f64 	%fd313, %fd312;
	@%p127 bra 	$L__BB3_83;
	abs.f64 	%fd103, %fd312;
	abs.f64 	%fd104, %fd102;
	setp.lt.f64 	%p128, %fd103, %fd104;
	mov.u64 	%rd324, %rd72;
	mov.f64 	%fd313, %fd102;
	@%p128 bra 	$L__BB3_83;
	setp.lt.f64 	%p129, %fd104, %fd103;
	mov.u64 	%rd324, %rd323;
	mov.f64 	%fd313, %fd312;
	@%p129 bra 	$L__BB3_83;
	setp.lt.s64 	%p130, %rd323, %rd72;
	min.s64 	%rd324, %rd323, %rd72;
	selp.f64 	%fd313, %fd312, %fd102, %p130;
$L__BB3_83:
	mov.b64 	%rd282, %fd313;
	mov.b64 	{%r237, %r242}, %rd282;
	mov.b32 	%r253, 8;
	mov.b32 	%r255, -1;
	// begin inline asm
	shfl.sync.down.b32 %r236, %r237, %r253, %r188, %r255;
	// end inline asm
	// begin inline asm
	shfl.sync.down.b32 %r241, %r242, %r253, %r188, %r255;
	// end inline asm
	mov.b64 	%rd283, {%r236, %r241};
	mov.b64 	%fd107, %rd283;
	mov.b64 	{%r247, %r252}, %rd324;
	// begin inline asm
	shfl.sync.down.b32 %r246, %r247, %r253, %r188, %r255;
	// end inline asm
	// begin inline asm
	shfl.sync.down.b32 %r251, %r252, %r253, %r188, %r255;
	// end inline asm
	mov.b64 	%rd75, {%r246, %r251};
	add.s32 	%r256, %r169, 8;
	setp.gt.s32 	%p131, %r256, %r188;
	mov.u64 	%rd325, %rd324;
	mov.f64 	%fd314, %fd313;
	@%p131 bra 	$L__BB3_87;
	abs.f64 	%fd108, %fd313;
	abs.f64 	%fd109, %fd107;
	setp.lt.f64 	%p132, %fd108, %fd109;
	mov.u64 	%rd325, %rd75;
	mov.f64 	%fd314, %fd107;
	@%p132 bra 	$L__BB3_87;
	setp.lt.f64 	%p133, %fd109, %fd108;
	mov.u64 	%rd325, %rd324;
	mov.f64 	%fd314, %fd313;
	@%p133 bra 	$L__BB3_87;
	setp.lt.s64 	%p134, %rd324, %rd75;
	min.s64 	%rd325, %rd324, %rd75;
	selp.f64 	%fd314, %fd313, %fd107, %p134;
$L__BB3_87:
	mov.b64 	%rd284, %fd314;
	mov.b64 	{%r258, %r263}, %rd284;
	mov.b32 	%r274, 16;
	mov.b32 	%r276, -1;
	// begin inline asm
	shfl.sync.down.b32 %r257, %r258, %r274, %r188, %r276;
	// end inline asm
	// begin inline asm
	shfl.sync.down.b32 %r262, %r263, %r274, %r188, %r276;
	// end inline asm
	mov.b64 	%rd285, {%r257, %r262};
	mov.b64 	%fd112, %rd285;
	mov.b64 	{%r268, %r273}, %rd325;
	// begin inline asm
	shfl.sync.down.b32 %r267, %r268, %r274, %r188, %r276;
	// end inline asm
	// begin inline asm
	shfl.sync.down.b32 %r272, %r273, %r274, %r188, %r276;
	// end inline asm
	mov.b64 	%rd78, {%r267, %r272};
	add.s32 	%r277, %r169, 16;
	setp.gt.s32 	%p135, %r277, %r188;
	mov.u64 	%rd367, %rd325;
	mov.f64 	%fd351, %fd314;
	@%p135 bra 	$L__BB3_91;
	abs.f64 	%fd113, %fd314;
	abs.f64 	%fd114, %fd112;
	setp.lt.f64 	%p136, %fd113, %fd114;
	mov.u64 	%rd367, %rd78;
	mov.f64 	%fd351, %fd112;
	@%p136 bra 	$L__BB3_91;
	setp.lt.f64 	%p137, %fd114, %fd113;
	mov.u64 	%rd367, %rd325;
	mov.f64 	%fd351, %fd314;
	@%p137 bra 	$L__BB3_91;
	setp.lt.s64 	%p138, %rd325, %rd78;
	min.s64 	%rd367, %rd325, %rd78;
	selp.f64 	%fd351, %fd314, %fd112, %p138;
$L__BB3_91:
	setp.ne.s32 	%p139, %r169, 0;
	@%p139 bra 	$L__BB3_93;
	shr.u32 	%r278, %r1, 1;
	and.b32  	%r279, %r278, 496;
	mov.u32 	%r280, _ZN6thrust24THRUST_300001_SM_1000_NS8cuda_cub4core6detail5shmemE;
	add.s32 	%r281, %r280, %r279;
	st.shared.f64 	[%r281+8], %fd351;
	st.shared.u64 	[%r281+16], %rd367;
$L__BB3_93:
	bar.sync 	0;
	setp.ne.s32 	%p140, %r1, 0;
	@%p140 bra 	$L__BB3_204;
	setp.lt.s32 	%p141, %r36, 33;
	mov.f64 	%fd316, %fd351;
	mov.u64 	%rd327, %rd367;
	@%p141 bra 	$L__BB3_98;
	ld.shared.f64 	%fd117, [_ZN6thrust24THRUST_300001_SM_1000_NS8cuda_cub4core6detail5shmemE+24];
	ld.shared.u64 	%rd81, [_ZN6thrust24THRUST_300001_SM_1000_NS8cuda_cub4core6detail5shmemE+32];
	abs.f64 	%fd118, %fd351;
	abs.f64 	%fd119, %fd117;
	setp.lt.f64 	%p142, %fd118, %fd119;
	mov.f64 	%fd316, %fd117;
	mov.u64 	%rd327, %rd81;
	@%p142 bra 	$L__BB3_98;
	setp.lt.f64 	%p143, %fd119, %fd118;
	mov.f64 	%fd316, %fd351;
	mov.u64 	%rd327, %rd367;
	@%p143 bra 	$L__BB3_98;
	setp.lt.s64 	%p144, %rd367, %rd81;
	min.s64 	%rd327, %rd367, %rd81;
	selp.f64 	%fd316, %fd351, %fd117, %p144;
$L__BB3_98:
	setp.lt.s32 	%p145, %r36, 65;
	mov.f64 	%fd317, %fd316;
	mov.u64 	%rd328, %rd327;
	@%p145 bra 	$L__BB3_102;
	ld.shared.f64 	%fd122, [_ZN6thrust24THRUST_300001_SM_1000_NS8cuda_cub4core6detail5shmemE+40];
	ld.shared.u64 	%rd84, [_ZN6thrust24THRUST_300001_SM_1000_NS8cuda_cub4core6detail5shmemE+48];
	abs.f64 	%fd123, %fd316;
	abs.f64 	%fd124, %fd122;
	setp.lt.f64 	%p146, %fd123, %fd124;
	mov.f64 	%fd317, %fd122;
	mov.u64 	%rd328, %rd84;
	@%p146 bra 	$L__BB3_102;
	setp.lt.f64 	%p147, %fd124, %fd123;
	mov.f64 	%fd317, %fd316;
	mov.u64 	%rd328, %rd327;
	@%p147 bra 	$L__BB3_102;
	setp.lt.s64 	%p148, %rd327, %rd84;
	min.s64 	%rd328, %rd327, %rd84;
	selp.f64 	%fd317, %fd316, %fd122, %p148;
$L__BB3_102:
	setp.lt.s32 	%p149, %r36, 97;
	mov.f64 	%fd318, %fd317;
	mov.u64 	%rd329, %rd328;
	@%p149 bra 	$L__BB3_106;
	ld.shared.f64 	%fd127, [_ZN6thrust24THRUST_300001_SM_1000_NS8cuda_cub4core6detail5shmemE+56];
	ld.shared.u64 	%rd87, [_ZN6thrust24THRUST_300001_SM_1000_NS8cuda_cub4core6detail5shmemE+64];
	abs.f64 	%fd128, %fd317;
	abs.f64 	%fd129, %fd127;
	setp.lt.f64 	%p150, %fd128, %fd129;
	mov.f64 	%fd318, %fd127;
	mov.u64 	%rd329, %rd87;
	@%p150 bra 	$L__BB3_106;
	setp.lt.f64 	%p151, %fd129, %fd128;
	mov.f64 	%fd318, %fd317;
	mov.u64 	%rd329, %rd328;
	@%p151 bra 	$L__BB3_106;
	setp.lt.s64 	%p152, %rd328, %rd87;
	min.s64 	%rd329, %rd328, %rd87;
	selp.f64 	%fd318, %fd317, %fd127, %p152;
$L__BB3_106:
	setp.lt.s32 	%p153, %r36, 129;
	mov.f64 	%fd319, %fd318;
	mov.u64 	%rd330, %rd329;
	@%p153 bra 	$L__BB3_110;
	ld.shared.f64 	%fd132, [_ZN6thrust24THRUST_300001_SM_1000_NS8cuda_cub4core6detail5shmemE+72];
	ld.shared.u64 	%rd90, [_ZN6thrust24THRUST_300001_SM_1000_NS8cuda_cub4core6detail5shmemE+80];
	abs.f64 	%fd133, %fd318;
	abs.f64 	%fd134, %fd132;
	setp.lt.f64 	%p154, %fd133, %fd134;
	mov.f64 	%fd319, %fd132;
	mov.u64 	%rd330, %rd90;
	@%p154 bra 	$L__BB3_110;
	setp.lt.f64 	%p155, %fd134, %fd133;
	mov.f64 	%fd319, %fd318;
	mov.u64 	%rd330, %rd329;
	@%p155 bra 	$L__BB3_110;
	setp.lt.s64 	%p156, %rd329, %rd90;
	min.s64 	%rd330, %rd329, %rd90;
	selp.f64 	%fd319, %fd318, %fd132, %p156;
$L__BB3_110:
	setp.lt.s32 	%p157, %r36, 161;
	mov.f64 	%fd320, %fd319;
	mov.u64 	%rd331, %rd330;
	@%p157 bra 	$L__BB3_114;
	ld.shared.f64 	%fd137, [_ZN6thrust24THRUST_300001_SM_1000_NS8cuda_cub4core6detail5shmemE+88];
	ld.shared.u64 	%rd93, [_ZN6thrust24THRUST_300001_SM_1000_NS8cuda_cub4core6detail5shmemE+96];
	abs.f64 	%fd138, %fd319;
	abs.f64 	%fd139, %fd137;
	setp.lt.f64 	%p158, %fd138, %fd139;
	mov.f64 	%fd320, %fd137;
	mov.u64 	%rd331, %rd93;
	@%p158 bra 	$L__BB3_114;
	setp.lt.f64 	%p159, %fd139, %fd138;
	mov.f64 	%fd320, %fd319;
	mov.u64 	%rd331, %rd330;
	@%p159 bra 	$L__BB3_114;
	setp.lt.s64 	%p160, %rd330, %rd93;
	min.s64 	%rd331, %rd330, %rd93;
	selp.f64 	%fd320, %fd319, %fd137, %p160;
$L__BB3_114:
	setp.lt.s32 	%p161, %r36, 193;
	mov.f64 	%fd321, %fd320;
	mov.u64 	%rd332, %rd331;
	@%p161 bra 	$L__BB3_118;
	ld.shared.f64 	%fd142, [_ZN6thrust24THRUST_300001_SM_1000_NS8cuda_cub4core6detail5shmemE+104];
	ld.shared.u64 	%rd96, [_ZN6thrust24THRUST_300001_SM_1000_NS8cuda_cub4core6detail5shmemE+112];
	abs.f64 	%fd143, %fd320;
	abs.f64 	%fd144, %fd142;
	setp.lt.f64 	%p162, %fd143, %fd144;
	mov.f64 	%fd321, %fd142;
	mov.u64 	%rd332, %rd96;
	@%p162 bra 	$L__BB3_118;
	setp.lt.f64 	%p163, %fd144, %fd143;
	mov.f64 	%fd321, %fd320;
	mov.u64 	%rd332, %rd331;
	@%p163 bra 	$L__BB3_118;
	setp.lt.s64 	%p164, %rd331, %rd96;
	min.s64 	%rd332, %rd331, %rd96;
	selp.f64 	%fd321, %fd320, %fd142, %p164;
$L__BB3_118:
	setp.lt.s32 	%p165, %r36, 225;
	mov.u64 	%rd367, %rd332;
	mov.f64 	%fd351, %fd321;
	@%p165 bra 	$L__BB3_204;
	ld.shared.f64 	%fd147, [_ZN6thrust24THRUST_300001_SM_1000_NS8cuda_cub4core6detail5shmemE+120];
	ld.shared.u64 	%rd99, [_ZN6thrust24THRUST_300001_SM_1000_NS8cuda_cub4core6detail5shmemE+128];
	abs.f64 	%fd148, %fd321;
	abs.f64 	%fd149, %fd147;
	setp.lt.f64 	%p166, %fd148, %fd149;
	mov.u64 	%rd367, %rd99;
	mov.f64 	%fd351, %fd147;
	@%p166 bra 	$L__BB3_204;
	setp.lt.f64 	%p167, %fd149, %fd148;
	mov.u64 	%rd367, %rd332;
	mov.f64 	%fd351, %fd321;
	@%p167 bra 	$L__BB3_204;
	setp.lt.s64 	%p168, %rd332, %rd99;
	min.s64 	%rd367, %rd332, %rd99;
	selp.f64 	%fd351, %fd321, %fd147, %p168;
	bra.uni 	$L__BB3_204;
$L__BB3_122:
	mov.u32 	%r17, %tid.x;
	cvt.u64.u32 	%rd200, %r17;
	cvta.to.global.u64 	%rd201, %rd197;
	mul.wide.u32 	%rd202, %r17, 8;
	add.s64 	%rd203, %rd201, %rd202;
	ld.global.f64 	%fd274, [%rd203];
	add.s32 	%r37, %r17, 256;
	cvt.u64.u32 	%rd204, %r37;
	ld.global.f64 	%fd275, [%rd203+2048];
	add.s32 	%r38, %r17, 512;
	cvt.u64.u32 	%rd205, %r38;
	ld.global.f64 	%fd276, [%rd203+4096];
	add.s32 	%r39, %r17, 768;
	cvt.u64.u32 	%rd206, %r39;
	ld.global.f64 	%fd277, [%rd203+6144];
	or.b32  	%r40, %r17, 1024;
	cvt.u64.u32 	%rd101, %r40;
	add.s64 	%rd354, %rd198, %rd101;
	ld.global.f64 	%fd338, [%rd203+8192];
	abs.f64 	%fd278, %fd274;
	abs.f64 	%fd279, %fd275;
	setp.geu.f64 	%p3, %fd278, %fd279;
	selp.f64 	%fd280, %fd274, %fd275, %p3;
	selp.b64 	%rd207, %rd200, %rd204, %p3;
	abs.f64 	%fd281, %fd280;
	abs.f64 	%fd282, %fd276;
	setp.geu.f64 	%p4, %fd281, %fd282;
	selp.f64 	%fd283, %fd280, %fd276, %p4;
	selp.b64 	%rd208, %rd207, %rd205, %p4;
	abs.f64 	%fd284, %fd283;
	abs.f64 	%fd285, %fd277;
	setp.geu.f64 	%p5, %fd284, %fd285;
	selp.f64 	%fd152, %fd283, %fd277, %p5;
	selp.b64 	%rd104, %rd208, %rd206, %p5;
	abs.f64 	%fd153, %fd152;
	abs.f64 	%fd154, %fd338;
	setp.lt.f64 	%p6, %fd153, %fd154;
	@%p6 bra 	$L__BB3_124;
	setp.lt.f64 	%p7, %fd154, %fd153;
	setp.lt.u64 	%p8, %rd104, %rd101;
	or.pred  	%p9, %p7, %p8;
	selp.f64 	%fd338, %fd152, %fd338, %p9;
	add.s64 	%rd211, %rd198, %rd104;
	selp.b64 	%rd354, %rd211, %rd354, %p9;
$L__BB3_124:
	setp.lt.u32 	%p10, %r36, 2560;
	mov.b32 	%r394, 1280;
	@%p10 bra 	$L__BB3_137;
	mov.b32 	%r393, 1280;
	mov.f64 	%fd323, %fd338;
$L__BB3_126:
	cvt.u64.u32 	%rd212, %r393;
	add.s64 	%rd213, %rd200, %rd212;
	mul.wide.u32 	%rd214, %r393, 8;
	cvta.to.global.u64 	%rd215, %rd197;
	add.s64 	%rd217, %rd215, %rd202;
	add.s64 	%rd218, %rd217, %rd214;
	add.s64 	%rd335, %rd213, %rd198;
	ld.global.f64 	%fd324, [%rd218];
	ld.global.f64 	%fd325, [%rd218+2048];
	ld.global.f64 	%fd326, [%rd218+4096];
	ld.global.f64 	%fd327, [%rd218+6144];
	ld.global.f64 	%fd338, [%rd218+8192];
	abs.f64 	%fd163, %fd323;
	abs.f64 	%fd164, %fd324;
	setp.lt.f64 	%p11, %fd163, %fd164;
	@%p11 bra 	$L__BB3_128;
	setp.lt.f64 	%p12, %fd164, %fd163;
	setp.lt.s64 	%p13, %rd354, %rd335;
	or.pred  	%p14, %p12, %p13;
	selp.f64 	%fd324, %fd323, %fd324, %p14;
	selp.b64 	%rd335, %rd354, %rd335, %p14;
$L__BB3_128:
	cvt.u64.u32 	%rd219, %r393;
	add.s64 	%rd220, %rd200, %rd219;
	add.s64 	%rd221, %rd220, %rd198;
	add.s64 	%rd336, %rd221, 256;
	abs.f64 	%fd167, %fd324;
	abs.f64 	%fd168, %fd325;
	setp.lt.f64 	%p15, %fd167, %fd168;
	@%p15 bra 	$L__BB3_130;
	setp.lt.f64 	%p16, %fd168, %fd167;
	add.s64 	%rd226, %rd221, 256;
	setp.lt.s64 	%p17, %rd335, %rd226;
	or.pred  	%p18, %p16, %p17;
	selp.f64 	%fd325, %fd324, %fd325, %p18;
	selp.b64 	%rd336, %rd335, %rd226, %p18;
$L__BB3_130:
	add.s64 	%rd337, %rd221, 512;
	abs.f64 	%fd171, %fd325;
	abs.f64 	%fd172, %fd326;
	setp.lt.f64 	%p19, %fd171, %fd172;
	@%p19 bra 	$L__BB3_132;
	setp.lt.f64 	%p20, %fd172, %fd171;
	add.s64 	%rd234, %rd221, 512;
	setp.lt.s64 	%p21, %rd336, %rd234;
	or.pred  	%p22, %p20, %p21;
	selp.f64 	%fd326, %fd325, %fd326, %p22;
	selp.b64 	%rd337, %rd336, %rd234, %p22;
$L__BB3_132:
	add.s64 	%rd338, %rd221, 768;
	abs.f64 	%fd175, %fd326;
	abs.f64 	%fd176, %fd327;
	setp.lt.f64 	%p23, %fd175, %fd176;
	@%p23 bra 	$L__BB3_134;
	setp.lt.f64 	%p24, %fd176, %fd175;
	setp.lt.s64 	%p25, %rd337, %rd338;
	or.pred  	%p26, %p24, %p25;
	selp.f64 	%fd327, %fd326, %fd327, %p26;
	selp.b64 	%rd338, %rd337, %rd338, %p26;
$L__BB3_134:
	add.s64 	%rd354, %rd221, 1024;
	abs.f64 	%fd179, %fd327;
	abs.f64 	%fd180, %fd338;
	setp.lt.f64 	%p27, %fd179, %fd180;
	@%p27 bra 	$L__BB3_136;
	setp.lt.f64 	%p28, %fd180, %fd179;
	setp.lt.s64 	%p29, %rd338, %rd354;
	or.pred  	%p30, %p28, %p29;
	selp.f64 	%fd338, %fd327, %fd338, %p30;
	selp.b64 	%rd354, %rd338, %rd354, %p30;
$L__BB3_136:
	add.s32 	%r394, %r393, 1280;
	add.s32 	%r43, %r393, 2560;
	setp.le.s32 	%p31, %r43, %r36;
	mov.u32 	%r393, %r394;
	mov.f64 	%fd323, %fd338;
	@%p31 bra 	$L__BB3_126;
$L__BB3_137:
	setp.le.s32 	%p32, %r36, %r394;
	@%p32 bra 	$L__BB3_160;
	sub.s32 	%r21, %r36, %r394;
	setp.ge.s32 	%p33, %r17, %r21;
	@%p33 bra 	$L__BB3_160;
	cvta.to.global.u64 	%rd127, %rd197;
	not.b32 	%r44, %r17;
	add.s32 	%r45, %r36, %r44;
	sub.s32 	%r22, %r45, %r394;
	and.b32  	%r46, %r22, 768;
	setp.eq.s32 	%p34, %r46, 768;
	mov.u32 	%r397, %r17;
	@%p34 bra 	$L__BB3_145;
	add.s32 	%r47, %r17, %r394;
	cvt.u64.u32 	%rd242, %r47;
	add.s64 	%rd342, %rd198, %rd242;
	mul.wide.u32 	%rd243, %r47, 8;
	add.s64 	%rd341, %rd127, %rd243;
	shr.u32 	%r48, %r22, 8;
	add.s32 	%r49, %r48, 1;
	and.b32  	%r50, %r49, 3;
	neg.s32 	%r395, %r50;
	mov.u32 	%r397, %r17;
$L__BB3_141:
	.pragma "nounroll";
	mov.u64 	%rd132, %rd354;
	mov.f64 	%fd184, %fd338;
	ld.global.f64 	%fd185, [%rd341];
	abs.f64 	%fd186, %fd184;
	abs.f64 	%fd187, %fd185;
	setp.lt.f64 	%p35, %fd186, %fd187;
	mov.f64 	%fd338, %fd185;
	mov.u64 	%rd354, %rd342;
	@%p35 bra 	$L__BB3_144;
	setp.lt.f64 	%p36, %fd187, %fd186;
	mov.f64 	%fd338, %fd184;
	mov.u64 	%rd354, %rd132;
	@%p36 bra 	$L__BB3_144;
	setp.lt.s64 	%p37, %rd132, %rd342;
	selp.f64 	%fd338, %fd184, %fd185, %p37;
	min.s64 	%rd354, %rd132, %rd342;
$L__BB3_144:
	add.s32 	%r397, %r397, 256;
	add.s64 	%rd342, %rd342, 256;
	add.s64 	%rd341, %rd341, 2048;
	add.s32 	%r395, %r395, 1;
	setp.ne.s32 	%p38, %r395, 0;
	@%p38 bra 	$L__BB3_141;
$L__BB3_145:
	setp.lt.u32 	%p39, %r22, 768;
	@%p39 bra 	$L__BB3_160;
	add.s32 	%r398, %r397, %r394;
	cvt.u64.u32 	%rd244, %r398;
	add.s64 	%rd349, %rd198, %rd244;
	cvt.u64.u32 	%rd245, %r397;
	cvt.u64.u32 	%rd246, %r394;
	add.s64 	%rd247, %rd245, %rd246;
	shl.b64 	%rd248, %rd247, 3;
	add.s64 	%rd249, %rd248, %rd127;
	add.s64 	%rd348, %rd249, 6144;
	mul.wide.u32 	%rd250, %r398, 8;
	add.s64 	%rd347, %rd127, %rd250;
	add.s32 	%r399, %r397, 512;
$L__BB3_147:
	mov.u32 	%r32, %r399;
	ld.global.f64 	%fd193, [%rd347];
	abs.f64 	%fd194, %fd338;
	abs.f64 	%fd195, %fd193;
	setp.lt.f64 	%p40, %fd194, %fd195;
	mov.f64 	%fd335, %fd193;
	mov.u64 	%rd351, %rd349;
	@%p40 bra 	$L__BB3_150;
	setp.lt.f64 	%p41, %fd195, %fd194;
	mov.f64 	%fd335, %fd338;
	mov.u64 	%rd351, %rd354;
	@%p41 bra 	$L__BB3_150;
	setp.lt.s64 	%p42, %rd354, %rd349;
	selp.f64 	%fd335, %fd338, %fd193, %p42;
	min.s64 	%rd351, %rd354, %rd349;
$L__BB3_150:
	add.s32 	%r51, %r398, 256;
	cvt.u64.u32 	%rd251, %r51;
	add.s64 	%rd148, %rd198, %rd251;
	ld.global.f64 	%fd198, [%rd348+-4096];
	abs.f64 	%fd199, %fd335;
	abs.f64 	%fd200, %fd198;
	setp.lt.f64 	%p43, %fd199, %fd200;
	mov.f64 	%fd336, %fd198;
	mov.u64 	%rd352, %rd148;
	@%p43 bra 	$L__BB3_153;
	setp.lt.f64 	%p44, %fd200, %fd199;
	mov.f64 	%fd336, %fd335;
	mov.u64 	%rd352, %rd351;
	@%p44 bra 	$L__BB3_153;
	setp.lt.s64 	%p45, %rd351, %rd148;
	selp.f64 	%fd336, %fd335, %fd198, %p45;
	min.s64 	%rd352, %rd351, %rd148;
$L__BB3_153:
	add.s32 	%r52, %r398, 512;
	cvt.u64.u32 	%rd252, %r52;
	add.s64 	%rd151, %rd198, %rd252;
	ld.global.f64 	%fd203, [%rd348+-2048];
	abs.f64 	%fd204, %fd336;
	abs.f64 	%fd205, %fd203;
	setp.lt.f64 	%p46, %fd204, %fd205;
	mov.f64 	%fd337, %fd203;
	mov.u64 	%rd353, %rd151;
	@%p46 bra 	$L__BB3_156;
	setp.lt.f64 	%p47, %fd205, %fd204;
	mov.f64 	%fd337, %fd336;
	mov.u64 	%rd353, %rd352;
	@%p47 bra 	$L__BB3_156;
	setp.lt.s64 	%p48, %rd352, %rd151;
	selp.f64 	%fd337, %fd336, %fd203, %p48;
	min.s64 	%rd353, %rd352, %rd151;
$L__BB3_156:
	add.s32 	%r53, %r398, 768;
	cvt.u64.u32 	%rd253, %r53;
	add.s64 	%rd154, %rd198, %rd253;
	ld.global.f64 	%fd208, [%rd348];
	abs.f64 	%fd209, %fd337;
	abs.f64 	%fd210, %fd208;
	setp.lt.f64 	%p49, %fd209, %fd210;
	mov.f64 	%fd338, %fd208;
	mov.u64 	%rd354, %rd154;
	@%p49 bra 	$L__BB3_159;
	setp.lt.f64 	%p50, %fd210, %fd209;
	mov.f64 	%fd338, %fd337;
	mov.u64 	%rd354, %rd353;
	@%p50 bra 	$L__BB3_159;
	setp.lt.s64 	%p51, %rd353, %rd154;
	selp.f64 	%fd338, %fd337, %fd208, %p51;
	min.s64 	%rd354, %rd353, %rd154;
$L__BB3_159:
	add.s64 	%rd349, %rd349, 1024;
	add.s64 	%rd348, %rd348, 8192;
	add.s64 	%rd347, %rd347, 8192;
	add.s32 	%r399, %r32, 1024;
	add.s32 	%r54, %r32, 512;
	add.s32 	%r398, %r398, 1024;
	setp.lt.s32 	%p52, %r54, %r21;
	@%p52 bra 	$L__BB3_147;
$L__BB3_160:
	// begin inline asm
	mov.u32 %r55, %laneid;
	// end inline asm
	mov.b64 	%rd254, %fd338;
	mov.b64 	{%r57, %r62}, %rd254;
	mov.b32 	%r73, 1;
	mov.b32 	%r74, 31;
	mov.b32 	%r75, -1;
	// begin inline asm
	shfl.sync.down.b32 %r56, %r57, %r73, %r74, %r75;
	// end inline asm
	// begin inline asm
	shfl.sync.down.b32 %r61, %r62, %r73, %r74, %r75;
	// end inline asm
	mov.b64 	%rd255, {%r56, %r61};
	mov.b64 	%fd214, %rd255;
	mov.b64 	{%r67, %r72}, %rd354;
	// begin inline asm
	shfl.sync.down.b32 %r66, %r67, %r73, %r74, %r75;
	// end inline asm
	// begin inline asm
	shfl.sync.down.b32 %r71, %r72, %r73, %r74, %r75;
	// end inline asm
	mov.b64 	%rd161, {%r66, %r71};
	setp.gt.s32 	%p53, %r55, 30;
	mov.f64 	%fd340, %fd338;
	mov.u64 	%rd356, %rd354;
	@%p53 bra 	$L__BB3_164;
	abs.f64 	%fd215, %fd338;
	abs.f64 	%fd216, %fd214;
	setp.lt.f64 	%p54, %fd215, %fd216;
	mov.f64 	%fd340, %fd214;
	mov.u64 	%rd356, %rd161;
	@%p54 bra 	$L__BB3_164;
	setp.lt.f64 	%p55, %fd216, %fd215;
	mov.f64 	%fd340, %fd338;
	mov.u64 	%rd356, %rd354;
	@%p55 bra 	$L__BB3_164;
	setp.lt.s64 	%p56, %rd354, %rd161;
	selp.f64 	%fd340, %fd338, %fd214, %p56;
	min.s64 	%rd356, %rd354, %rd161;
$L__BB3_164:
	mov.b64 	%rd256, %fd340;
	mov.b64 	{%r77, %r82}, %rd256;
	mov.b32 	%r93, 2;
	mov.b32 	%r94, 31;
	mov.b32 	%r95, -1;
	// begin inline asm
	shfl.sync.down.b32 %r76, %r77, %r93, %r94, %r95;
	// end inline asm
	// begin inline asm
	shfl.sync.down.b32 %r81, %r82, %r93, %r94, %r95;
	// end inline asm
	mov.b64 	%rd257, {%r76, %r81};
	mov.b64 	%fd219, %rd257;
	mov.b64 	{%r87, %r92}, %rd356;
	// begin inline asm
	shfl.sync.down.b32 %r86, %r87, %r93, %r94, %r95;
	// end inline asm
	// begin inline asm
	shfl.sync.down.b32 %r91, %r92, %r93, %r94, %r95;
	// end inline asm
	mov.b64 	%rd164, {%r86, %r91};
	setp.gt.s32 	%p57, %r55, 29;
	mov.f64 	%fd341, %fd340;
	mov.u64 	%rd357, %rd356;
	@%p57 bra 	$L__BB3_168;
	abs.f64 	%fd220, %fd340;
	abs.f64 	%fd221, %fd219;
	setp.lt.f64 	%p58, %fd220, %fd221;
	mov.f64 	%fd341, %fd219;
	mov.u64 	%rd357, %rd164;
	@%p58 bra 	$L__BB3_168;
	setp.lt.f64 	%p59, %fd221, %fd220;
	mov.f64 	%fd341, %fd340;
	mov.u64 	%rd357, %rd356;
	@%p59 bra 	$L__BB3_168;
	setp.lt.s64 	%p60, %rd356, %rd164;
	selp.f64 	%fd341, %fd340, %fd219, %p60;
	min.s64 	%rd357, %rd356, %rd164;
$L__BB3_168:
	mov.b64 	%rd258, %fd341;
	mov.b64 	{%r97, %r102}, %rd258;
	mov.b32 	%r113, 4;
	mov.b32 	%r114, 31;
	mov.b32 	%r115, -1;
	// begin inline asm
	shfl.sync.down.b32 %r96, %r97, %r113, %r114, %r115;
	// end inline asm
	// begin inline asm
	shfl.sync.down.b32 %r101, %r102, %r113, %r114, %r115;
	// end inline asm
	mov.b64 	%rd259, {%r96, %r101};
	mov.b64 	%fd224, %rd259;
	mov.b64 	{%r107, %r112}, %rd357;
	// begin inline asm
	shfl.sync.down.b32 %r106, %r107, %r113, %r114, %r115;
	// end inline asm
	// begin inline asm
	shfl.sync.down.b32 %r111, %r112, %r113, %r114, %r115;
	// end inline asm
	mov.b64 	%rd167, {%r106, %r111};
	setp.gt.s32 	%p61, %r55, 27;
	mov.f64 	%fd342, %fd341;
	mov.u64 	%rd358, %rd357;
	@%p61 bra 	$L__BB3_172;
	abs.f64 	%fd225, %fd341;
	abs.f64 	%fd226, %fd224;
	setp.lt.f64 	%p62, %fd225, %fd226;
	mov.f64 	%fd342, %fd224;
	mov.u64 	%rd358, %rd167;
	@%p62 bra 	$L__BB3_172;
	setp.lt.f64 	%p63, %fd226, %fd225;
	mov.f64 	%fd342, %fd341;
	mov.u64 	%rd358, %rd357;
	@%p63 bra 	$L__BB3_172;
	setp.lt.s64 	%p64, %rd357, %rd167;
	selp.f64 	%fd342, %fd341, %fd224, %p64;
	min.s64 	%rd358, %rd357, %rd167;
$L__BB3_172:
	mov.b64 	%rd260, %fd342;
	mov.b64 	{%r117, %r122}, %rd260;
	mov.b32 	%r133, 8;
	mov.b32 	%r134, 31;
	mov.b32 	%r135, -1;
	// begin inline asm
	shfl.sync.down.b32 %r116, %r117, %r133, %r134, %r135;
	// end inline asm
	// begin inline asm
	shfl.sync.down.b32 %r121, %r122, %r133, %r134, %r135;
	// end inline asm
	mov.b64 	%rd261, {%r116, %r121};
	mov.b64 	%fd229, %rd261;
	mov.b64 	{%r127, %r132}, %rd358;
	// begin inline asm
	shfl.sync.down.b32 %r126, %r127, %r133, %r134, %r135;
	// end inline asm
	// begin inline asm
	shfl.sync.down.b32 %r131, %r132, %r133, %r134, %r135;
	// end inline asm
	mov.b64 	%rd170, {%r126, %r131};
	setp.gt.s32 	%p65, %r55, 23;
	mov.f64 	%fd343, %fd342;
	mov.u64 	%rd359, %rd358;
	@%p65 bra 	$L__BB3_176;
	abs.f64 	%fd230, %fd342;
	abs.f64 	%fd231, %fd229;
	setp.lt.f64 	%p66, %fd230, %fd231;
	mov.f64 	%fd343, %fd229;
	mov.u64 	%rd359, %rd170;
	@%p66 bra 	$L__BB3_176;
	setp.lt.f64 	%p67, %fd231, %fd230;
	mov.f64 	%fd343, %fd342;
	mov.u64 	%rd359, %rd358;
	@%p67 bra 	$L__BB3_176;
	setp.lt.s64 	%p68, %rd358, %rd170;
	selp.f64 	%fd343, %fd342, %fd229, %p68;
	min.s64 	%rd359, %rd358, %rd170;
$L__BB3_176:
	mov.b64 	%rd262, %fd343;
	mov.b64 	{%r137, %r142}, %rd262;
	mov.b32 	%r153, 16;
	mov.b32 	%r154, 31;
	mov.b32 	%r155, -1;
	// begin inline asm
	shfl.sync.down.b32 %r136, %r137, %r153, %r154, %r155;
	// end inline asm
	// begin inline asm
	shfl.sync.down.b32 %r141, %r142, %r153, %r154, %r155;
	// end inline asm
	mov.b64 	%rd263, {%r136, %r141};
	mov.b64 	%fd234, %rd263;
	mov.b64 	{%r147, %r152}, %rd359;
	// begin inline asm
	shfl.sync.down.b32 %r146, %r147, %r153, %r154, %r155;
	// end inline asm
	// begin inline asm
	shfl.sync.down.b32 %r151, %r152, %r153, %r154, %r155;
	// end inline asm
	mov.b64 	%rd173, {%r146, %r151};
	setp.gt.s32 	%p69, %r55, 15;
	mov.f64 	%fd351, %fd343;
	mov.u64 	%rd367, %rd359;
	@%p69 bra 	$L__BB3_180;
	abs.f64 	%fd235, %fd343;
	abs.f64 	%fd236, %fd234;
	setp.lt.f64 	%p70, %fd235, %fd236;
	mov.f64 	%fd351, %fd234;
	mov.u64 	%rd367, %rd173;
	@%p70 bra 	$L__BB3_180;
	setp.lt.f64 	%p71, %fd236, %fd235;
	mov.f64 	%fd351, %fd343;
	mov.u64 	%rd367, %rd359;
	@%p71 bra 	$L__BB3_180;
	setp.lt.s64 	%p72, %rd359, %rd173;
	selp.f64 	%fd351, %fd343, %fd234, %p72;
	min.s64 	%rd367, %rd359, %rd173;
$L__BB3_180:
	setp.ne.s32 	%p73, %r55, 0;
	@%p73 bra 	$L__BB3_182;
	shr.u32 	%r156, %r17, 1;
	and.b32  	%r157, %r156, 496;
	mov.u32 	%r158, _ZN6thrust24THRUST_300001_SM_1000_NS8cuda_cub4core6detail5shmemE;
	add.s32 	%r159, %r158, %r157;
	st.shared.f64 	[%r159+8], %fd351;
	st.shared.u64 	[%r159+16], %rd367;
$L__BB3_182:
	bar.sync 	0;
	setp.ne.s32 	%p74, %r17, 0;
	@%p74 bra 	$L__BB3_204;
	ld.shared.f64 	%fd239, [_ZN6thrust24THRUST_300001_SM_1000_NS8cuda_cub4core6detail5shmemE+24];
	ld.shared.u64 	%rd176, [_ZN6thrust24THRUST_300001_SM_1000_NS8cuda_cub4core6detail5shmemE+32];
	abs.f64 	%fd240, %fd351;
	abs.f64 	%fd241, %fd239;
	setp.lt.f64 	%p75, %fd240, %fd241;
	mov.f64 	%fd345, %fd239;
	mov.u64 	%rd361, %rd176;
	@%p75 bra 	$L__BB3_186;
	setp.lt.f64 	%p76, %fd241, %fd240;
	mov.f64 	%fd345, %fd351;
	mov.u64 	%rd361, %rd367;
	@%p76 bra 	$L__BB3_186;
	setp.lt.s64 	%p77, %rd367, %rd176;
	selp.f64 	%fd345, %fd351, %fd239, %p77;
	min.s64 	%rd361, %rd367, %rd176;
$L__BB3_186:
	ld.shared.f64 	%fd244, [_ZN6thrust24THRUST_300001_SM_1000_NS8cuda_cub4core6detail5shmemE+40];
	ld.shared.u64 	%rd179, [_ZN6thrust24THRUST_300001_SM_1000_NS8cuda_cub4core6detail5shmemE+48];
	abs.f64 	%fd245, %fd345;
	abs.f64 	%fd246, %fd244;
	setp.lt.f64 	%p78, %fd245, %fd246;
	mov.f64 	%fd346, %fd244;
	mov.u64 	%rd362, %rd179;
	@%p78 bra 	$L__BB3_189;
	setp.lt.f64 	%p79, %fd246, %fd245;
	mov.f64 	%fd346, %fd345;
	mov.u64 	%rd362, %rd361;
	@%p79 bra 	$L__BB3_189;
	setp.lt.s64 	%p80, %rd361, %rd179;
	selp.f64 	%fd346, %fd345, %fd244, %p80;
	min.s64 	%rd362, %rd361, %rd179;
$L__BB3_189:
	ld.shared.f64 	%fd249, [_ZN6thrust24THRUST_300001_SM_1000_NS8cuda_cub4core6detail5shmemE+56];
	ld.shared.u64 	%rd182, [_ZN6thrust24THRUST_300001_SM_1000_NS8cuda_cub4core6detail5shmemE+64];
	abs.f64 	%fd250, %fd346;
	abs.f64 	%fd251, %fd249;
	setp.lt.f64 	%p81, %fd250, %fd251;
	mov.f64 	%fd347, %fd249;
	mov.u64 	%rd363, %rd182;
	@%p81 bra 	$L__BB3_192;
	setp.lt.f64 	%p82, %fd251, %fd250;
	mov.f64 	%fd347, %fd346;
	mov.u64 	%rd363, %rd362;
	@%p82 bra 	$L__BB3_192;
	setp.lt.s64 	%p83, %rd362, %rd182;
	selp.f64 	%fd347, %fd346, %fd249, %p83;
	min.s64 	%rd363, %rd362, %rd182;
$L__BB3_192:
	ld.shared.f64 	%fd254, [_ZN6thrust24THRUST_300001_SM_1000_NS8cuda_cub4core6detail5shmemE+72];
	ld.shared.u64 	%rd185, [_ZN6thrust24THRUST_300001_SM_1000_NS8cuda_cub4core6detail5shmemE+80];
	abs.f64 	%fd255, %fd347;
	abs.f64 	%fd256, %fd254;
	setp.lt.f64 	%p84, %fd255, %fd256;
	mov.f64 	%fd348, %fd254;
	mov.u64 	%rd364, %rd185;
	@%p84 bra 	$L__BB3_195;
	setp.lt.f64 	%p85, %fd256, %fd255;
	mov.f64 	%fd348, %fd347;
	mov.u64 	%rd364, %rd363;
	@%p85 bra 	$L__BB3_195;
	setp.lt.s64 	%p86, %rd363, %rd185;
	selp.f64 	%fd348, %fd347, %fd254, %p86;
	min.s64 	%rd364, %rd363, %rd185;
$L__BB3_195:
	ld.shared.f64 	%fd259, [_ZN6thrust24THRUST_300001_SM_1000_NS8cuda_cub4core6detail5shmemE+88];
	ld.shared.u64 	%rd188, [_ZN6thrust24THRUST_300001_SM_1000_NS8cuda_cub4core6detail5shmemE+96];
	abs.f64 	%fd260, %fd348;
	abs.f64 	%fd261, %fd259;
	setp.lt.f64 	%p87, %fd260, %fd261;
	mov.f64 	%fd349, %fd259;
	mov.u64 	%rd365, %rd188;
	@%p87 bra 	$L__BB3_198;
	setp.lt.f64 	%p88, %fd261, %fd260;
	mov.f64 	%fd349, %fd348;
	mov.u64 	%rd365, %rd364;
	@%p88 bra 	$L__BB3_198;
	setp.lt.s64 	%p89, %rd364, %rd188;
	selp.f64 	%fd349, %fd348, %fd259, %p89;
	min.s64 	%rd365, %rd364, %rd188;
$L__BB3_198:
	ld.shared.f64 	%fd264, [_ZN6thrust24THRUST_300001_SM_1000_NS8cuda_cub4core6detail5shmemE+104];
	ld.shared.u64 	%rd191, [_ZN6thrust24THRUST_300001_SM_1000_NS8cuda_cub4core6detail5shmemE+112];
	abs.f64 	%fd265, %fd349;
	abs.f64 	%fd266, %fd264;
	setp.lt.f64 	%p90, %fd265, %fd266;
	mov.f64 	%fd350, %fd264;
	mov.u64 	%rd366, %rd191;
	@%p90 bra 	$L__BB3_201;
	setp.lt.f64 	%p91, %fd266, %fd265;
	mov.f64 	%fd350, %fd349;
	mov.u64 	%rd366, %rd365;
	@%p91 bra 	$L__BB3_201;
	setp.lt.s64 	%p92, %rd365, %rd191;
	selp.f64 	%fd350, %fd349, %fd264, %p92;
	min.s64 	%rd366, %rd365, %rd191;
$L__BB3_201:
	ld.shared.f64 	%fd269, [_ZN6thrust24THRUST_300001_SM_1000_NS8cuda_cub4core6detail5shmemE+120];
	ld.shared.u64 	%rd194, [_ZN6thrust24THRUST_300001_SM_1000_NS8cuda_cub4core6detail5shmemE+128];
	abs.f64 	%fd270, %fd350;
	abs.f64 	%fd271, %fd269;
	setp.lt.f64 	%p93, %fd270, %fd271;
	mov.u64 	%rd367, %rd194;
	mov.f64 	%fd351, %fd269;
	@%p93 bra 	$L__BB3_204;
	setp.lt.f64 	%p94, %fd271, %fd270;
	mov.u64 	%rd367, %rd366;
	mov.f64 	%fd351, %fd350;
	@%p94 bra 	$L__BB3_204;
	setp.lt.s64 	%p95, %rd366, %rd194;
	selp.f64 	%fd351, %fd350, %fd269, %p95;
	min.s64 	%rd367, %rd366, %rd194;
$L__BB3_204:
	mov.u32 	%r387, %tid.x;
	setp.ne.s32 	%p212, %r387, 0;
	@%p212 bra 	$L__BB3_206;
	ld.param.u64 	%rd297, [_ZN6thrust24THRUST_300001_SM_1000_NS8cuda_cub4core6detail13_kernel_agentINS1_8__reduce11ReduceAgentINS0_12zip_iteratorIN4cuda3std3__45tupleIJNS0_10device_ptrIdEENS0_17counting_iteratorIlNS0_11use_defaultESF_SF_EEEEEEEPNSB_IJdlEEESJ_iNS1_9__extrema9arg_max_fIdl6AbsMaxEEEEJSI_SK_iSO_EEEvDpT0__param_1];
	cvta.to.global.u64 	%rd296, %rd297;
	st.global.f64 	[%rd296], %fd351;
	st.global.u64 	[%rd296+8], %rd367;
$L__BB3_206:
	ret;

}
	// .globl	_ZN6thrust24THRUST_300001_SM_1000_NS8cuda_cub4core6detail13_kernel_agentINS1_8__reduce11ReduceAgentINS0_12zip_iteratorIN4cuda3std3__45tupleIJNS0_10device_ptrIdEENS0_17counting_iteratorIlNS0_11use_defaultESF_SF_EEEEEEEPNSB_IJdlEEESJ_iNS1_9__extrema9arg_max_fIdl6AbsMaxEEEEJSI_SK_iN3cub18CUB_300001_SM_100013GridEvenShareIiEENSR_9GridQueueIjEESO_EEEvDpT0_
.visible .entry _ZN6thrust24THRUST_300001_SM_1000_NS8cuda_cub4core6detail13_kernel_agentINS1_8__reduce11ReduceAgentINS0_12zip_iteratorIN4cuda3std3__45tupleIJNS0_10device_ptrIdEENS0_17counting_iteratorIlNS0_11use_defaultESF_SF_EEEEEEEPNSB_IJdlEEESJ_iNS1_9__extrema9arg_max_fIdl6AbsMaxEEEEJSI_SK_iN3cub18CUB_300001_SM_100013GridEvenShareIiEENSR_9GridQueueIjEESO_EEEvDpT0_(
	.param .align 8 .b8 _ZN6thrust24THRUST_300001_SM_1000_NS8cuda_cub4core6detail13_kernel_agentINS1_8__reduce11ReduceAgentINS0_12zip_iteratorIN4cuda3std3__45tupleIJNS0_10device_ptrIdEENS0_17counting_iteratorIlNS0_11use_defaultESF_SF_EEEEEEEPNSB_IJdlEEESJ_iNS1_9__extrema9arg_max_fIdl6AbsMaxEEEEJSI_SK_iN3cub18CUB_300001_SM_100013GridEvenShareIiEENSR_9GridQueueIjEESO_EEEvDpT0__param_0[16],
	.param .u64 .ptr .align 1 _ZN6thrust24THRUST_300001_SM_1000_NS8cuda_cub4core6detail13_kernel_agentINS1_8__reduce11ReduceAgentINS0_12zip_iteratorIN4cuda3std3__45tupleIJNS0_10device_ptrIdEENS0_17counting_iteratorIlNS0_11use_defaultESF_SF_EEEEEEEPNSB_IJdlEEESJ_iNS1_9__extrema9arg_max_fIdl6AbsMaxEEEEJSI_SK_iN3cub18CUB_300001_SM_100013GridEvenShareIiEENSR_9GridQueueIjEESO_EEEvDpT0__param_1,
	.param .u32 _ZN6thrust24THRUST_300001_SM_1000_NS8cuda_cub4core6detail13_kernel_agentINS1_8__reduce11ReduceAgentINS0_12zip_iteratorIN4cuda3std3__45tupleIJNS0_10device_ptrIdEENS0_17counting_iteratorIlNS0_11use_defaultESF_SF_EEEEEEEPNSB_IJdlEEESJ_iNS1_9__extrema9arg_max_fIdl6AbsMaxEEEEJSI_SK_iN3cub18CUB_300001_SM_100013GridEvenShareIiEENSR_9GridQueueIjEESO_EEEvDpT0__param_2,
	.param .align 4 .b8 _ZN6thrust24THRUST_300001_SM_1000_NS8cuda_cub4core6detail13_kernel_agentINS1_8__reduce11ReduceAgentINS0_12zip_iteratorIN4cuda3std3__45tupleIJNS0_10device_ptrIdEENS0_17counting_iteratorIlNS0_11use_defaultESF_SF_EEEEEEEPNSB_IJdlEEESJ_iNS1_9__extrema9arg_max_fIdl6AbsMaxEEEEJSI_SK_iN3cub18CUB_300001_SM_100013GridEvenShareIiEENSR_9GridQueueIjEESO_EEEvDpT0__param_3[40],
	.param .align 8 .b8 _ZN6thrust24THRUST_300001_SM_1000_NS8cuda_cub4core6detail13_kernel_agentINS1_8__reduce11ReduceAgentINS0_12zip_iteratorIN4cuda3std3__45tupleIJNS0_10device_ptrIdEENS0_17counting_iteratorIlNS0_11use_defaultESF_SF_EEEEEEEPNSB_IJdlEEESJ_iNS1_9__extrema9arg_max_fIdl6AbsMaxEEEEJSI_SK_iN3cub18CUB_300001_SM_100013GridEvenShareIiEENSR_9GridQueueIjEESO_EEEvDpT0__param_4[8],
	.param .align 1 .b8 _ZN6thrust24THRUST_300001_SM_1000_NS8cuda_cub4core6detail13_kernel_agentINS1_8__reduce11ReduceAgentINS0_12zip_iteratorIN4cuda3std3__45tupleIJNS0_10device_ptrIdEENS0_17counting_iteratorIlNS0_11use_defaultESF_SF_EEEEEEEPNSB_IJdlEEESJ_iNS1_9__extrema9arg_max_fIdl6AbsMaxEEEEJSI_SK_iN3cub18CUB_300001_SM_100013GridEvenShareIiEENSR_9GridQueueIjEESO_EEEvDpT0__param_5[1]
)
.maxntid 256
{
	.reg .pred 	%p<215>;
	.reg .b32 	%r<437>;
	.reg .b64 	%rd<318>;
	.reg .b64 	%fd<352>;

	ld.param.u64 	%rd3, [_ZN6thrust24THRUST_300001_SM_1000_NS8cuda_cub4core6detail13_kernel_agentINS1_8__reduce11ReduceAgentINS0_12zip_iteratorIN4cuda3std3__45tupleIJNS0_10device_ptrIdEENS0_17counting_iteratorIlNS0_11use_defaultESF_SF_EEEEEEEPNSB_IJdlEEESJ_iNS1_9__extrema9arg_max_fIdl6AbsMaxEEEEJSI_SK_iN3cub18CUB_300001_SM_100013GridEvenShareIiEENSR_9GridQueueIjEESO_EEEvDpT0__param_0+8];
	ld.param.u64 	%rd181, [_ZN6thrust24THRUST_300001_SM_1000_NS8cuda_cub4core6detail13_kernel_agentINS1_8__reduce11ReduceAgentINS0_12zip_iteratorIN4cuda3std3__45tupleIJNS0_10device_ptrIdEENS0_17counting_iteratorIlNS0_11use_defaultESF_SF_EEEEEEEPNSB_IJdlEEESJ_iNS1_9__extrema9arg_max_fIdl6AbsMaxEEEEJSI_SK_iN3cub18CUB_300001_SM_100013GridEvenShareIiEENSR_9GridQueueIjEESO_EEEvDpT0__param_0];
	ld.param.u64 	%rd182, [_ZN6thrust24THRUST_300001_SM_1000_NS8cuda_cub4core6detail13_kernel_agentINS1_8__reduce11ReduceAgentINS0_12zip_iteratorIN4cuda3std3__45tupleIJNS0_10device_ptrIdEENS0_17counting_iteratorIlNS0_11use_defaultESF_SF_EEEEEEEPNSB_IJdlEEESJ_iNS1_9__extrema9arg_max_fIdl6AbsMaxEEEEJSI_SK_iN3cub18CUB_300001_SM_100013GridEvenShareIiEENSR_9GridQueueIjEESO_EEEvDpT0__param_4];
	ld.param.u32 	%r66, [_ZN6thrust24THRUST_300001_SM_1000_NS8cuda_cub4core6detail13_kernel_agentINS1_8__reduce11ReduceAgentINS0_12zip_iteratorIN4cuda3std3__45tupleIJNS0_10device_ptrIdEENS0_17counting_iteratorIlNS0_11use_defaultESF_SF_EEEEEEEPNSB_IJdlEEESJ_iNS1_9__extrema9arg_max_fIdl6AbsMaxEEEEJSI_SK_iN3cub18CUB_300001_SM_100013GridEvenShareIiEENSR_9GridQueueIjEESO_EEEvDpT0__param_2];
	cvta.to.global.u64 	%rd1, %rd182;
	cvta.to.global.u64 	%rd2, %rd181;
	mov.u32 	%r1, %ctaid.x;
	mul.lo.s32 	%r2, %r1, 1280;
	mov.u32 	%r67, %nctaid.x;
	mul.lo.s32 	%r3, %r67, 1280;
	add.s32 	%r68, %r2, 1280;
	setp.le.s32 	%p1, %r68, %r66;
	@%p1 bra 	$L__BB4_121;
	sub.s32 	%r4, %r66, %r2;
	mov.u32 	%r5, %tid.x;
	setp.ge.s32 	%p98, %r5, %r4;
	mov.f64 	%fd298, 0d0000000000000000;
	mov.b64 	%rd264, 0;
	mov.u32 	%r420, %r5;
	@%p98 bra 	$L__BB4_3;
	add.s32 	%r190, %r2, %r5;
	cvt.s64.s32 	%rd219, %r190;
	mul.wide.s32 	%rd220, %r190, 8;
	add.s64 	%rd221, %rd2, %rd220;
	add.s64 	%rd264, %rd3, %rd219;
	ld.global.f64 	%fd298, [%rd221];
	add.s32 	%r420, %r5, 256;
$L__BB4_3:
	setp.ge.s32 	%p99, %r420, %r4;
	@%p99 bra 	$L__BB4_25;
	not.b32 	%r191, %r420;
	add.s32 	%r192, %r66, %r191;
	sub.s32 	%r8, %r192, %r2;
	and.b32  	%r193, %r8, 768;
	setp.eq.s32 	%p100, %r193, 768;
	@%p100 bra 	$L__BB4_10;
	add.s32 	%r418, %r420, %r2;
	shr.u32 	%r194, %r8, 8;
	add.s32 	%r195, %r194, 1;
	and.b32  	%r196, %r195, 3;
	neg.s32 	%r417, %r196;
$L__BB4_6:
	.pragma "nounroll";
	mov.u64 	%rd6, %rd264;
	mov.f64 	%fd3, %fd298;
	cvt.s64.s32 	%rd223, %r418;
	add.s64 	%rd7, %rd3, %rd223;
	mul.wide.s32 	%rd224, %r418, 8;
	add.s64 	%rd225, %rd2, %rd224;
	ld.global.f64 	%fd4, [%rd225];
	abs.f64 	%fd5, %fd3;
	abs.f64 	%fd6, %fd4;
	setp.lt.f64 	%p101, %fd5, %fd6;
	mov.u64 	%rd264, %rd7;
	mov.f64 	%fd298, %fd4;
	@%p101 bra 	$L__BB4_9;
	setp.lt.f64 	%p102, %fd6, %fd5;
	mov.u64 	%rd264, %rd6;
	mov.f64 	%fd298, %fd3;
	@%p102 bra 	$L__BB4_9;
	setp.lt.s64 	%p103, %rd6, %rd7;
	min.s64 	%rd264, %rd6, %rd7;
	selp.f64 	%fd298, %fd3, %fd4, %p103;
$L__BB4_9:
	add.s32 	%r420, %r420, 256;
	add.s32 	%r418, %r418, 256;
	add.s32 	%r417, %r417, 1;
	setp.ne.s32 	%p104, %r417, 0;
	@%p104 bra 	$L__BB4_6;
$L__BB4_10:
	setp.lt.u32 	%p105, %r8, 768;
	@%p105 bra 	$L__BB4_25;
	add.s32 	%r421, %r420, %r2;
	add.s32 	%r424, %r421, 256;
	add.s32 	%r423, %r421, 512;
	add.s32 	%r422, %r421, 768;
	add.s64 	%rd12, %rd2, 4096;
$L__BB4_12:
	cvt.s64.s32 	%rd226, %r424;
	add.s64 	%rd14, %rd3, %rd226;
	cvt.s64.s32 	%rd227, %r423;
	add.s64 	%rd15, %rd3, %rd227;
	cvt.s64.s32 	%rd228, %r422;
	add.s64 	%rd16, %rd3, %rd228;
	cvt.s64.s32 	%rd229, %r421;
	mul.wide.s32 	%rd230, %r421, 8;
	add.s64 	%rd17, %rd12, %rd230;
	add.s64 	%rd18, %rd3, %rd229;
	ld.global.f64 	%fd12, [%rd17+-4096];
	abs.f64 	%fd13, %fd298;
	abs.f64 	%fd14, %fd12;
	setp.lt.f64 	%p106, %fd13, %fd14;
	mov.u64 	%rd261, %rd18;
	mov.f64 	%fd295, %fd12;
	@%p106 bra 	$L__BB4_15;
	setp.lt.f64 	%p107, %fd14, %fd13;
	mov.u64 	%rd261, %rd264;
	mov.f64 	%fd295, %fd298;
	@%p107 bra 	$L__BB4_15;
	setp.lt.s64 	%p108, %rd264, %rd18;
	min.s64 	%rd261, %rd264, %rd18;
	selp.f64 	%fd295, %fd298, %fd12, %p108;
$L__BB4_15:
	ld.global.f64 	%fd17, [%rd17+-2048];
	abs.f64 	%fd18, %fd295;
	abs.f64 	%fd19, %fd17;
	setp.lt.f64 	%p109, %fd18, %fd19;
	mov.u64 	%rd262, %rd14;
	mov.f64 	%fd296, %fd17;
	@%p109 bra 	$L__BB4_18;
	setp.lt.f64 	%p110, %fd19, %fd18;
	mov.u64 	%rd262, %rd261;
	mov.f64 	%fd296, %fd295;
	@%p110 bra 	$L__BB4_18;
	setp.lt.s64 	%p111, %rd261, %rd14;
	min.s64 	%rd262, %rd261, %rd14;
	selp.f64 	%fd296, %fd295, %fd17, %p111;
$L__BB4_18:
	ld.global.f64 	%fd22, [%rd17];
	abs.f64 	%fd23, %fd296;
	abs.f64 	%fd24, %fd22;
	setp.lt.f64 	%p112, %fd23, %fd24;
	mov.u64 	%rd263, %rd15;
	mov.f64 	%fd297, %fd22;
	@%p112 bra 	$L__BB4_21;
	setp.lt.f64 	%p113, %fd24, %fd23;
	mov.u64 	%rd263, %rd262;
	mov.f64 	%fd297, %fd296;
	@%p113 bra 	$L__BB4_21;
	setp.lt.s64 	%p114, %rd262, %rd15;
	min.s64 	%rd263, %rd262, %rd15;
	selp.f64 	%fd297, %fd296, %fd22, %p114;
$L__BB4_21:
	ld.global.f64 	%fd27, [%rd17+2048];
	abs.f64 	%fd28, %fd297;
	abs.f64 	%fd29, %fd27;
	setp.lt.f64 	%p115, %fd28, %fd29;
	mov.u64 	%rd264, %rd16;
	mov.f64 	%fd298, %fd27;
	@%p115 bra 	$L__BB4_24;
	setp.lt.f64 	%p116, %fd29, %fd28;
	mov.u64 	%rd264, %rd263;
	mov.f64 	%fd298, %fd297;
	@%p116 bra 	$L__BB4_24;
	setp.lt.s64 	%p117, %rd263, %rd16;
	min.s64 	%rd264, %rd263, %rd16;
	selp.f64 	%fd298, %fd297, %fd27, %p117;
$L__BB4_24:
	add.s32 	%r420, %r420, 1024;
	add.s32 	%r424, %r424, 1024;
	add.s32 	%r423, %r423, 1024;
	add.s32 	%r422, %r422, 1024;
	add.s32 	%r421, %r421, 1024;
	setp.lt.s32 	%p118, %r420, %r4;
	@%p118 bra 	$L__BB4_12;
$L__BB4_25:
	setp.lt.s32 	%p119, %r4, 256;
	@%p119 bra 	$L__BB4_70;
	// begin inline asm
	mov.u32 %r310, %laneid;
	// end inline asm
	mov.b64 	%rd241, %fd298;
	mov.b64 	{%r312, %r317}, %rd241;
	mov.b32 	%r328, 1;
	mov.b32 	%r329, 31;
	mov.b32 	%r330, -1;
	// begin inline asm
	shfl.sync.down.b32 %r311, %r312, %r328, %r329, %r330;
	// end inline asm
	// begin inline asm
	shfl.sync.down.b32 %r316, %r317, %r328, %r329, %r330;
	// end inline asm
	mov.b64 	%rd242, {%r311, %r316};
	mov.b64 	%fd33, %rd242;
	mov.b64 	{%r322, %r327}, %rd264;
	// begin inline asm
	shfl.sync.down.b32 %r321, %r322, %r328, %r329, %r330;
	// end inline asm
	// begin inline asm
	shfl.sync.down.b32 %r326, %r327, %r328, %r329, %r330;
	// end inline asm
	mov.b64 	%rd28, {%r321, %r326};
	setp.gt.s32 	%p171, %r310, 30;
	mov.u64 	%rd266, %rd264;
	mov.f64 	%fd300, %fd298;
	@%p171 bra 	$L__BB4_30;
	abs.f64 	%fd34, %fd298;
	abs.f64 	%fd35, %fd33;
	setp.lt.f64 	%p172, %fd34, %fd35;
	mov.u64 	%rd266, %rd28;
	mov.f64 	%fd300, %fd33;
	@%p172 bra 	$L__BB4_30;
	setp.lt.f64 	%p173, %fd35, %fd34;
	mov.u64 	%rd266, %rd264;
	mov.f64 	%fd300, %fd298;
	@%p173 bra 	$L__BB4_30;
	setp.lt.s64 	%p174, %rd264, %rd28;
	min.s64 	%rd266, %rd264, %rd28;
	selp.f64 	%fd300, %fd298, %fd33, %p174;
$L__BB4_30:
	mov.b64 	%rd243, %fd300;
	mov.b64 	{%r332, %r337}, %rd243;
	mov.b32 	%r348, 2;
	mov.b32 	%r349, 31;
	mov.b32 	%r350, -1;
	// begin inline asm
	shfl.sync.down.b32 %r331, %r332, %r348, %r349, %r350;
	// end inline asm
	// begin inline asm
	shfl.sync.down.b32 %r336, %r337, %r348, %r349, %r350;
	// end inline asm
	mov.b64 	%rd244, {%r331, %r336};
	mov.b64 	%fd38, %rd244;
	mov.b64 	{%r342, %r347}, %rd266;
	// begin inline asm
	shfl.sync.down.b32 %r341, %r342, %r348, %r349, %r350;
	// end inline asm
	// begin inline asm
	shfl.sync.down.b32 %r346, %r347, %r348, %r349, %r350;
	// end inline asm
	mov.b64 	%rd31, {%r341, %r346};
	setp.gt.s32 	%p175, %r310, 29;
	mov.u64 	%rd267, %rd266;
	mov.f64 	%fd301, %fd300;
	@%p175 bra 	$L__BB4_34;
	abs.f64 	%fd39, %fd300;
	abs.f64 	%fd40, %fd38;
	setp.lt.f64 	%p176, %fd39, %fd40;
	mov.u64 	%rd267, %rd31;
	mov.f64 	%fd301, %fd38;
	@%p176 bra 	$L__BB4_34;
	setp.lt.f64 	%p177, %fd40, %fd39;
	mov.u64 	%rd267, %rd266;
	mov.f64 	%fd301, %fd300;
	@%p177 bra 	$L__BB4_34;
	setp.lt.s64 	%p178, %rd266, %rd31;
	min.s64 	%rd267, %rd266, %rd31;
	selp.f64 	%fd301, %fd300, %fd38, %p178;
$L__BB4_34:
	mov.b64 	%rd245, %fd301;
	mov.b64 	{%r352, %r357}, %rd245;
	mov.b32 	%r368, 4;
	mov.b32 	%r369, 31;
	mov.b32 	%r370, -1;
	// begin inline asm
	shfl.sync.down.b32 %r351, %r352, %r368, %r369, %r370;
	// end inline asm
	// begin inline asm
	shfl.sync.down.b32 %r356, %r357, %r368, %r369, %r370;
	// end inline asm
	mov.b64 	%rd246, {%r351, %r356};
	mov.b64 	%fd43, %rd246;
	mov.b64 	{%r362, %r367}, %rd267;
	// begin inline asm
	shfl.sync.down.b32 %r361, %r362, %r368, %r369, %r370;
	// end inline asm
	// begin inline asm
	shfl.sync.down.b32 %r366, %r367, %r368, %r369, %r370;
	// end inline asm
	mov.b64 	%rd34, {%r361, %r366};
	setp.gt.s32 	%p179, %r310, 27;
	mov.u64 	%rd268, %rd267;
	mov.f64 	%fd302, %fd301;
	@%p179 bra 	$L__BB4_38;
	abs.f64 	%fd44, %fd301;
	abs.f64 	%fd45, %fd43;
	setp.lt.f64 	%p180, %fd44, %fd45;
	mov.u64 	%rd268, %rd34;
	mov.f64 	%fd302, %fd43;
	@%p180 bra 	$L__BB4_38;
	setp.lt.f64 	%p181, %fd45, %fd44;
	mov.u64 	%rd268, %rd267;
	mov.f64 	%fd302, %fd301;
	@%p181 bra 	$L__BB4_38;
	setp.lt.s64 	%p182, %rd267, %rd34;
	min.s64 	%rd268, %rd267, %rd34;
	selp.f64 	%fd302, %fd301, %fd43, %p182;
$L__BB4_38:
	mov.b64 	%rd247, %fd302;
	mov.b64 	{%r372, %r377}, %rd247;
	mov.b32 	%r388, 8;
	mov.b32 	%r389, 31;
	mov.b32 	%r390, -1;
	// begin inline asm
	shfl.sync.down.b32 %r371, %r372, %r388, %r389, %r390;
	// end inline asm
	// begin inline asm
	shfl.sync.down.b32 %r376, %r377, %r388, %r389, %r390;
	// end inline asm
	mov.b64 	%rd248, {%r371, %r376};
	mov.b64 	%fd48, %rd248;
	mov.b64 	{%r382, %r387}, %rd268;
	// begin inline asm
	shfl.sync.down.b32 %r381, %r382, %r388, %r389, %r390;
	// end inline asm
	// begin inline asm
	shfl.sync.down.b32 %r386, %r387, %r388, %r389, %r390;
	// end inline asm
	mov.b64 	%rd37, {%r381, %r386};
	setp.gt.s32 	%p183, %r310, 23;
	mov.u64 	%rd269, %rd268;
	mov.f64 	%fd303, %fd302;
	@%p183 bra 	$L__BB4_42;
	abs.f64 	%fd49, %fd302;
	abs.f64 	%fd50, %fd48;
	setp.lt.f64 	%p184, %fd49, %fd50;
	mov.u64 	%rd269, %rd37;
	mov.f64 	%fd303, %fd48;
	@%p184 bra 	$L__BB4_42;
	setp.lt.f64 	%p185, %fd50, %fd49;
	mov.u64 	%rd269, %rd268;
	mov.f64 	%fd303, %fd302;
	@%p185 bra 	$L__BB4_42;
	setp.lt.s64 	%p186, %rd268, %rd37;
	min.s64 	%rd269, %rd268, %rd37;
	selp.f64 	%fd303, %fd302, %fd48, %p186;
$L__BB4_42:
	mov.b64 	%rd249, %fd303;
	mov.b64 	{%r392, %r397}, %rd249;
	mov.b32 	%r408, 16;
	mov.b32 	%r409, 31;
	mov.b32 	%r410, -1;
	// begin inline asm
	shfl.sync.down.b32 %r391, %r392, %r408, %r409, %r410;
	// end inline asm
	// begin inline asm
	shfl.sync.down.b32 %r396, %r397, %r408, %r409, %r410;
	// end inline asm
	mov.b64 	%rd250, {%r391, %r396};
	mov.b64 	%fd53, %rd250;
	mov.b64 	{%r402, %r407}, %rd269;
	// begin inline asm
	shfl.sync.down.b32 %r401, %r402, %r408, %r409, %r410;
	// end inline asm
	// begin inline asm
	shfl.sync.down.b32 %r406, %r407, %r408, %r409, %r410;
	// end inline asm
	mov.b64 	%rd40, {%r401, %r406};
	setp.gt.s32 	%p187, %r310, 15;
	mov.u64 	%rd317, %rd269;
	mov.f64 	%fd351, %fd303;
	@%p187 bra 	$L__BB4_46;
	abs.f64 	%fd54, %fd303;
	abs.f64 	%fd55, %fd53;
	setp.lt.f64 	%p188, %fd54, %fd55;
	mov.u64 	%rd317, %rd40;
	mov.f64 	%fd351, %fd53;
	@%p188 bra 	$L__BB4_46;
	setp.lt.f64 	%p189, %fd55, %fd54;
	mov.u64 	%rd317, %rd269;
	mov.f64 	%fd351, %fd303;
	@%p189 bra 	$L__BB4_46;
	setp.lt.s64 	%p190, %rd269, %rd40;
	min.s64 	%rd317, %rd269, %rd40;
	selp.f64 	%fd351, %fd303, %fd53, %p190;
$L__BB4_46:
	setp.ne.s32 	%p191, %r310, 0;
	@%p191 bra 	$L__BB4_48;
	shr.u32 	%r411, %r5, 1;
	and.b32  	%r412, %r411, 496;
	mov.u32 	%r413, _ZN6thrust24THRUST_300001_SM_1000_NS8cuda_cub4core6detail5shmemE;
	add.s32 	%r414, %r413, %r412;
	st.shared.f64 	[%r414+8], %fd351;
	st.shared.u64 	[%r414+16], %rd317;
$L__BB4_48:
	bar.sync 	0;
	setp.ne.s32 	%p192, %r5, 0;
	@%p192 bra 	$L__BB4_208;
	ld.shared.f64 	%fd58, [_ZN6thrust24THRUST_300001_SM_1000_NS8cuda_cub4core6detail5shmemE+24];
	ld.shared.u64 	%rd43, [_ZN6thrust24THRUST_300001_SM_1000_NS8cuda_cub4core6detail5shmemE+32];
	abs.f64 	%fd59, %fd351;
	abs.f64 	%fd60, %fd58;
	setp.lt.f64 	%p193, %fd59, %fd60;
	mov.u64 	%rd271, %rd43;
	mov.f64 	%fd305, %fd58;
	@%p193 bra 	$L__BB4_52;
	setp.lt.f64 	%p194, %fd60, %fd59;
	mov.u64 	%rd271, %rd317;
	mov.f64 	%fd305, %fd351;
	@%p194 bra 	$L__BB4_52;
	setp.lt.s64 	%p195, %rd317, %rd43;
	min.s64 	%rd271, %rd317, %rd43;
	selp.f64 	%fd305, %fd351, %fd58, %p195;
$L__BB4_52:
	ld.shared.f64 	%fd63, [_ZN6thrust24THRUST_300001_SM_1000_NS8cuda_cub4core6detail5shmemE+40];
	ld.shared.u64 	%rd46, [_ZN6thrust24THRUST_300001_SM_1000_NS8cuda_cub4core6detail5shmemE+48];
	abs.f64 	%fd64, %fd305;
	abs.f64 	%fd65, %fd63;
	setp.lt.f64 	%p196, %fd64, %fd65;
	mov.u64 	%rd272, %rd46;
	mov.f64 	%fd306, %fd63;
	@%p196 bra 	$L__BB4_55;
	setp.lt.f64 	%p197, %fd65, %fd64;
	mov.u64 	%rd272, %rd271;
	mov.f64 	%fd306, %fd305;
	@%p197 bra 	$L__BB4_55;
	setp.lt.s64 	%p198, %rd271, %rd46;
	min.s64 	%rd272, %rd271, %rd46;
	selp.f64 	%fd306, %fd305, %fd63, %p198;
$L__BB4_55:
	ld.shared.f64 	%fd68, [_ZN6thrust24THRUST_300001_SM_1000_NS8cuda_cub4core6detail5shmemE+56];
	ld.shared.u64 	%rd49, [_ZN6thrust24THRUST_300001_SM_1000_NS8cuda_cub4core6detail5shmemE+64];
	abs.f64 	%fd69, %fd306;
	abs.f64 	%fd70, %fd68;
	setp.lt.f64 	%p199, %fd69, %fd70;
	mov.u64 	%rd273, %rd49;
	mov.f64 	%fd307, %fd68;
	@%p199 bra 	$L__BB4_58;
	setp.lt.f64 	%p200, %fd70, %fd69;
	mov.u64 	%rd273, %rd272;
	mov.f64 	%fd307, %fd306;
	@%p200 bra 	$L__BB4_58;
	setp.lt.s64 	%p201, %rd272, %rd49;
	min.s64 	%rd273, %rd272, %rd49;
	selp.f64 	%fd307, %fd306, %fd68, %p201;
$L__BB4_58:
	ld.shared.f64 	%fd73, [_ZN6thrust24THRUST_300001_SM_1000_NS8cuda_cub4core6detail5shmemE+72];
	ld.shared.u64 	%rd52, [_ZN6thrust24THRUST_300001_SM_1000_NS8cuda_cub4core6detail5shmemE+80];
	abs.f64 	%fd74, %fd307;
	abs.f64 	%fd75, %fd73;
	setp.lt.f64 	%p202, %fd74, %fd75;
	mov.u64 	%rd274, %rd52;
	mov.f64 	%fd308, %fd73;
	@%p202 bra 	$L__BB4_61;
	setp.lt.f64 	%p203, %fd75, %fd74;
	mov.u64 	%rd274, %rd273;
	mov.f64 	%fd308, %fd307;
	@%p203 bra 	$L__BB4_61;
	setp.lt.s64 	%p204, %rd273, %rd52;
	min.s64 	%rd274, %rd273, %rd52;
	selp.f64 	%fd308, %fd307, %fd73, %p204;
$L__BB4_61:
	ld.shared.f64 	%fd78, [_ZN6thrust24THRUST_300001_SM_1000_NS8cuda_cub4core6detail5shmemE+88];
	ld.shared.u64 	%rd55, [_ZN6thrust24THRUST_300001_SM_1000_NS8cuda_cub4core6detail5shmemE+96];
	abs.f64 	%fd79, %fd308;
	abs.f64 	%fd80, %fd78;
	setp.lt.f64 	%p205, %fd79, %fd80;
	mov.u64 	%rd275, %rd55;
	mov.f64 	%fd309, %fd78;
	@%p205 bra 	$L__BB4_64;
	setp.lt.f64 	%p206, %fd80, %fd79;
	mov.u64 	%rd275, %rd274;
	mov.f64 	%fd309, %fd308;
	@%p206 bra 	$L__BB4_64;
	setp.lt.s64 	%p207, %rd274, %rd55;
	min.s64 	%rd275, %rd274, %rd55;
	selp.f64 	%fd309, %fd308, %fd78, %p207;
$L__BB4_64:
	ld.shared.f64 	%fd83, [_ZN6thrust24THRUST_300001_SM_1000_NS8cuda_cub4core6detail5shmemE+104];
	ld.shared.u64 	%rd58, [_ZN6thrust24THRUST_300001_SM_1000_NS8cuda_cub4core6detail5shmemE+112];
	abs.f64 	%fd84, %fd309;
	abs.f64 	%fd85, %fd83;
	setp.lt.f64 	%p208, %fd84, %fd85;
	mov.u64 	%rd276, %rd58;
	mov.f64 	%fd310, %fd83;
	@%p208 bra 	$L__BB4_67;
	setp.lt.f64 	%p209, %fd85, %fd84;
	mov.u64 	%rd276, %rd275;
	mov.f64 	%fd310, %fd309;
	@%p209 bra 	$L__BB4_67;
	setp.lt.s64 	%p210, %rd275, %rd58;
	min.s64 	%rd276, %rd275, %rd58;
	selp.f64 	%fd310, %fd309, %fd83, %p210;
$L__BB4_67:
	ld.shared.f64 	%fd88, [_ZN6thrust24THRUST_300001_SM_1000_NS8cuda_cub4core6detail5shmemE+120];
	ld.shared.u64 	%rd61, [_ZN6thrust24THRUST_300001_SM_1000_NS8cuda_cub4core6detail5shmemE+128];
	abs.f64 	%fd89, %fd310;
	abs.f64 	%fd90, %fd88;
	setp.lt.f64 	%p211, %fd89, %fd90;
	mov.u64 	%rd317, %rd61;
	mov.f64 	%fd351, %fd88;
	@%p211 bra 	$L__BB4_208;
	setp.lt.f64 	%p212, %fd90, %fd89;
	mov.u64 	%rd317, %rd276;
	mov.f64 	%fd351, %fd310;
	@%p212 bra 	$L__BB4_208;
	setp.lt.s64 	%p213, %rd276, %rd61;
	min.s64 	%rd317, %rd276, %rd61;
	selp.f64 	%fd351, %fd310, %fd88, %p213;
	bra.uni 	$L__BB4_208;
$L__BB4_70:
	// begin inline asm
	mov.u32 %r197, %laneid;
	// end inline asm
	and.b32  	%r218, %r5, 992;
	add.s32 	%r219, %r218, 32;
	setp.gt.s32 	%p120, %r219, %r4;
	not.b32 	%r220, %r218;
	add.s32 	%r221, %r4, %r220;
	selp.b32 	%r216, %r221, 31, %p120;
	mov.b64 	%rd231, %fd298;
	mov.b64 	{%r199, %r204}, %rd231;
	mov.b32 	%r215, 1;
	mov.b32 	%r217, -1;
	// begin inline asm
	shfl.sync.down.b32 %r198, %r199, %r215, %r216, %r217;
	// end inline asm
	// begin inline asm
	shfl.sync.down.b32 %r203, %r204, %r215, %r216, %r217;
	// end inline asm
	mov.b64 	%rd232, {%r198, %r203};
	mov.b64 	%fd92, %rd232;
	mov.b64 	{%r209, %r214}, %rd264;
	// begin inline asm
	shfl.sync.down.b32 %r208, %r209, %r215, %r216, %r217;
	// end inline asm
	// begin inline asm
	shfl.sync.down.b32 %r213, %r214, %r215, %r216, %r217;
	// end inline asm
	mov.b64 	%rd63, {%r208, %r213};
	setp.ge.s32 	%p121, %r197, %r216;
	mov.u64 	%rd277, %rd264;
	mov.f64 	%fd311, %fd298;
	@%p121 bra 	$L__BB4_74;
	abs.f64 	%fd93, %fd298;
	abs.f64 	%fd94, %fd92;
	setp.lt.f64 	%p122, %fd93, %fd94;
	mov.u64 	%rd277, %rd63;
	mov.f64 	%fd311, %fd92;
	@%p122 bra 	$L__BB4_74;
	setp.lt.f64 	%p123, %fd94, %fd93;
	mov.u64 	%rd277, %rd264;
	mov.f64 	%fd311, %fd298;
	@%p123 bra 	$L__BB4_74;
	setp.lt.s64 	%p124, %rd264, %rd63;
	min.s64 	%rd277, %rd264, %rd63;
	selp.f64 	%fd311, %fd298, %fd92, %p124;
$L__BB4_74:
	mov.b64 	%rd233, %fd311;
	mov.b64 	{%r223, %r228}, %rd233;
	mov.b32 	%r239, 2;
	mov.b32 	%r241, -1;
	// begin inline asm
	shfl.sync.down.b32 %r222, %r223, %r239, %r216, %r241;
	// end inline asm
	// begin inline asm
	shfl.sync.down.b32 %r227, %r228, %r239, %r216, %r241;
	// end inline asm
	mov.b64 	%rd234, {%r222, %r227};
	mov.b64 	%fd97, %rd234;
	mov.b64 	{%r233, %r238}, %rd277;
	// begin inline asm
	shfl.sync.down.b32 %r232, %r233, %r239, %r216, %r241;
	// end inline asm
	// begin inline asm
	shfl.sync.down.b32 %r237, %r238, %r239, %r216, %r241;
	// end inline asm
	mov.b64 	%rd66, {%r232, %r237};
	add.s32 	%r242, %r197, 2;
	setp.gt.s32 	%p125, %r242, %r216;
	mov.u64 	%rd278, %rd277;
	mov.f64 	%fd312, %fd311;
	@%p125 bra 	$L__BB4_78;
	abs.f64 	%fd98, %fd311;
	abs.f64 	%fd99, %fd97;
	setp.lt.f64 	%p126, %fd98, %fd99;
	mov.u64 	%rd278, %rd66;
	mov.f64 	%fd312, %fd97;
	@%p126 bra 	$L__BB4_78;
	setp.lt.f64 	%p127, %fd99, %fd98;
	mov.u64 	%rd278, %rd277;
	mov.f64 	%fd312, %fd311;
	@%p127 bra 	$L__BB4_78;
	setp.lt.s64 	%p128, %rd277, %rd66;
	min.s64 	%rd278, %rd277, %rd66;
	selp.f64 	%fd312, %fd311, %fd97, %p128;
$L__BB4_78:
	mov.b64 	%rd235, %fd312;
	mov.b64 	{%r244, %r249}, %rd235;
	mov.b32 	%r260, 4;
	mov.b32 	%r262, -1;
	// begin inline asm
	shfl.sync.down.b32 %r243, %r244, %r260, %r216, %r262;
	// end inline asm
	// begin inline asm
	shfl.sync.down.b32 %r248, %r249, %r260, %r216, %r262;
	// end inline asm
	mov.b64 	%rd236, {%r243, %r248};
	mov.b64 	%fd102, %rd236;
	mov.b64 	{%r254, %r259}, %rd278;
	// begin inline asm
	shfl.sync.down.b32 %r253, %r254, %r260, %r216, %r262;
	// end inline asm
	// begin inline asm
	shfl.sync.down.b32 %r258, %r259, %r260, %r216, %r262;
	// end inline asm
	mov.b64 	%rd69, {%r253, %r258};
	add.s32 	%r263, %r197, 4;
	setp.gt.s32 	%p129, %r263, %r216;
	mov.u64 	%rd279, %rd278;
	mov.f64 	%fd313, %fd312;
	@%p129 bra 	$L__BB4_82;
	abs.f64 	%fd103, %fd312;
	abs.f64 	%fd104, %fd102;
	setp.lt.f64 	%p130, %fd103, %fd104;
	mov.u64 	%rd279, %rd69;
	mov.f64 	%fd313, %fd102;
	@%p130 bra 	$L__BB4_82;
	setp.lt.f64 	%p131, %fd104, %fd103;
	mov.u64 	%rd279, %rd278;
	mov.f64 	%fd313, %fd312;
	@%p131 bra 	$L__BB4_82;
	setp.lt.s64 	%p132, %rd278, %rd69;
	min.s64 	%rd279, %rd278, %rd69;
	selp.f64 	%fd313, %fd312, %fd102, %p132;
$L__BB4_82:
	mov.b64 	%rd237, %fd313;
	mov.b64 	{%r265, %r270}, %rd237;
	mov.b32 	%r281, 8;
	mov.b32 	%r283, -1;
	// begin inline asm
	shfl.sync.down.b32 %r264, %r265, %r281, %r216, %r283;
	// end inline asm
	// begin inline asm
	shfl.sync.down.b32 %r269, %r270, %r281, %r216, %r283;
	// end inline asm
	mov.b64 	%rd238, {%r264, %r269};
	mov.b64 	%fd107, %rd238;
	mov.b64 	{%r275, %r280}, %rd279;
	// begin inline asm
	shfl.sync.down.b32 %r274, %r275, %r281, %r216, %r283;
	// end inline asm
	// begin inline asm
	shfl.sync.down.b32 %r279, %r280, %r281, %r216, %r283;
	// end inline asm
	mov.b64 	%rd72, {%r274, %r279};
	add.s32 	%r284, %r197, 8;
	setp.gt.s32 	%p133, %r284, %r216;
	mov.u64 	%rd280, %rd279;
	mov.f64 	%fd314, %fd313;
	@%p133 bra 	$L__BB4_86;
	abs.f64 	%fd108, %fd313;
	abs.f64 	%fd109, %fd107;
	setp.lt.f64 	%p134, %fd108, %fd109;
	mov.u64 	%rd280, %rd72;
	mov.f64 	%fd314, %fd107;
	@%p134 bra 	$L__BB4_86;
	setp.lt.f64 	%p135, %fd109, %fd108;
	mov.u64 	%rd280, %rd279;
	mov.f64 	%fd314, %fd313;
	@%p135 bra 	$L__BB4_86;
	setp.lt.s64 	%p136, %rd279, %rd72;
	min.s64 	%rd280, %rd279, %rd72;
	selp.f64 	%fd314, %fd313, %fd107, %p136;
$L__BB4_86:
	mov.b64 	%rd239, %fd314;
	mov.b64 	{%r286, %r291}, %rd239;
	mov.b32 	%r302, 16;
	mov.b32 	%r304, -1;
	// begin inline asm
	shfl.sync.down.b32 %r285, %r286, %r302, %r216, %r304;
	// end inline asm
	// begin inline asm
	shfl.sync.down.b32 %r290, %r291, %r302, %r216, %r304;
	// end inline asm
	mov.b64 	%rd240, {%r285, %r290};
	mov.b64 	%fd112, %rd240;
	mov.b64 	{%r296, %r301}, %rd280;
	// begin inline asm
	shfl.sync.down.b32 %r295, %r296, %r302, %r216, %r304;
	// end inline asm
	// begin inline asm
	shfl.sync.down.b32 %r300, %r301, %r302, %r216, %r304;
	// end inline asm
	mov.b64 	%rd75, {%r295, %r300};
	add.s32 	%r305, %r197, 16;
	setp.gt.s32 	%p137, %r305, %r216;
	mov.u64 	%rd317, %rd280;
	mov.f64 	%fd351, %fd314;
	@%p137 bra 	$L__BB4_90;
	abs.f64 	%fd113, %fd314;
	abs.f64 	%fd114, %fd112;
	setp.lt.f64 	%p138, %fd113, %fd114;
	mov.u64 	%rd317, %rd75;
	mov.f64 	%fd351, %fd112;
	@%p138 bra 	$L__BB4_90;
	setp.lt.f64 	%p139, %fd114, %fd113;
	mov.u64 	%rd317, %rd280;
	mov.f64 	%fd351, %fd314;
	@%p139 bra 	$L__BB4_90;
	setp.lt.s64 	%p140, %rd280, %rd75;
	min.s64 	%rd317, %rd280, %rd75;
	selp.f64 	%fd351, %fd314, %fd112, %p140;
$L__BB4_90:
	setp.ne.s32 	%p141, %r197, 0;
	@%p141 bra 	$L__BB4_92;
	shr.u32 	%r306, %r5, 1;
	and.b32  	%r307, %r306, 496;
	mov.u32 	%r308, _ZN6thrust24THRUST_300001_SM_1000_NS8cuda_cub4core6detail5shmemE;
	add.s32 	%r309, %r308, %r307;
	st.shared.f64 	[%r309+8], %fd351;
	st.shared.u64 	[%r309+16], %rd317;
$L__BB4_92:
	bar.sync 	0;
	setp.ne.s32 	%p142, %r5, 0;
	@%p142 bra 	$L__BB4_208;
	setp.lt.s32 	%p143, %r4, 33;
	mov.f64 	%fd316, %fd351;
	mov.u64 	%rd282, %rd317;
	@%p143 bra 	$L__BB4_97;
	ld.shared.f64 	%fd117, [_ZN6thrust24THRUST_300001_SM_1000_NS8cuda_cub4core6detail5shmemE+24];
	ld.shared.u64 	%rd78, [_ZN6thrust24THRUST_300001_SM_1000_NS8cuda_cub4core6detail5shmemE+32];
	abs.f64 	%fd118, %fd351;
	abs.f64 	%fd119, %fd117;
	setp.lt.f64 	%p144, %fd118, %fd119;
	mov.f64 	%fd316, %fd117;
	mov.u64 	%rd282, %rd78;
	@%p144 bra 	$L__BB4_97;
	setp.lt.f64 	%p145, %fd119, %fd118;
	mov.f64 	%fd316, %fd351;
	mov.u64 	%rd282, %rd317;
	@%p145 bra 	$L__BB4_97;
	setp.lt.s64 	%p146, %rd317, %rd78;
	min.s64 	%rd282, %rd317, %rd78;
	selp.f64 	%fd316, %fd351, %fd117, %p146;
$L__BB4_97:
	setp.lt.s32 	%p147, %r4, 65;
	mov.f64 	%fd317, %fd316;
	mov.u64 	%rd283, %rd282;
	@%p147 bra 	$L__BB4_101;
	ld.shared.f64 	%fd122, [_ZN6thrust24THRUST_300001_SM_1000_NS8cuda_cub4core6detail5shmemE+40];
	ld.shared.u64 	%rd81, [_ZN6thrust24THRUST_300001_SM_1000_NS8cuda_cub4core6detail5shmemE+48];
	abs.f64 	%fd123, %fd316;
	abs.f64 	%fd124, %fd122;
	setp.lt.f64 	%p148, %fd123, %fd124;
	mov.f64 	%fd317, %fd122;
	mov.u64 	%rd283, %rd81;
	@%p148 bra 	$L__BB4_101;
	setp.lt.f64 	%p149, %fd124, %fd123;
	mov.f64 	%fd317, %fd316;
	mov.u64 	%rd283, %rd282;
	@%p149 bra 	$L__BB4_101;
	setp.lt.s64 	%p150, %rd282, %rd81;
	selp.f64 	%fd317, %fd316, %fd122, %p150;
	min.s64 	%rd283, %rd282, %rd81;
$L__BB4_101:
	setp.lt.s32 	%p151, %r4, 97;
	mov.f64 	%fd318, %fd317;
	mov.u64 	%rd284, %rd283;
	@%p151 bra 	$L__BB4_105;
	ld.shared.f64 	%fd127, [_ZN6thrust24THRUST_300001_SM_1000_NS8cuda_cub4core6detail5shmemE+56];
	ld.shared.u64 	%rd84, [_ZN6thrust24THRUST_300001_SM_1000_NS8cuda_cub4core6detail5shmemE+64];
	abs.f64 	%fd128, %fd317;
	abs.f64 	%fd129, %fd127;
	setp.lt.f64 	%p152, %fd128, %fd129;
	mov.f64 	%fd318, %fd127;
	mov.u64 	%rd284, %rd84;
	@%p152 bra 	$L__BB4_105;
	setp.lt.f64 	%p153, %fd129, %fd128;
	mov.f64 	%fd318, %fd317;
	mov.u64 	%rd284, %rd283;
	@%p153 bra 	$L__BB4_105;
	setp.lt.s64 	%p154, %rd283, %rd84;
	selp.f64 	%fd318, %fd317, %fd127, %p154;
	min.s64 	%rd284, %rd283, %rd84;
$L__BB4_105:
	setp.lt.s32 	%p155, %r4, 129;
	mov.f64 	%fd319, %fd318;
	mov.u64 	%rd285, %rd284;
	@%p155 bra 	$L__BB4_109;
	ld.shared.f64 	%fd132, [_ZN6thrust24THRUST_300001_SM_1000_NS8cuda_cub4core6detail5shmemE+72];
	ld.shared.u64 	%rd87, [_ZN6thrust24THRUST_300001_SM_1000_NS8cuda_cub4core6detail5shmemE+80];
	abs.f64 	%fd133, %fd318;
	abs.f64 	%fd134, %fd132;
	setp.lt.f64 	%p156, %fd133, %fd134;
	mov.f64 	%fd319, %fd132;
	mov.u64 	%rd285, %rd87;
	@%p156 bra 	$L__BB4_109;
	setp.lt.f64 	%p157, %fd134, %fd133;
	mov.f64 	%fd319, %fd318;
	mov.u64 	%rd285, %rd284;
	@%p157 bra 	$L__BB4_109;
	setp.lt.s64 	%p158, %rd284, %rd87;
	selp.f64 	%fd319, %fd318, %fd132, %p158;
	min.s64 	%rd285, %rd284, %rd87;
$L__BB4_109:
	setp.lt.s32 	%p159, %r4, 161;
	mov.f64 	%fd320, %fd319;
	mov.u64 	%rd286, %rd285;
	@%p159 bra 	$L__BB4_113;
	ld.shared.f64 	%fd137, [_ZN6thrust24THRUST_300001_SM_1000_NS8cuda_cub4core6detail5shmemE+88];
	ld.shared.u64 	%rd90, [_ZN6thrust24THRUST_300001_SM_1000_NS8cuda_cub4core6detail5shmemE+96];
	abs.f64 	%fd138, %fd319;
	abs.f64 	%fd139, %fd137;
	setp.lt.f64 	%p160, %fd138, %fd139;
	mov.f64 	%fd320, %fd137;
	mov.u64 	%rd286, %rd90;
	@%p160 bra 	$L__BB4_113;
	setp.lt.f64 	%p161, %fd139, %fd138;
	mov.f64 	%fd320, %fd319;
	mov.u64 	%rd286, %rd285;
	@%p161 bra 	$L__BB4_113;
	setp.lt.s64 	%p162, %rd285, %rd90;
	selp.f64 	%fd320, %fd319, %fd137, %p162;
	min.s64 	%rd286, %rd285, %rd90;
$L__BB4_113:
	setp.lt.s32 	%p163, %r4, 193;
	mov.f64 	%fd321, %fd320;
	mov.u64 	%rd287, %rd286;
	@%p163 bra 	$L__BB4_117;
	ld.shared.f64 	%fd142, [_ZN6thrust24THRUST_300001_SM_1000_NS8cuda_cub4core6detail5shmemE+104];
	ld.shared.u64 	%rd93, [_ZN6thrust24THRUST_300001_SM_1000_NS8cuda_cub4core6detail5shmemE+112];
	abs.f64 	%fd143, %fd320;
	abs.f64 	%fd144, %fd142;
	setp.lt.f64 	%p164, %fd143, %fd144;
	mov.f64 	%fd321, %fd142;
	mov.u64 	%rd287, %rd93;
	@%p164 bra 	$L__BB4_117;
	setp.lt.f64 	%p165, %fd144, %fd143;
	mov.f64 	%fd321, %fd320;
	mov.u64 	%rd287, %rd286;
	@%p165 bra 	$L__BB4_117;
	setp.lt.s64 	%p166, %rd286, %rd93;
	selp.f64 	%fd321, %fd320, %fd142, %p166;
	min.s64 	%rd287, %rd286, %rd93;
$L__BB4_117:
	setp.lt.s32 	%p167, %r4, 225;
	mov.u64 	%rd317, %rd287;
	mov.f64 	%fd351, %fd321;
	@%p167 bra 	$L__BB4_208;
	ld.shared.f64 	%fd147, [_ZN6thrust24THRUST_300001_SM_1000_NS8cuda_cub4core6detail5shmemE+120];
	ld.shared.u64 	%rd96, [_ZN6thrust24THRUST_300001_SM_1000_NS8cuda_cub4core6detail5shmemE+128];
	abs.f64 	%fd148, %fd321;
	abs.f64 	%fd149, %fd147;
	setp.lt.f64 	%p168, %fd148, %fd149;
	mov.u64 	%rd317, %rd96;
	mov.f64 	%fd351, %fd147;
	@%p168 bra 	$L__BB4_208;
	setp.lt.f64 	%p169, %fd149, %fd148;
	mov.u64 	%rd317, %rd287;
	mov.f64 	%fd351, %fd321;
	@%p169 bra 	$L__BB4_208;
	setp.lt.s64 	%p170, %rd287, %rd96;
	selp.f64 	%fd351, %fd321, %fd147, %p170;
	min.s64 	%rd317, %rd287, %rd96;
	bra.uni 	$L__BB4_208;
$L__BB4_121:
	mov.u32 	%r35, %tid.x;
	cvt.s64.s32 	%rd183, %r2;
	add.s64 	%rd98, %rd3, %rd183;
	cvt.u64.u32 	%rd99, %r35;
	add.s64 	%rd184, %rd99, %rd183;
	shl.b64 	%rd185, %rd184, 3;
	add.s64 	%rd186, %rd2, %rd185;
	ld.global.f64 	%fd274, [%rd186];
	add.s32 	%r69, %r35, 256;
	cvt.u64.u32 	%rd187, %r69;
	ld.global.f64 	%fd275, [%rd186+2048];
	add.s32 	%r70, %r35, 512;
	cvt.u64.u32 	%rd188, %r70;
	ld.global.f64 	%fd276, [%rd186+4096];
	add.s32 	%r71, %r35, 768;
	cvt.u64.u32 	%rd189, %r71;
	ld.global.f64 	%fd277, [%rd186+6144];
	or.b32  	%r72, %r35, 1024;
	cvt.u64.u32 	%rd100, %r72;
	add.s64 	%rd305, %rd98, %rd100;
	ld.global.f64 	%fd339, [%rd186+8192];
	abs.f64 	%fd278, %fd274;
	abs.f64 	%fd279, %fd275;
	setp.geu.f64 	%p2, %fd278, %fd279;
	selp.f64 	%fd280, %fd274, %fd275, %p2;
	selp.b64 	%rd190, %rd99, %rd187, %p2;
	abs.f64 	%fd281, %fd280;
	abs.f64 	%fd282, %fd276;
	setp.geu.f64 	%p3, %fd281, %fd282;
	selp.f64 	%fd283, %fd280, %fd276, %p3;
	selp.b64 	%rd191, %rd190, %rd188, %p3;
	abs.f64 	%fd284, %fd283;
	abs.f64 	%fd285, %fd277;
	setp.geu.f64 	%p4, %fd284, %fd285;
	selp.f64 	%fd152, %fd283, %fd277, %p4;
	selp.b64 	%rd102, %rd191, %rd189, %p4;
	abs.f64 	%fd153, %fd152;
	abs.f64 	%fd154, %fd339;
	setp.lt.f64 	%p5, %fd153, %fd154;
	@%p5 bra 	$L__BB4_123;
	setp.lt.f64 	%p6, %fd154, %fd153;
	setp.lt.u64 	%p7, %rd102, %rd100;
	or.pred  	%p8, %p6, %p7;
	selp.f64 	%fd339, %fd152, %fd339, %p8;
	add.s64 	%rd194, %rd98, %rd102;
	selp.b64 	%rd305, %rd194, %rd305, %p8;
$L__BB4_123:
	setp.le.s32 	%p9, %r66, %r3;
	@%p9 bra 	$L__BB4_164;
	setp.ne.s32 	%p10, %r35, 0;
	@%p10 bra 	$L__BB4_126;
	atom.global.add.u32 	%r73, [%rd1+4], 1280;
	add.s32 	%r74, %r73, %r3;
	st.shared.u32 	[_ZN6thrust24THRUST_300001_SM_1000_NS8cuda_cub4core6detail5shmemE+152], %r74;
$L__BB4_126:
	bar.sync 	0;
	ld.shared.u32 	%r427, [_ZN6thrust24THRUST_300001_SM_1000_NS8cuda_cub4core6detail5shmemE+152];
	add.s32 	%r75, %r427, 1280;
	setp.gt.s32 	%p11, %r75, %r66;
	@%p11 bra 	$L__BB4_141;
	mov.f64 	%fd323, %fd339;
	mov.u64 	%rd289, %rd305;
$L__BB4_128:
	cvt.s64.s32 	%rd195, %r427;
	add.s64 	%rd196, %rd99, %rd195;
	shl.b64 	%rd197, %rd196, 3;
	add.s64 	%rd198, %rd2, %rd197;
	add.s64 	%rd290, %rd196, %rd3;
	ld.global.f64 	%fd324, [%rd198];
	add.s64 	%rd291, %rd290, 256;
	ld.global.f64 	%fd325, [%rd198+2048];
	add.s64 	%rd292, %rd290, 512;
	ld.global.f64 	%fd326, [%rd198+4096];
	add.s64 	%rd293, %rd290, 768;
	ld.global.f64 	%fd327, [%rd198+6144];
	add.s64 	%rd305, %rd290, 1024;
	ld.global.f64 	%fd339, [%rd198+8192];
	abs.f64 	%fd163, %fd323;
	abs.f64 	%fd164, %fd324;
	setp.lt.f64 	%p12, %fd163, %fd164;
	@%p12 bra 	$L__BB4_130;
	setp.lt.f64 	%p13, %fd164, %fd163;
	setp.lt.s64 	%p14, %rd289, %rd290;
	or.pred  	%p15, %p13, %p14;
	selp.f64 	%fd324, %fd323, %fd324, %p15;
	selp.b64 	%rd290, %rd289, %rd290, %p15;
$L__BB4_130:
	abs.f64 	%fd167, %fd324;
	abs.f64 	%fd168, %fd325;
	setp.lt.f64 	%p16, %fd167, %fd168;
	@%p16 bra 	$L__BB4_132;
	setp.lt.f64 	%p17, %fd168, %fd167;
	setp.lt.s64 	%p18, %rd290, %rd291;
	or.pred  	%p19, %p17, %p18;
	selp.f64 	%fd325, %fd324, %fd325, %p19;
	selp.b64 	%rd291, %rd290, %rd291, %p19;
$L__BB4_132:
	abs.f64 	%fd171, %fd325;
	abs.f64 	%fd172, %fd326;
	setp.lt.f64 	%p20, %fd171, %fd172;
	@%p20 bra 	$L__BB4_134;
	setp.lt.f64 	%p21, %fd172, %fd171;
	setp.lt.s64 	%p22, %rd291, %rd292;
	or.pred  	%p23, %p21, %p22;
	selp.f64 	%fd326, %fd325, %fd326, %p23;
	selp.b64 	%rd292, %rd291, %rd292, %p23;
$L__BB4_134:
	abs.f64 	%fd175, %fd326;
	abs.f64 	%fd176, %fd327;
	setp.lt.f64 	%p24, %fd175, %fd176;
	@%p24 bra 	$L__BB4_136;
	setp.lt.f64 	%p25, %fd176, %fd175;
	setp.lt.s64 	%p26, %rd292, %rd293;
	or.pred  	%p27, %p25, %p26;
	selp.f64 	%fd327, %fd326, %fd327, %p27;
	selp.b64 	%rd293, %rd292, %rd293, %p27;
$L__BB4_136:
	abs.f64 	%fd179, %fd327;
	abs.f64 	%fd180, %fd339;
	setp.lt.f64 	%p28, %fd179, %fd180;
	@%p28 bra 	$L__BB4_138;
	setp.lt.f64 	%p29, %fd180, %fd179;
	setp.lt.s64 	%p30, %rd293, %rd305;
	or.pred  	%p31, %p29, %p30;
	selp.f64 	%fd339, %fd327, %fd339, %p31;
	selp.b64 	%rd305, %rd293, %rd305, %p31;
$L__BB4_138:
	setp.ne.s32 	%p32, %r35, 0;
	bar.sync 	0;
	@%p32 bra 	$L__BB4_140;
	atom.global.add.u32 	%r76, [%rd1+4], 1280;
	add.s32 	%r77, %r76, %r3;
	st.shared.u32 	[_ZN6thrust24THRUST_300001_SM_1000_NS8cuda_cub4core6detail5shmemE+152], %r77;
$L__BB4_140:
	bar.sync 	0;
	ld.shared.u32 	%r427, [_ZN6thrust24THRUST_300001_SM_1000_NS8cuda_cub4core6detail5shmemE+152];
	add.s32 	%r78, %r427, 1280;
	setp.le.s32 	%p33, %r78, %r66;
	mov.f64 	%fd323, %fd339;
	mov.u64 	%rd289, %rd305;
	@%p33 bra 	$L__BB4_128;
$L__BB4_141:
	setp.le.s32 	%p34, %r66, %r427;
	@%p34 bra 	$L__BB4_164;
	sub.s32 	%r40, %r66, %r427;
	setp.ge.s32 	%p35, %r35, %r40;
	@%p35 bra 	$L__BB4_164;
	not.b32 	%r79, %r35;
	add.s32 	%r80, %r66, %r79;
	sub.s32 	%r41, %r80, %r427;
	and.b32  	%r81, %r41, 768;
	setp.eq.s32 	%p36, %r81, 768;
	mov.u32 	%r431, %r35;
	@%p36 bra 	$L__BB4_149;
	add.s32 	%r429, %r35, %r427;
	shr.u32 	%r82, %r41, 8;
	add.s32 	%r83, %r82, 1;
	and.b32  	%r84, %r83, 3;
	neg.s32 	%r428, %r84;
	mov.u32 	%r431, %r35;
$L__BB4_145:
	.pragma "nounroll";
	mov.u64 	%rd122, %rd305;
	mov.f64 	%fd184, %fd339;
	cvt.s64.s32 	%rd200, %r429;
	add.s64 	%rd123, %rd3, %rd200;
	mul.wide.s32 	%rd201, %r429, 8;
	add.s64 	%rd202, %rd2, %rd201;
	ld.global.f64 	%fd185, [%rd202];
	abs.f64 	%fd186, %fd184;
	abs.f64 	%fd187, %fd185;
	setp.lt.f64 	%p37, %fd186, %fd187;
	mov.f64 	%fd339, %fd185;
	mov.u64 	%rd305, %rd123;
	@%p37 bra 	$L__BB4_148;
	setp.lt.f64 	%p38, %fd187, %fd186;
	mov.f64 	%fd339, %fd184;
	mov.u64 	%rd305, %rd122;
	@%p38 bra 	$L__BB4_148;
	setp.lt.s64 	%p39, %rd122, %rd123;
	selp.f64 	%fd339, %fd184, %fd185, %p39;
	min.s64 	%rd305, %rd122, %rd123;
$L__BB4_148:
	add.s32 	%r431, %r431, 256;
	add.s32 	%r429, %r429, 256;
	add.s32 	%r428, %r428, 1;
	setp.ne.s32 	%p40, %r428, 0;
	@%p40 bra 	$L__BB4_145;
$L__BB4_149:
	setp.lt.u32 	%p41, %r41, 768;
	@%p41 bra 	$L__BB4_164;
	add.s32 	%r432, %r431, %r427;
	add.s32 	%r435, %r432, 256;
	add.s32 	%r434, %r432, 512;
	add.s32 	%r433, %r432, 768;
	add.s64 	%rd128, %rd2, 4096;
$L__BB4_151:
	cvt.s64.s32 	%rd203, %r435;
	add.s64 	%rd130, %rd3, %rd203;
	cvt.s64.s32 	%rd204, %r434;
	add.s64 	%rd131, %rd3, %rd204;
	cvt.s64.s32 	%rd205, %r433;
	add.s64 	%rd132, %rd3, %rd205;
	cvt.s64.s32 	%rd206, %r432;
	mul.wide.s32 	%rd207, %r432, 8;
	add.s64 	%rd133, %rd128, %rd207;
	add.s64 	%rd134, %rd3, %rd206;
	ld.global.f64 	%fd193, [%rd133+-4096];
	abs.f64 	%fd194, %fd339;
	abs.f64 	%fd195, %fd193;
	setp.lt.f64 	%p42, %fd194, %fd195;
	mov.f64 	%fd335, %fd193;
	mov.u64 	%rd301, %rd134;
	@%p42 bra 	$L__BB4_154;
	setp.lt.f64 	%p43, %fd195, %fd194;
	mov.f64 	%fd335, %fd339;
	mov.u64 	%rd301, %rd305;
	@%p43 bra 	$L__BB4_154;
	setp.lt.s64 	%p44, %rd305, %rd134;
	selp.f64 	%fd335, %fd339, %fd193, %p44;
	min.s64 	%rd301, %rd305, %rd134;
$L__BB4_154:
	ld.global.f64 	%fd198, [%rd133+-2048];
	abs.f64 	%fd199, %fd335;
	abs.f64 	%fd200, %fd198;
	setp.lt.f64 	%p45, %fd199, %fd200;
	mov.f64 	%fd336, %fd198;
	mov.u64 	%rd302, %rd130;
	@%p45 bra 	$L__BB4_157;
	setp.lt.f64 	%p46, %fd200, %fd199;
	mov.f64 	%fd336, %fd335;
	mov.u64 	%rd302, %rd301;
	@%p46 bra 	$L__BB4_157;
	setp.lt.s64 	%p47, %rd301, %rd130;
	selp.f64 	%fd336, %fd335, %fd198, %p47;
	min.s64 	%rd302, %rd301, %rd130;
$L__BB4_157:
	ld.global.f64 	%fd203, [%rd133];
	abs.f64 	%fd204, %fd336;
	abs.f64 	%fd205, %fd203;
	setp.lt.f64 	%p48, %fd204, %fd205;
	mov.f64 	%fd337, %fd203;
	mov.u64 	%rd303, %rd131;
	@%p48 bra 	$L__BB4_160;
	setp.lt.f64 	%p49, %fd205, %fd204;
	mov.f64 	%fd337, %fd336;
	mov.u64 	%rd303, %rd302;
	@%p49 bra 	$L__BB4_160;
	setp.lt.s64 	%p50, %rd302, %rd131;
	selp.f64 	%fd337, %fd336, %fd203, %p50;
	min.s64 	%rd303, %rd302, %rd131;
$L__BB4_160:
	ld.global.f64 	%fd208, [%rd133+2048];
	abs.f64 	%fd209, %fd337;
	abs.f64 	%fd210, %fd208;
	setp.lt.f64 	%p51, %fd209, %fd210;
	mov.f64 	%fd339, %fd208;
	mov.u64 	%rd305, %rd132;
	@%p51 bra 	$L__BB4_163;
	setp.lt.f64 	%p52, %fd210, %fd209;
	mov.f64 	%fd339, %fd337;
	mov.u64 	%rd305, %rd303;
	@%p52 bra 	$L__BB4_163;
	setp.lt.s64 	%p53, %rd303, %rd132;
	selp.f64 	%fd339, %fd337, %fd208, %p53;
	min.s64 	%rd305, %rd303, %rd132;
$L__BB4_163:
	add.s32 	%r431, %r431, 1024;
	add.s32 	%r435, %r435, 1024;
	add.s32 	%r434, %r434, 1024;
	add.s32 	%r433, %r433, 1024;
	add.s32 	%r432, %r432, 1024;
	setp.lt.s32 	%p54, %r431, %r40;
	@%p54 bra 	$L__BB4_151;
$L__BB4_164:
	// begin inline asm
	mov.u32 %r85, %laneid;
	// end inline asm
	mov.b64 	%rd208, %fd339;
	mov.b64 	{%r87, %r92}, %rd208;
	mov.b32 	%r103, 1;
	mov.b32 	%r104, 31;
	mov.b32 	%r105, -1;
	// begin inline asm
	shfl.sync.down.b32 %r86, %r87, %r103, %r104, %r105;
	// end inline asm
	// begin inline asm
	shfl.sync.down.b32 %r91, %r92, %r103, %r104, %r105;
	// end inline asm
	mov.b64 	%rd209, {%r86, %r91};
	mov.b64 	%fd214, %rd209;
	mov.b64 	{%r97, %r102}, %rd305;
	// begin inline asm
	shfl.sync.down.b32 %r96, %r97, %r103, %r104, %r105;
	// end inline asm
	// begin inline asm
	shfl.sync.down.b32 %r101, %r102, %r103, %r104, %r105;
	// end inline asm
	mov.b64 	%rd144, {%r96, %r101};
	setp.gt.s32 	%p55, %r85, 30;
	mov.f64 	%fd340, %fd339;
	mov.u64 	%rd306, %rd305;
	@%p55 bra 	$L__BB4_168;
	abs.f64 	%fd215, %fd339;
	abs.f64 	%fd216, %fd214;
	setp.lt.f64 	%p56, %fd215, %fd216;
	mov.f64 	%fd340, %fd214;
	mov.u64 	%rd306, %rd144;
	@%p56 bra 	$L__BB4_168;
	setp.lt.f64 	%p57, %fd216, %fd215;
	mov.f64 	%fd340, %fd339;
	mov.u64 	%rd306, %rd305;
	@%p57 bra 	$L__BB4_168;
	setp.lt.s64 	%p58, %rd305, %rd144;
	selp.f64 	%fd340, %fd339, %fd214, %p58;
	min.s64 	%rd306, %rd305, %rd144;
$L__BB4_168:
	mov.b64 	%rd210, %fd340;
	mov.b64 	{%r107, %r112}, %rd210;
	mov.b32 	%r123, 2;
	mov.b32 	%r124, 31;
	mov.b32 	%r125, -1;
	// begin inline asm
	shfl.sync.down.b32 %r106, %r107, %r123, %r124, %r125;
	// end inline asm
	// begin inline asm
	shfl.sync.down.b32 %r111, %r112, %r123, %r124, %r125;
	// end inline asm
	mov.b64 	%rd211, {%r106, %r111};
	mov.b64 	%fd219, %rd211;
	mov.b64 	{%r117, %r122}, %rd306;
	// begin inline asm
	shfl.sync.down.b32 %r116, %r117, %r123, %r124, %r125;
	// end inline asm
	// begin inline asm
	shfl.sync.down.b32 %r121, %r122, %r123, %r124, %r125;
	// end inline asm
	mov.b64 	%rd147, {%r116, %r121};
	setp.gt.s32 	%p59, %r85, 29;
	mov.f64 	%fd341, %fd340;
	mov.u64 	%rd307, %rd306;
	@%p59 bra 	$L__BB4_172;
	abs.f64 	%fd220, %fd340;
	abs.f64 	%fd221, %fd219;
	setp.lt.f64 	%p60, %fd220, %fd221;
	mov.f64 	%fd341, %fd219;
	mov.u64 	%rd307, %rd147;
	@%p60 bra 	$L__BB4_172;
	setp.lt.f64 	%p61, %fd221, %fd220;
	mov.f64 	%fd341, %fd340;
	mov.u64 	%rd307, %rd306;
	@%p61 bra 	$L__BB4_172;
	setp.lt.s64 	%p62, %rd306, %rd147;
	selp.f64 	%fd341, %fd340, %fd219, %p62;
	min.s64 	%rd307, %rd306, %rd147;
$L__BB4_172:
	mov.b64 	%rd212, %fd341;
	mov.b64 	{%r127, %r132}, %rd212;
	mov.b32 	%r143, 4;
	mov.b32 	%r144, 31;
	mov.b32 	%r145, -1;
	// begin inline asm
	shfl.sync.down.b32 %r126, %r127, %r143, %r144, %r145;
	// end inline asm
	// begin inline asm
	shfl.sync.down.b32 %r131, %r132, %r143, %r144, %r145;
	// end inline asm
	mov.b64 	%rd213, {%r126, %r131};
	mov.b64 	%fd224, %rd213;
	mov.b64 	{%r137, %r142}, %rd307;
	// begin inline asm
	shfl.sync.down.b32 %r136, %r137, %r143, %r144, %r145;
	// end inline asm
	// begin inline asm
	shfl.sync.down.b32 %r141, %r142, %r143, %r144, %r145;
	// end inline asm
	mov.b64 	%rd150, {%r136, %r141};
	setp.gt.s32 	%p63, %r85, 27;
	mov.f64 	%fd342, %fd341;
	mov.u64 	%rd308, %rd307;
	@%p63 bra 	$L__BB4_176;
	abs.f64 	%fd225, %fd341;
	abs.f64 	%fd226, %fd224;
	setp.lt.f64 	%p64, %fd225, %fd226;
	mov.f64 	%fd342, %fd224;
	mov.u64 	%rd308, %rd150;
	@%p64 bra 	$L__BB4_176;
	setp.lt.f64 	%p65, %fd226, %fd225;
	mov.f64 	%fd342, %fd341;
	mov.u64 	%rd308, %rd307;
	@%p65 bra 	$L__BB4_176;
	setp.lt.s64 	%p66, %rd307, %rd150;
	selp.f64 	%fd342, %fd341, %fd224, %p66;
	min.s64 	%rd308, %rd307, %rd150;
$L__BB4_176:
	mov.b64 	%rd214, %fd342;
	mov.b64 	{%r147, %r152}, %rd214;
	mov.b32 	%r163, 8;
	mov.b32 	%r164, 31;
	mov.b32 	%r165, -1;
	// begin inline asm
	shfl.sync.down.b32 %r146, %r147, %r163, %r164, %r165;
	// end inline asm
	// begin inline asm
	shfl.sync.down.b32 %r151, %r152, %r163, %r164, %r165;
	// end inline asm
	mov.b64 	%rd215, {%r146, %r151};
	mov.b64 	%fd229, %rd215;
	mov.b64 	{%r157, %r162}, %rd308;
	// begin inline asm
	shfl.sync.down.b32 %r156, %r157, %r163, %r164, %r165;
	// end inline asm
	// begin inline asm
	shfl.sync.down.b32 %r161, %r162, %r163, %r164, %r165;
	// end inline asm
	mov.b64 	%rd153, {%r156, %r161};
	setp.gt.s32 	%p67, %r85, 23;
	mov.f64 	%fd343, %fd342;
	mov.u64 	%rd309, %rd308;
	@%p67 bra 	$L__BB4_180;
	abs.f64 	%fd230, %fd342;
	abs.f64 	%fd231, %fd229;
	setp.lt.f64 	%p68, %fd230, %fd231;
	mov.f64 	%fd343, %fd229;
	mov.u64 	%rd309, %rd153;
	@%p68 bra 	$L__BB4_180;
	setp.lt.f64 	%p69, %fd231, %fd230;
	mov.f64 	%fd343, %fd342;
	mov.u64 	%rd309, %rd308;
	@%p69 bra 	$L__BB4_180;
	setp.lt.s64 	%p70, %rd308, %rd153;
	selp.f64 	%fd343, %fd342, %fd229, %p70;
	min.s64 	%rd309, %rd308, %rd153;
$L__BB4_180:
	mov.b64 	%rd216, %fd343;
	mov.b64 	{%r167, %r172}, %rd216;
	mov.b32 	%r183, 16;
	mov.b32 	%r184, 31;
	mov.b32 	%r185, -1;
	// begin inline asm
	shfl.sync.down.b32 %r166, %r167, %r183, %r184, %r185;
	// end inline asm
	// begin inline asm
	shfl.sync.down.b32 %r171, %r172, %r183, %r184, %r185;
	// end inline asm
	mov.b64 	%rd217, {%r166, %r171};
	mov.b64 	%fd234, %rd217;
	mov.b64 	{%r177, %r182}, %rd309;
	// begin inline asm
	shfl.sync.down.b32 %r176, %r177, %r183, %r184, %r185;
	// end inline asm
	// begin inline asm
	shfl.sync.down.b32 %r181, %r182, %r183, %r184, %r185;
	// end inline asm
	mov.b64 	%rd156, {%r176, %r181};
	setp.gt.s32 	%p71, %r85, 15;
	mov.f64 	%fd351, %fd343;
	mov.u64 	%rd317, %rd309;
	@%p71 bra 	$L__BB4_184;
	abs.f64 	%fd235, %fd343;
	abs.f64 	%fd236, %fd234;
	setp.lt.f64 	%p72, %fd235, %fd236;
	mov.f64 	%fd351, %fd234;
	mov.u64 	%rd317, %rd156;
	@%p72 bra 	$L__BB4_184;
	setp.lt.f64 	%p73, %fd236, %fd235;
	mov.f64 	%fd351, %fd343;
	mov.u64 	%rd317, %rd309;
	@%p73 bra 	$L__BB4_184;
	setp.lt.s64 	%p74, %rd309, %rd156;
	selp.f64 	%fd351, %fd343, %fd234, %p74;
	min.s64 	%rd317, %rd309, %rd156;
$L__BB4_184:
	setp.ne.s32 	%p75, %r85, 0;
	@%p75 bra 	$L__BB4_186;
	shr.u32 	%r186, %r35, 1;
	and.b32  	%r187, %r186, 496;
	mov.u32 	%r188, _ZN6thrust24THRUST_300001_SM_1000_NS8cuda_cub4core6detail5shmemE;
	add.s32 	%r189, %r188, %r187;
	st.shared.f64 	[%r189+8], %fd351;
	st.shared.u64 	[%r189+16], %rd317;
$L__BB4_186:
	bar.sync 	0;
	setp.ne.s32 	%p76, %r35, 0;
	@%p76 bra 	$L__BB4_208;
	ld.shared.f64 	%fd239, [_ZN6thrust24THRUST_300001_SM_1000_NS8cuda_cub4core6detail5shmemE+24];
	ld.shared.u64 	%rd159, [_ZN6thrust24THRUST_300001_SM_1000_NS8cuda_cub4core6detail5shmemE+32];
	abs.f64 	%fd240, %fd351;
	abs.f64 	%fd241, %fd239;
	setp.lt.f64 	%p77, %fd240, %fd241;
	mov.f64 	%fd345, %fd239;
	mov.u64 	%rd311, %rd159;
	@%p77 bra 	$L__BB4_190;
	setp.lt.f64 	%p78, %fd241, %fd240;
	mov.f64 	%fd345, %fd351;
	mov.u64 	%rd311, %rd317;
	@%p78 bra 	$L__BB4_190;
	setp.lt.s64 	%p79, %rd317, %rd159;
	selp.f64 	%fd345, %fd351, %fd239, %p79;
	min.s64 	%rd311, %rd317, %rd159;
$L__BB4_190:
	ld.shared.f64 	%fd244, [_ZN6thrust24THRUST_300001_SM_1000_NS8cuda_cub4core6detail5shmemE+40];
	ld.shared.u64 	%rd162, [_ZN6thrust24THRUST_300001_SM_1000_NS8cuda_cub4core6detail5shmemE+48];
	abs.f64 	%fd245, %fd345;
	abs.f64 	%fd246, %fd244;
	setp.lt.f64 	%p80, %fd245, %fd246;
	mov.f64 	%fd346, %fd244;
	mov.u64 	%rd312, %rd162;
	@%p80 bra 	$L__BB4_193;
	setp.lt.f64 	%p81, %fd246, %fd245;
	mov.f64 	%fd346, %fd345;
	mov.u64 	%rd312, %rd311;
	@%p81 bra 	$L__BB4_193;
	setp.lt.s64 	%p82, %rd311, %rd162;
	selp.f64 	%fd346, %fd345, %fd244, %p82;
	min.s64 	%rd312, %rd311, %rd162;
$L__BB4_193:
	ld.shared.f64 	%fd249, [_ZN6thrust24THRUST_300001_SM_1000_NS8cuda_cub4core6detail5shmemE+56];
	ld.shared.u64 	%rd165, [_ZN6thrust24THRUST_300001_SM_1000_NS8cuda_cub4core6detail5shmemE+64];
	abs.f64 	%fd250, %fd346;
	abs.f64 	%fd251, %fd249;
	setp.lt.f64 	%p83, %fd250, %fd251;
	mov.f64 	%fd347, %fd249;
	mov.u64 	%rd313, %rd165;
	@%p83 bra 	$L__BB4_196;
	setp.lt.f64 	%p84, %fd251, %fd250;
	mov.f64 	%fd347, %fd346;
	mov.u64 	%rd313, %rd312;
	@%p84 bra 	$L__BB4_196;
	setp.lt.s64 	%p85, %rd312, %rd165;
	selp.f64 	%fd347, %fd346, %fd249, %p85;
	min.s64 	%rd313, %rd312, %rd165;
$L__BB4_196:
	ld.shared.f64 	%fd254, [_ZN6thrust24THRUST_300001_SM_1000_NS8cuda_cub4core6detail5shmemE+72];
	ld.shared.u64 	%rd168, [_ZN6thrust24THRUST_300001_SM_1000_NS8cuda_cub4core6detail5shmemE+80];
	abs.f64 	%fd255, %fd347;
	abs.f64 	%fd256, %fd254;
	setp.lt.f64 	%p86, %fd255, %fd256;
	mov.f64 	%fd348, %fd254;
	mov.u64 	%rd314, %rd168;
	@%p86 bra 	$L__BB4_199;
	setp.lt.f64 	%p87, %fd256, %fd255;
	mov.f64 	%fd348, %fd347;
	mov.u64 	%rd314, %rd313;
	@%p87 bra 	$L__BB4_199;
	setp.lt.s64 	%p88, %rd313, %rd168;
	selp.f64 	%fd348, %fd347, %fd254, %p88;
	min.s64 	%rd314, %rd313, %rd168;
$L__BB4_199:
	ld.shared.f64 	%fd259, [_ZN6thrust24THRUST_300001_SM_1000_NS8cuda_cub4core6detail5shmemE+88];
	ld.shared.u64 	%rd171, [_ZN6thrust24THRUST_300001_SM_1000_NS8cuda_cub4core6detail5shmemE+96];
	abs.f64 	%fd260, %fd348;
	abs.f64 	%fd261, %fd259;
	setp.lt.f64 	%p89, %fd260, %fd261;
	mov.f64 	%fd349, %fd259;
	mov.u64 	%rd315, %rd171;
	@%p89 bra 	$L__BB4_202;
	setp.lt.f64 	%p90, %fd261, %fd260;
	mov.f64 	%fd349, %fd348;
	mov.u64 	%rd315, %rd314;
	@%p90 bra 	$L__BB4_202;
	setp.lt.s64 	%p91, %rd314, %rd171;
	selp.f64 	%fd349, %fd348, %fd259, %p91;
	min.s64 	%rd315, %rd314, %rd171;
$L__BB4_202:
	ld.shared.f64 	%fd264, [_ZN6thrust24THRUST_300001_SM_1000_NS8cuda_cub4core6detail5shmemE+104];
	ld.shared.u64 	%rd174, [_ZN6thrust24THRUST_300001_SM_1000_NS8cuda_cub4core6detail5shmemE+112];
	abs.f64 	%fd265, %fd349;
	abs.f64 	%fd266, %fd264;
	setp.lt.f64 	%p92, %fd265, %fd266;
	mov.f64 	%fd350, %fd264;
	mov.u64 	%rd316, %rd174;
	@%p92 bra 	$L__BB4_205;
	setp.lt.f64 	%p93, %fd266, %fd265;
	mov.f64 	%fd350, %fd349;
	mov.u64 	%rd316, %rd315;
	@%p93 bra 	$L__BB4_205;
	setp.lt.s64 	%p94, %rd315, %rd174;
	selp.f64 	%fd350, %fd349, %fd264, %p94;
	min.s64 	%rd316, %rd315, %rd174;
$L__BB4_205:
	ld.shared.f64 	%fd269, [_ZN6thrust24THRUST_300001_SM_1000_NS8cuda_cub4core6detail5shmemE+120];
	ld.shared.u64 	%rd177, [_ZN6thrust24THRUST_300001_SM_1000_NS8cuda_cub4core6detail5shmemE+128];
	abs.f64 	%fd270, %fd350;
	abs.f64 	%fd271, %fd269;
	setp.lt.f64 	%p95, %fd270, %fd271;
	mov.u64 	%rd317, %rd177;
	mov.f64 	%fd351, %fd269;
	@%p95 bra 	$L__BB4_208;
	setp.lt.f64 	%p96, %fd271, %fd270;
	mov.u64 	%rd317, %rd316;
	mov.f64 	%fd351, %fd350;
	@%p96 bra 	$L__BB4_208;
	setp.lt.s64 	%p97, %rd316, %rd177;
	selp.f64 	%fd351, %fd350, %fd269, %p97;
	min.s64 	%rd317, %rd316, %rd177;
$L__BB4_208:
	mov.u32 	%r415, %tid.x;
	setp.ne.s32 	%p214, %r415, 0;
	@%p214 bra 	$L__BB4_210;
	ld.param.u64 	%rd254, [_ZN6thrust24THRUST_300001_SM_1000_NS8cuda_cub4core6detail13_kernel_agentINS1_8__reduce11ReduceAgentINS0_12zip_iteratorIN4cuda3std3__45tupleIJNS0_10device_ptrIdEENS0_17counting_iteratorIlNS0_11use_defaultESF_SF_EEEEEEEPNSB_IJdlEEESJ_iNS1_9__extrema9arg_max_fIdl6AbsMaxEEEEJSI_SK_iN3cub18CUB_300001_SM_100013GridEvenShareIiEENSR_9GridQueueIjEESO_EEEvDpT0__param_1];
	cvta.to.global.u64 	%rd251, %rd254;
	mul.wide.u32 	%rd252, %r1, 16;
	add.s64 	%rd253, %rd251, %rd252;
	st.global.f64 	[%rd253], %fd351;
	st.global.u64 	[%rd253+8], %rd317;
$L__BB4_210:
	ret;

}
	// .globl	_ZN6thrust24THRUST_300001_SM_1000_NS8cuda_cub4core6detail13_kernel_agentINS1_8__reduce10DrainAgentIiEEJN3cub18CUB_300001_SM_10009GridQueueIjEEiEEEvDpT0_
.visible .entry _ZN6thrust24THRUST_300001_SM_1000_NS8cuda_cub4core6detail13_kernel_agentINS1_8__reduce10DrainAgentIiEEJN3cub18CUB_300001_SM_10009GridQueueIjEEiEEEvDpT0_(
	.param .align 8 .b8 _ZN6thrust24THRUST_300001_SM_1000_NS8cuda_cub4core6detail13_kernel_agentINS1_8__reduce10DrainAgentIiEEJN3cub18CUB_300001_SM_10009GridQueueIjEEiEEEvDpT0__param_0[8],
	.param .u32 _ZN6thrust24THRUST_300001_SM_1000_NS8cuda_cub4core6detail13_kernel_agentINS1_8__reduce10DrainAgentIiEEJN3cub18CUB_300001_SM_10009GridQueueIjEEiEEEvDpT0__param_1
)
.maxntid 1
{
	.reg .b32 	%r<3>;
	.reg .b64 	%rd<3>;

	ld.param.u64 	%rd1, [_ZN6thrust24THRUST_300001_SM_1000_NS8cuda_cub4core6detail13_kernel_agentINS1_8__reduce10DrainAgentIiEEJN3cub18CUB_300001_SM_10009GridQueueIjEEiEEEvDpT0__param_0];
	ld.param.u32 	%r1, [_ZN6thrust24THRUST_300001_SM_1000_NS8cuda_cub4core6detail13_kernel_agentINS1_8__reduce10DrainAgentIiEEJN3cub18CUB_300001_SM_10009GridQueueIjEEiEEEvDpT0__param_1];
	cvta.to.global.u64 	%rd2, %rd1;
	st.global.u32 	[%rd2], %r1;
	mov.b32 	%r2, 0;
	st.global.u32 	[%rd2+4], %r2;
	ret;

}
	// .globl	_ZN6thrust24THRUST_300001_SM_1000_NS8cuda_cub4core6detail13_kernel_agentINS1_8__reduce11ReduceAgentIPN4cuda3std3__45tupleIJdlEEESC_SB_iNS1_9__extrema9arg_max_fIdl6AbsMaxEEEEJSC_SC_iSG_EEEvDpT0_
.visible .entry _ZN6thrust24THRUST_300001_SM_1000_NS8cuda_cub4core6detail13_kernel_agentINS1_8__reduce11ReduceAgentIPN4cuda3std3__45tupleIJdlEEESC_SB_iNS1_9__extrema9arg_max_fIdl6AbsMaxEEEEJSC_SC_iSG_EEEvDpT0_(
	.param .u64 .ptr .align 1 _ZN6thrust24THRUST_300001_SM_1000_NS8cuda_cub4core6detail13_kernel_agentINS1_8__reduce11ReduceAgentIPN4cuda3std3__45tupleIJdlEEESC_SB_iNS1_9__extrema9arg_max_fIdl6AbsMaxEEEEJSC_SC_iSG_EEEvDpT0__param_0,
	.param .u64 .ptr .align 1 _ZN6thrust24THRUST_300001_SM_1000_NS8cuda_cub4core6detail13_kernel_agentINS1_8__reduce11ReduceAgentIPN4cuda3std3__45tupleIJdlEEESC_SB_iNS1_9__extrema9arg_max_fIdl6AbsMaxEEEEJSC_SC_iSG_EEEvDpT0__param_1,
	.param .u32 _ZN6thrust24THRUST_300001_SM_1000_NS8cuda_cub4core6detail13_kernel_agentINS1_8__reduce11ReduceAgentIPN4cuda3std3__45tupleIJdlEEESC_SB_iNS1_9__extrema9arg_max_fIdl6AbsMaxEEEEJSC_SC_iSG_EEEvDpT0__param_2,
	.param .align 1 .b8 _ZN6thrust24THRUST_300001_SM_1000_NS8cuda_cub4core6detail13_kernel_agentINS1_8__reduce11ReduceAgentIPN4cuda3std3__45tupleIJdlEEESC_SB_iNS1_9__extrema9arg_max_fIdl6AbsMaxEEEEJSC_SC_iSG_EEEvDpT0__param_3[1]
)
.maxntid 256
{
	.reg .pred 	%p<222>;
	.reg .b32 	%r<390>;
	.reg .b64 	%rd<395>;
	.reg .b64 	%fd<358>;

	ld.param.u32 	%r37, [_ZN6thrust24THRUST_300001_SM_1000_NS8cuda_cub4core6detail13_kernel_agentINS1_8__reduce11ReduceAgentIPN4cuda3std3__45tupleIJdlEEESC_SB_iNS1_9__extrema9arg_max_fIdl6AbsMaxEEEEJSC_SC_iSG_EEEvDpT0__param_2];
	setp.eq.s32 	%p1, %r37, 0;
	@%p1 bra 	$L__BB6_211;
	setp.gt.s32 	%p2, %r37, 1279;
	@%p2 bra 	$L__BB6_121;
	mov.u32 	%r1, %tid.x;
	setp.ge.s32 	%p105, %r1, %r37;
	mov.f64 	%fd301, 0d0000000000000000;
	mov.b64 	%rd337, 0;
	mov.u32 	%r380, %r1;
	@%p105 bra 	$L__BB6_4;
	ld.param.u64 	%rd323, [_ZN6thrust24THRUST_300001_SM_1000_NS8cuda_cub4core6detail13_kernel_agentINS1_8__reduce11ReduceAgentIPN4cuda3std3__45tupleIJdlEEESC_SB_iNS1_9__extrema9arg_max_fIdl6AbsMaxEEEEJSC_SC_iSG_EEEvDpT0__param_0];
	mul.wide.u32 	%rd273, %r1, 16;
	add.s64 	%rd270, %rd323, %rd273;
	// begin inline asm
	ld.global.nc.u64 %rd269, [%rd270];
	// end inline asm
	add.s64 	%rd272, %rd270, 8;
	// begin inline asm
	ld.global.nc.u64 %rd337, [%rd272];
	// end inline asm
	mov.b64 	%fd301, %rd269;
	add.s32 	%r380, %r1, 256;
$L__BB6_4:
	setp.ge.s32 	%p106, %r380, %r37;
	@%p106 bra 	$L__BB6_25;
	not.b32 	%r153, %r380;
	add.s32 	%r4, %r37, %r153;
	and.b32  	%r154, %r4, 768;
	setp.eq.s32 	%p107, %r154, 768;
	@%p107 bra 	$L__BB6_11;
	ld.param.u64 	%rd324, [_ZN6thrust24THRUST_300001_SM_1000_NS8cuda_cub4core6detail13_kernel_agentINS1_8__reduce11ReduceAgentIPN4cuda3std3__45tupleIJdlEEESC_SB_iNS1_9__extrema9arg_max_fIdl6AbsMaxEEEEJSC_SC_iSG_EEEvDpT0__param_0];
	mul.wide.u32 	%rd275, %r380, 16;
	add.s64 	%rd328, %rd324, %rd275;
	shr.u32 	%r155, %r4, 8;
	add.s32 	%r156, %r155, 1;
	and.b32  	%r157, %r156, 3;
	neg.s32 	%r378, %r157;
$L__BB6_7:
	.pragma "nounroll";
	mov.u64 	%rd5, %rd337;
	mov.f64 	%fd3, %fd301;
	// begin inline asm
	ld.global.nc.u64 %rd276, [%rd328];
	// end inline asm
	add.s64 	%rd279, %rd328, 8;
	// begin inline asm
	ld.global.nc.u64 %rd278, [%rd279];
	// end inline asm
	mov.b64 	%fd4, %rd276;
	abs.f64 	%fd5, %fd3;
	abs.f64 	%fd6, %fd4;
	setp.lt.f64 	%p108, %fd5, %fd6;
	mov.u64 	%rd337, %rd278;
	mov.f64 	%fd301, %fd4;
	@%p108 bra 	$L__BB6_10;
	setp.lt.f64 	%p109, %fd6, %fd5;
	mov.u64 	%rd337, %rd5;
	mov.f64 	%fd301, %fd3;
	@%p109 bra 	$L__BB6_10;
	setp.lt.s64 	%p110, %rd5, %rd278;
	min.s64 	%rd337, %rd5, %rd278;
	selp.f64 	%fd301, %fd3, %fd4, %p110;
$L__BB6_10:
	add.s32 	%r380, %r380, 256;
	add.s64 	%rd328, %rd328, 4096;
	add.s32 	%r378, %r378, 1;
	setp.ne.s32 	%p111, %r378, 0;
	@%p111 bra 	$L__BB6_7;
$L__BB6_11:
	setp.lt.u32 	%p112, %r4, 768;
	@%p112 bra 	$L__BB6_25;
$L__BB6_12:
	ld.param.u64 	%rd325, [_ZN6thrust24THRUST_300001_SM_1000_NS8cuda_cub4core6detail13_kernel_agentINS1_8__reduce11ReduceAgentIPN4cuda3std3__45tupleIJdlEEESC_SB_iNS1_9__extrema9arg_max_fIdl6AbsMaxEEEEJSC_SC_iSG_EEEvDpT0__param_0];
	mul.wide.s32 	%rd284, %r380, 16;
	add.s64 	%rd281, %rd325, %rd284;
	// begin inline asm
	ld.global.nc.u64 %rd280, [%rd281];
	// end inline asm
	add.s64 	%rd283, %rd281, 8;
	// begin inline asm
	ld.global.nc.u64 %rd282, [%rd283];
	// end inline asm
	mov.b64 	%fd12, %rd280;
	abs.f64 	%fd13, %fd301;
	abs.f64 	%fd14, %fd12;
	setp.lt.f64 	%p113, %fd13, %fd14;
	mov.u64 	%rd334, %rd282;
	mov.f64 	%fd298, %fd12;
	@%p113 bra 	$L__BB6_15;
	setp.lt.f64 	%p114, %fd14, %fd13;
	mov.u64 	%rd334, %rd337;
	mov.f64 	%fd298, %fd301;
	@%p114 bra 	$L__BB6_15;
	setp.lt.s64 	%p115, %rd337, %rd282;
	min.s64 	%rd334, %rd337, %rd282;
	selp.f64 	%fd298, %fd301, %fd12, %p115;
$L__BB6_15:
	add.s64 	%rd286, %rd281, 4096;
	// begin inline asm
	ld.global.nc.u64 %rd285, [%rd286];
	// end inline asm
	add.s64 	%rd288, %rd281, 4104;
	// begin inline asm
	ld.global.nc.u64 %rd287, [%rd288];
	// end inline asm
	mov.b64 	%fd17, %rd285;
	abs.f64 	%fd18, %fd298;
	abs.f64 	%fd19, %fd17;
	setp.lt.f64 	%p116, %fd18, %fd19;
	mov.u64 	%rd335, %rd287;
	mov.f64 	%fd299, %fd17;
	@%p116 bra 	$L__BB6_18;
	setp.lt.f64 	%p117, %fd19, %fd18;
	mov.u64 	%rd335, %rd334;
	mov.f64 	%fd299, %fd298;
	@%p117 bra 	$L__BB6_18;
	setp.lt.s64 	%p118, %rd334, %rd287;
	min.s64 	%rd335, %rd334, %rd287;
	selp.f64 	%fd299, %fd298, %fd17, %p118;
$L__BB6_18:
	add.s64 	%rd290, %rd281, 8192;
	// begin inline asm
	ld.global.nc.u64 %rd289, [%rd290];
	// end inline asm
	add.s64 	%rd292, %rd281, 8200;
	// begin inline asm
	ld.global.nc.u64 %rd291, [%rd292];
	// end inline asm
	mov.b64 	%fd22, %rd289;
	abs.f64 	%fd23, %fd299;
	abs.f64 	%fd24, %fd22;
	setp.lt.f64 	%p119, %fd23, %fd24;
	mov.u64 	%rd336, %rd291;
	mov.f64 	%fd300, %fd22;
	@%p119 bra 	$L__BB6_21;
	setp.lt.f64 	%p120, %fd24, %fd23;
	mov.u64 	%rd336, %rd335;
	mov.f64 	%fd300, %fd299;
	@%p120 bra 	$L__BB6_21;
	setp.lt.s64 	%p121, %rd335, %rd291;
	min.s64 	%rd336, %rd335, %rd291;
	selp.f64 	%fd300, %fd299, %fd22, %p121;
$L__BB6_21:
	add.s64 	%rd294, %rd281, 12288;
	// begin inline asm
	ld.global.nc.u64 %rd293, [%rd294];
	// end inline asm
	add.s64 	%rd296, %rd281, 12296;
	// begin inline asm
	ld.global.nc.u64 %rd295, [%rd296];
	// end inline asm
	mov.b64 	%fd27, %rd293;
	abs.f64 	%fd28, %fd300;
	abs.f64 	%fd29, %fd27;
	setp.lt.f64 	%p122, %fd28, %fd29;
	mov.u64 	%rd337, %rd295;
	mov.f64 	%fd301, %fd27;
	@%p122 bra 	$L__BB6_24;
	setp.lt.f64 	%p123, %fd29, %fd28;
	mov.u64 	%rd337, %rd336;
	mov.f64 	%fd301, %fd300;
	@%p123 bra 	$L__BB6_24;
	setp.lt.s64 	%p124, %rd336, %rd295;
	min.s64 	%rd337, %rd336, %rd295;
	selp.f64 	%fd301, %fd300, %fd27, %p124;
$L__BB6_24:
	add.s32 	%r380, %r380, 1024;
	setp.lt.s32 	%p125, %r380, %r37;
	@%p125 bra 	$L__BB6_12;
$L__BB6_25:
	setp.lt.s32 	%p126, %r37, 256;
	@%p126 bra 	$L__BB6_70;
	// begin inline asm
	mov.u32 %r271, %laneid;
	// end inline asm
	mov.b64 	%rd307, %fd301;
	mov.b64 	{%r273, %r278}, %rd307;
	mov.b32 	%r289, 1;
	mov.b32 	%r290, 31;
	mov.b32 	%r291, -1;
	// begin inline asm
	shfl.sync.down.b32 %r272, %r273, %r289, %r290, %r291;
	// end inline asm
	// begin inline asm
	shfl.sync.down.b32 %r277, %r278, %r289, %r290, %r291;
	// end inline asm
	mov.b64 	%rd308, {%r272, %r277};
	mov.b64 	%fd33, %rd308;
	mov.b64 	{%r283, %r288}, %rd337;
	// begin inline asm
	shfl.sync.down.b32 %r282, %r283, %r289, %r290, %r291;
	// end inline asm
	// begin inline asm
	shfl.sync.down.b32 %r287, %r288, %r289, %r290, %r291;
	// end inline asm
	mov.b64 	%rd27, {%r282, %r287};
	setp.gt.s32 	%p178, %r271, 30;
	mov.u64 	%rd339, %rd337;
	mov.f64 	%fd303, %fd301;
	@%p178 bra 	$L__BB6_30;
	abs.f64 	%fd34, %fd301;
	abs.f64 	%fd35, %fd33;
	setp.lt.f64 	%p179, %fd34, %fd35;
	mov.u64 	%rd339, %rd27;
	mov.f64 	%fd303, %fd33;
	@%p179 bra 	$L__BB6_30;
	setp.lt.f64 	%p180, %fd35, %fd34;
	mov.u64 	%rd339, %rd337;
	mov.f64 	%fd303, %fd301;
	@%p180 bra 	$L__BB6_30;
	setp.lt.s64 	%p181, %rd337, %rd27;
	min.s64 	%rd339, %rd337, %rd27;
	selp.f64 	%fd303, %fd301, %fd33, %p181;
$L__BB6_30:
	mov.b64 	%rd309, %fd303;
	mov.b64 	{%r293, %r298}, %rd309;
	mov.b32 	%r309, 2;
	mov.b32 	%r310, 31;
	mov.b32 	%r311, -1;
	// begin inline asm
	shfl.sync.down.b32 %r292, %r293, %r309, %r310, %r311;
	// end inline asm
	// begin inline asm
	shfl.sync.down.b32 %r297, %r298, %r309, %r310, %r311;
	// end inline asm
	mov.b64 	%rd310, {%r292, %r297};
	mov.b64 	%fd38, %rd310;
	mov.b64 	{%r303, %r308}, %rd339;
	// begin inline asm
	shfl.sync.down.b32 %r302, %r303, %r309, %r310, %r311;
	// end inline asm
	// begin inline asm
	shfl.sync.down.b32 %r307, %r308, %r309, %r310, %r311;
	// end inline asm
	mov.b64 	%rd30, {%r302, %r307};
	setp.gt.s32 	%p182, %r271, 29;
	mov.u64 	%rd340, %rd339;
	mov.f64 	%fd304, %fd303;
	@%p182 bra 	$L__BB6_34;
	abs.f64 	%fd39, %fd303;
	abs.f64 	%fd40, %fd38;
	setp.lt.f64 	%p183, %fd39, %fd40;
	mov.u64 	%rd340, %rd30;
	mov.f64 	%fd304, %fd38;
	@%p183 bra 	$L__BB6_34;
	setp.lt.f64 	%p184, %fd40, %fd39;
	mov.u64 	%rd340, %rd339;
	mov.f64 	%fd304, %fd303;
	@%p184 bra 	$L__BB6_34;
	setp.lt.s64 	%p185, %rd339, %rd30;
	min.s64 	%rd340, %rd339, %rd30;
	selp.f64 	%fd304, %fd303, %fd38, %p185;
$L__BB6_34:
	mov.b64 	%rd311, %fd304;
	mov.b64 	{%r313, %r318}, %rd311;
	mov.b32 	%r329, 4;
	mov.b32 	%r330, 31;
	mov.b32 	%r331, -1;
	// begin inline asm
	shfl.sync.down.b32 %r312, %r313, %r329, %r330, %r331;
	// end inline asm
	// begin inline asm
	shfl.sync.down.b32 %r317, %r318, %r329, %r330, %r331;
	// end inline asm
	mov.b64 	%rd312, {%r312, %r317};
	mov.b64 	%fd43, %rd312;
	mov.b64 	{%r323, %r328}, %rd340;
	// begin inline asm
	shfl.sync.down.b32 %r322, %r323, %r329, %r330, %r331;
	// end inline asm
	// begin inline asm
	shfl.sync.down.b32 %r327, %r328, %r329, %r330, %r331;
	// end inline asm
	mov.b64 	%rd33, {%r322, %r327};
	setp.gt.s32 	%p186, %r271, 27;
	mov.u64 	%rd341, %rd340;
	mov.f64 	%fd305, %fd304;
	@%p186 bra 	$L__BB6_38;
	abs.f64 	%fd44, %fd304;
	abs.f64 	%fd45, %fd43;
	setp.lt.f64 	%p187, %fd44, %fd45;
	mov.u64 	%rd341, %rd33;
	mov.f64 	%fd305, %fd43;
	@%p187 bra 	$L__BB6_38;
	setp.lt.f64 	%p188, %fd45, %fd44;
	mov.u64 	%rd341, %rd340;
	mov.f64 	%fd305, %fd304;
	@%p188 bra 	$L__BB6_38;
	setp.lt.s64 	%p189, %rd340, %rd33;
	min.s64 	%rd341, %rd340, %rd33;
	selp.f64 	%fd305, %fd304, %fd43, %p189;
$L__BB6_38:
	mov.b64 	%rd313, %fd305;
	mov.b64 	{%r333, %r338}, %rd313;
	mov.b32 	%r349, 8;
	mov.b32 	%r350, 31;
	mov.b32 	%r351, -1;
	// begin inline asm
	shfl.sync.down.b32 %r332, %r333, %r349, %r350, %r351;
	// end inline asm
	// begin inline asm
	shfl.sync.down.b32 %r337, %r338, %r349, %r350, %r351;
	// end inline asm
	mov.b64 	%rd314, {%r332, %r337};
	mov.b64 	%fd48, %rd314;
	mov.b64 	{%r343, %r348}, %rd341;
	// begin inline asm
	shfl.sync.down.b32 %r342, %r343, %r349, %r350, %r351;
	// end inline asm
	// begin inline asm
	shfl.sync.down.b32 %r347, %r348, %r349, %r350, %r351;
	// end inline asm
	mov.b64 	%rd36, {%r342, %r347};
	setp.gt.s32 	%p190, %r271, 23;
	mov.u64 	%rd342, %rd341;
	mov.f64 	%fd306, %fd305;
	@%p190 bra 	$L__BB6_42;
	abs.f64 	%fd49, %fd305;
	abs.f64 	%fd50, %fd48;
	setp.lt.f64 	%p191, %fd49, %fd50;
	mov.u64 	%rd342, %rd36;
	mov.f64 	%fd306, %fd48;
	@%p191 bra 	$L__BB6_42;
	setp.lt.f64 	%p192, %fd50, %fd49;
	mov.u64 	%rd342, %rd341;
	mov.f64 	%fd306, %fd305;
	@%p192 bra 	$L__BB6_42;
	setp.lt.s64 	%p193, %rd341, %rd36;
	min.s64 	%rd342, %rd341, %rd36;
	selp.f64 	%fd306, %fd305, %fd48, %p193;
$L__BB6_42:
	mov.b64 	%rd315, %fd306;
	mov.b64 	{%r353, %r358}, %rd315;
	mov.b32 	%r369, 16;
	mov.b32 	%r370, 31;
	mov.b32 	%r371, -1;
	// begin inline asm
	shfl.sync.down.b32 %r352, %r353, %r369, %r370, %r371;
	// end inline asm
	// begin inline asm
	shfl.sync.down.b32 %r357, %r358, %r369, %r370, %r371;
	// end inline asm
	mov.b64 	%rd316, {%r352, %r357};
	mov.b64 	%fd53, %rd316;
	mov.b64 	{%r363, %r368}, %rd342;
	// begin inline asm
	shfl.sync.down.b32 %r362, %r363, %r369, %r370, %r371;
	// end inline asm
	// begin inline asm
	shfl.sync.down.b32 %r367, %r368, %r369, %r370, %r371;
	// end inline asm
	mov.b64 	%rd39, {%r362, %r367};
	setp.gt.s32 	%p194, %r271, 15;
	mov.u64 	%rd394, %rd342;
	mov.f64 	%fd357, %fd306;
	@%p194 bra 	$L__BB6_46;
	abs.f64 	%fd54, %fd306;
	abs.f64 	%fd55, %fd53;
	setp.lt.f64 	%p195, %fd54, %fd55;
	mov.u64 	%rd394, %rd39;
	mov.f64 	%fd357, %fd53;
	@%p195 bra 	$L__BB6_46;
	setp.lt.f64 	%p196, %fd55, %fd54;
	mov.u64 	%rd394, %rd342;
	mov.f64 	%fd357, %fd306;
	@%p196 bra 	$L__BB6_46;
	setp.lt.s64 	%p197, %rd342, %rd39;
	min.s64 	%rd394, %rd342, %rd39;
	selp.f64 	%fd357, %fd306, %fd53, %p197;
$L__BB6_46:
	setp.ne.s32 	%p198, %r271, 0;
	@%p198 bra 	$L__BB6_48;
	shr.u32 	%r372, %r1, 1;
	and.b32  	%r373, %r372, 496;
	mov.u32 	%r374, _ZN6thrust24THRUST_300001_SM_1000_NS8cuda_cub4core6detail5shmemE;
	add.s32 	%r375, %r374, %r373;
	st.shared.f64 	[%r375+8], %fd357;
	st.shared.u64 	[%r375+16], %rd394;
$L__BB6_48:
	bar.sync 	0;
	setp.ne.s32 	%p199, %r1, 0;
	@%p199 bra 	$L__BB6_209;
	ld.shared.f64 	%fd58, [_ZN6thrust24THRUST_300001_SM_1000_NS8cuda_cub4core6detail5shmemE+24];
	ld.shared.u64 	%rd42, [_ZN6thrust24THRUST_300001_SM_1000_NS8cuda_cub4core6detail5shmemE+32];
	abs.f64 	%fd59, %fd357;
	abs.f64 	%fd60, %fd58;
	setp.lt.f64 	%p200, %fd59, %fd60;
	mov.u64 	%rd344, %rd42;
	mov.f64 	%fd308, %fd58;
	@%p200 bra 	$L__BB6_52;
	setp.lt.f64 	%p201, %fd60, %fd59;
	mov.u64 	%rd344, %rd394;
	mov.f64 	%fd308, %fd357;
	@%p201 bra 	$L__BB6_52;
	setp.lt.s64 	%p202, %rd394, %rd42;
	min.s64 	%rd344, %rd394, %rd42;
	selp.f64 	%fd308, %fd357, %fd58, %p202;
$L__BB6_52:
	ld.shared.f64 	%fd63, [_ZN6thrust24THRUST_300001_SM_1000_NS8cuda_cub4core6detail5shmemE+40];
	ld.shared.u64 	%rd45, [_ZN6thrust24THRUST_300001_SM_1000_NS8cuda_cub4core6detail5shmemE+48];
	abs.f64 	%fd64, %fd308;
	abs.f64 	%fd65, %fd63;
	setp.lt.f64 	%p203, %fd64, %fd65;
	mov.u64 	%rd345, %rd45;
	mov.f64 	%fd309, %fd63;
	@%p203 bra 	$L__BB6_55;
	setp.lt.f64 	%p204, %fd65, %fd64;
	mov.u64 	%rd345, %rd344;
	mov.f64 	%fd309, %fd308;
	@%p204 bra 	$L__BB6_55;
	setp.lt.s64 	%p205, %rd344, %rd45;
	min.s64 	%rd345, %rd344, %rd45;
	selp.f64 	%fd309, %fd308, %fd63, %p205;
$L__BB6_55:
	ld.shared.f64 	%fd68, [_ZN6thrust24THRUST_300001_SM_1000_NS8cuda_cub4core6detail5shmemE+56];
	ld.shared.u64 	%rd48, [_ZN6thrust24THRUST_300001_SM_1000_NS8cuda_cub4core6detail5shmemE+64];
	abs.f64 	%fd69, %fd309;
	abs.f64 	%fd70, %fd68;
	setp.lt.f64 	%p206, %fd69, %fd70;
	mov.u64 	%rd346, %rd48;
	mov.f64 	%fd310, %fd68;
	@%p206 bra 	$L__BB6_58;
	setp.lt.f64 	%p207, %fd70, %fd69;
	mov.u64 	%rd346, %rd345;
	mov.f64 	%fd310, %fd309;
	@%p207 bra 	$L__BB6_58;
	setp.lt.s64 	%p208, %rd345, %rd48;
	min.s64 	%rd346, %rd345, %rd48;
	selp.f64 	%fd310, %fd309, %fd68, %p208;
$L__BB6_58:
	ld.shared.f64 	%fd73, [_ZN6thrust24THRUST_300001_SM_1000_NS8cuda_cub4core6detail5shmemE+72];
	ld.shared.u64 	%rd51, [_ZN6thrust24THRUST_300001_SM_1000_NS8cuda_cub4core6detail5shmemE+80];
	abs.f64 	%fd74, %fd310;
	abs.f64 	%fd75, %fd73;
	setp.lt.f64 	%p209, %fd74, %fd75;
	mov.u64 	%rd347, %rd51;
	mov.f64 	%fd311, %fd73;
	@%p209 bra 	$L__BB6_61;
	setp.lt.f64 	%p210, %fd75, %fd74;
	mov.u64 	%rd347, %rd346;
	mov.f64 	%fd311, %fd310;
	@%p210 bra 	$L__BB6_61;
	setp.lt.s64 	%p211, %rd346, %rd51;
	min.s64 	%rd347, %rd346, %rd51;
	selp.f64 	%fd311, %fd310, %fd73, %p211;
$L__BB6_61:
	ld.shared.f64 	%fd78, [_ZN6thrust24THRUST_300001_SM_1000_NS8cuda_cub4core6detail5shmemE+88];
	ld.shared.u64 	%rd54, [_ZN6thrust24THRUST_300001_SM_1000_NS8cuda_cub4core6detail5shmemE+96];
	abs.f64 	%fd79, %fd311;
	abs.f64 	%fd80, %fd78;
	setp.lt.f64 	%p212, %fd79, %fd80;
	mov.u64 	%rd348, %rd54;
	mov.f64 	%fd312, %fd78;
	@%p212 bra 	$L__BB6_64;
	setp.lt.f64 	%p213, %fd80, %fd79;
	mov.u64 	%rd348, %rd347;
	mov.f64 	%fd312, %fd311;
	@%p213 bra 	$L__BB6_64;
	setp.lt.s64 	%p214, %rd347, %rd54;
	min.s64 	%rd348, %rd347, %rd54;
	selp.f64 	%fd312, %fd311, %fd78, %p214;
$L__BB6_64:
	ld.shared.f64 	%fd83, [_ZN6thrust24THRUST_300001_SM_1000_NS8cuda_cub4core6detail5shmemE+104];
	ld.shared.u64 	%rd57, [_ZN6thrust24THRUST_300001_SM_1000_NS8cuda_cub4core6detail5shmemE+112];
	abs.f64 	%fd84, %fd312;
	abs.f64 	%fd85, %fd83;
	setp.lt.f64 	%p215, %fd84, %fd85;
	mov.u64 	%rd349, %rd57;
	mov.f64 	%fd313, %fd83;
	@%p215 bra 	$L__BB6_67;
	setp.lt.f64 	%p216, %fd85, %fd84;
	mov.u64 	%rd349, %rd348;
	mov.f64 	%fd313, %fd312;
	@%p216 bra 	$L__BB6_67;
	setp.lt.s64 	%p217, %rd348, %rd57;
	min.s64 	%rd349, %rd348, %rd57;
	selp.f64 	%fd313, %fd312, %fd83, %p217;
$L__BB6_67:
	ld.shared.f64 	%fd88, [_ZN6thrust24THRUST_300001_SM_1000_NS8cuda_cub4core6detail5shmemE+120];
	ld.shared.u64 	%rd60, [_ZN6thrust24THRUST_300001_SM_1000_NS8cuda_cub4core6detail5shmemE+128];
	abs.f64 	%fd89, %fd313;
	abs.f64 	%fd90, %fd88;
	setp.lt.f64 	%p218, %fd89, %fd90;
	mov.u64 	%rd394, %rd60;
	mov.f64 	%fd357, %fd88;
	@%p218 bra 	$L__BB6_209;
	setp.lt.f64 	%p219, %fd90, %fd89;
	mov.u64 	%rd394, %rd349;
	mov.f64 	%fd357, %fd313;
	@%p219 bra 	$L__BB6_209;
	setp.lt.s64 	%p220, %rd349, %rd60;
	min.s64 	%rd394, %rd349, %rd60;
	selp.f64 	%fd357, %fd313, %fd88, %p220;
	bra.uni 	$L__BB6_209;
$L__BB6_70:
	// begin inline asm
	mov.u32 %r158, %laneid;
	// end inline asm
	and.b32  	%r179, %r1, 992;
	add.s32 	%r180, %r179, 32;
	setp.gt.s32 	%p127, %r180, %r37;
	not.b32 	%r181, %r179;
	add.s32 	%r182, %r37, %r181;
	selp.b32 	%r177, %r182, 31, %p127;
	mov.b64 	%rd297, %fd301;
	mov.b64 	{%r160, %r165}, %rd297;
	mov.b32 	%r176, 1;
	mov.b32 	%r178, -1;
	// begin inline asm
	shfl.sync.down.b32 %r159, %r160, %r176, %r177, %r178;
	// end inline asm
	// begin inline asm
	shfl.sync.down.b32 %r164, %r165, %r176, %r177, %r178;
	// end inline asm
	mov.b64 	%rd298, {%r159, %r164};
	mov.b64 	%fd92, %rd298;
	mov.b64 	{%r170, %r175}, %rd337;
	// begin inline asm
	shfl.sync.down.b32 %r169, %r170, %r176, %r177, %r178;
	// end inline asm
	// begin inline asm
	shfl.sync.down.b32 %r174, %r175, %r176, %r177, %r178;
	// end inline asm
	mov.b64 	%rd62, {%r169, %r174};
	setp.ge.s32 	%p128, %r158, %r177;
	mov.u64 	%rd350, %rd337;
	mov.f64 	%fd314, %fd301;
	@%p128 bra 	$L__BB6_74;
	abs.f64 	%fd93, %fd301;
	abs.f64 	%fd94, %fd92;
	setp.lt.f64 	%p129, %fd93, %fd94;
	mov.u64 	%rd350, %rd62;
	mov.f64 	%fd314, %fd92;
	@%p129 bra 	$L__BB6_74;
	setp.lt.f64 	%p130, %fd94, %fd93;
	mov.u64 	%rd350, %rd337;
	mov.f64 	%fd314, %fd301;
	@%p130 bra 	$L__BB6_74;
	setp.lt.s64 	%p131, %rd337, %rd62;
	min.s64 	%rd350, %rd337, %rd62;
	selp.f64 	%fd314, %fd301, %fd92, %p131;
$L__BB6_74:
	mov.b64 	%rd299, %fd314;
	mov.b64 	{%r184, %r189}, %rd299;
	mov.b32 	%r200, 2;
	mov.b32 	%r202, -1;
	// begin inline asm
	shfl.sync.down.b32 %r183, %r184, %r200, %r177, %r202;
	// end inline asm
	// begin inline asm
	shfl.sync.down.b32 %r188, %r189, %r200, %r177, %r202;
	// end inline asm
	mov.b64 	%rd300, {%r183, %r188};
	mov.b64 	%fd97, %rd300;
	mov.b64 	{%r194, %r199}, %rd350;
	// begin inline asm
	shfl.sync.down.b32 %r193, %r194, %r200, %r177, %r202;
	// end inline asm
	// begin inline asm
	shfl.sync.down.b32 %r198, %r199, %r200, %r177, %r202;
	// end inline asm
	mov.b64 	%rd65, {%r193, %r198};
	add.s32 	%r203, %r158, 2;
	setp.gt.s32 	%p132, %r203, %r177;
	mov.u64 	%rd351, %rd350;
	mov.f64 	%fd315, %fd314;
	@%p132 bra 	$L__BB6_78;
	abs.f64 	%fd98, %fd314;
	abs.f64 	%fd99, %fd97;
	setp.lt.f64 	%p133, %fd98, %fd99;
	mov.u64 	%rd351, %rd65;
	mov.f64 	%fd315, %fd97;
	@%p133 bra 	$L__BB6_78;
	setp.lt.f64 	%p134, %fd99, %fd98;
	mov.u64 	%rd351, %rd350;
	mov.f64 	%fd315, %fd314;
	@%p134 bra 	$L__BB6_78;
	setp.lt.s64 	%p135, %rd350, %rd65;
	min.s64 	%rd351, %rd350, %rd65;
	selp.f64 	%fd315, %fd314, %fd97, %p135;
$L__BB6_78:
	mov.b64 	%rd301, %fd315;
	mov.b64 	{%r205, %r210}, %rd301;
	mov.b32 	%r221, 4;
	mov.b32 	%r223, -1;
	// begin inline asm
	shfl.sync.down.b32 %r204, %r205, %r221, %r177, %r223;
	// end inline asm
	// begin inline asm
	shfl.sync.down.b32 %r209, %r210, %r221, %r177, %r223;
	// end inline asm
	mov.b64 	%rd302, {%r204, %r209};
	mov.b64 	%fd102, %rd302;
	mov.b64 	{%r215, %r220}, %rd351;
	// begin inline asm
	shfl.sync.down.b32 %r214, %r215, %r221, %r177, %r223;
	// end inline asm
	// begin inline asm
	shfl.sync.down.b32 %r219, %r220, %r221, %r177, %r223;
	// end inline asm
	mov.b64 	%rd68, {%r214, %r219};
	add.s32 	%r224, %r158, 4;
	setp.gt.s32 	%p136, %r224, %r177;
	mov.u64 	%rd352, %rd351;
	mov.f64 	%fd316, %fd315;
	@%p136 bra 	$L__BB6_82;
	abs.f64 	%fd103, %fd315;
	abs.f64 	%fd104, %fd102;
	setp.lt.f64 	%p137, %fd103, %fd104;
	mov.u64 	%rd352, %rd68;
	mov.f64 	%fd316, %fd102;
	@%p137 bra 	$L__BB6_82;
	setp.lt.f64 	%p138, %fd104, %fd103;
	mov.u64 	%rd352, %rd351;
	mov.f64 	%fd316, %fd315;
	@%p138 bra 	$L__BB6_82;
	setp.lt.s64 	%p139, %rd351, %rd68;
	min.s64 	%rd352, %rd351, %rd68;
	selp.f64 	%fd316, %fd315, %fd102, %p139;
$L__BB6_82:
	mov.b64 	%rd303, %fd316;
	mov.b64 	{%r226, %r231}, %rd303;
	mov.b32 	%r242, 8;
	mov.b32 	%r244, -1;
	// begin inline asm
	shfl.sync.down.b32 %r225, %r226, %r242, %r177, %r244;
	// end inline asm
	// begin inline asm
	shfl.sync.down.b32 %r230, %r231, %r242, %r177, %r244;
	// end inline asm
	mov.b64 	%rd304, {%r225, %r230};
	mov.b64 	%fd107, %rd304;
	mov.b64 	{%r236, %r241}, %rd352;
	// begin inline asm
	shfl.sync.down.b32 %r235, %r236, %r242, %r177, %r244;
	// end inline asm
	// begin inline asm
	shfl.sync.down.b32 %r240, %r241, %r242, %r177, %r244;
	// end inline asm
	mov.b64 	%rd71, {%r235, %r240};
	add.s32 	%r245, %r158, 8;
	setp.gt.s32 	%p140, %r245, %r177;
	mov.u64 	%rd353, %rd352;
	mov.f64 	%fd317, %fd316;
	@%p140 bra 	$L__BB6_86;
	abs.f64 	%fd108, %fd316;
	abs.f64 	%fd109, %fd107;
	setp.lt.f64 	%p141, %fd108, %fd109;
	mov.u64 	%rd353, %rd71;
	mov.f64 	%fd317, %fd107;
	@%p141 bra 	$L__BB6_86;
	setp.lt.f64 	%p142, %fd109, %fd108;
	mov.u64 	%rd353, %rd352;
	mov.f64 	%fd317, %fd316;
	@%p142 bra 	$L__BB6_86;
	setp.lt.s64 	%p143, %rd352, %rd71;
	min.s64 	%rd353, %rd352, %rd71;
	selp.f64 	%fd317, %fd316, %fd107, %p143;
$L__BB6_86:
	mov.b64 	%rd305, %fd317;
	mov.b64 	{%r247, %r252}, %rd305;
	mov.b32 	%r263, 16;
	mov.b32 	%r265, -1;
	// begin inline asm
	shfl.sync.down.b32 %r246, %r247, %r263, %r177, %r265;
	// end inline asm
	// begin inline asm
	shfl.sync.down.b32 %r251, %r252, %r263, %r177, %r265;
	// end inline asm
	mov.b64 	%rd306, {%r246, %r251};
	mov.b64 	%fd112, %rd306;
	mov.b64 	{%r257, %r262}, %rd353;
	// begin inline asm
	shfl.sync.down.b32 %r256, %r257, %r263, %r177, %r265;
	// end inline asm
	// begin inline asm
	shfl.sync.down.b32 %r261, %r262, %r263, %r177, %r265;
	// end inline asm
	mov.b64 	%rd74, {%r256, %r261};
	add.s32 	%r266, %r158, 16;
	setp.gt.s32 	%p144, %r266, %r177;
	mov.u64 	%rd394, %rd353;
	mov.f64 	%fd357, %fd317;
	@%p144 bra 	$L__BB6_90;
	abs.f64 	%fd113, %fd317;
	abs.f64 	%fd114, %fd112;
	setp.lt.f64 	%p145, %fd113, %fd114;
	mov.u64 	%rd394, %rd74;
	mov.f64 	%fd357, %fd112;
	@%p145 bra 	$L__BB6_90;
	setp.lt.f64 	%p146, %fd114, %fd113;
	mov.u64 	%rd394, %rd353;
	mov.f64 	%fd357, %fd317;
	@%p146 bra 	$L__BB6_90;
	setp.lt.s64 	%p147, %rd353, %rd74;
	min.s64 	%rd394, %rd353, %rd74;
	selp.f64 	%fd357, %fd317, %fd112, %p147;
$L__BB6_90:
	setp.ne.s32 	%p148, %r158, 0;
	@%p148 bra 	$L__BB6_92;
	shr.u32 	%r267, %r1, 1;
	and.b32  	%r268, %r267, 496;
	mov.u32 	%r269, _ZN6thrust24THRUST_300001_SM_1000_NS8cuda_cub4core6detail5shmemE;
	add.s32 	%r270, %r269, %r268;
	st.shared.f64 	[%r270+8], %fd357;
	st.shared.u64 	[%r270+16], %rd394;
$L__BB6_92:
	bar.sync 	0;
	setp.ne.s32 	%p149, %r1, 0;
	@%p149 bra 	$L__BB6_209;
	setp.lt.s32 	%p150, %r37, 33;
	mov.f64 	%fd319, %fd357;
	mov.u64 	%rd355, %rd394;
	@%p150 bra 	$L__BB6_97;
	ld.shared.f64 	%fd117, [_ZN6thrust24THRUST_300001_SM_1000_NS8cuda_cub4core6detail5shmemE+24];
	ld.shared.u64 	%rd77, [_ZN6thrust24THRUST_300001_SM_1000_NS8cuda_cub4core6detail5shmemE+32];
	abs.f64 	%fd118, %fd357;
	abs.f64 	%fd119, %fd117;
	setp.lt.f64 	%p151, %fd118, %fd119;
	mov.f64 	%fd319, %fd117;
	mov.u64 	%rd355, %rd77;
	@%p151 bra 	$L__BB6_97;
	setp.lt.f64 	%p152, %fd119, %fd118;
	mov.f64 	%fd319, %fd357;
	mov.u64 	%rd355, %rd394;
	@%p152 bra 	$L__BB6_97;
	setp.lt.s64 	%p153, %rd394, %rd77;
	min.s64 	%rd355, %rd394, %rd77;
	selp.f64 	%fd319, %fd357, %fd117, %p153;
$L__BB6_97:
	setp.lt.s32 	%p154, %r37, 65;
	mov.f64 	%fd320, %fd319;
	mov.u64 	%rd356, %rd355;
	@%p154 bra 	$L__BB6_101;
	ld.shared.f64 	%fd122, [_ZN6thrust24THRUST_300001_SM_1000_NS8cuda_cub4core6detail5shmemE+40];
	ld.shared.u64 	%rd80, [_ZN6thrust24THRUST_300001_SM_1000_NS8cuda_cub4core6detail5shmemE+48];
	abs.f64 	%fd123, %fd319;
	abs.f64 	%fd124, %fd122;
	setp.lt.f64 	%p155, %fd123, %fd124;
	mov.f64 	%fd320, %fd122;
	mov.u64 	%rd356, %rd80;
	@%p155 bra 	$L__BB6_101;
	setp.lt.f64 	%p156, %fd124, %fd123;
	mov.f64 	%fd320, %fd319;
	mov.u64 	%rd356, %rd355;
	@%p156 bra 	$L__BB6_101;
	setp.lt.s64 	%p157, %rd355, %rd80;
	min.s64 	%rd356, %rd355, %rd80;
	selp.f64 	%fd320, %fd319, %fd122, %p157;
$L__BB6_101:
	setp.lt.s32 	%p158, %r37, 97;
	mov.f64 	%fd321, %fd320;
	mov.u64 	%rd357, %rd356;
	@%p158 bra 	$L__BB6_105;
	ld.shared.f64 	%fd127, [_ZN6thrust24THRUST_300001_SM_1000_NS8cuda_cub4core6detail5shmemE+56];
	ld.shared.u64 	%rd83, [_ZN6thrust24THRUST_300001_SM_1000_NS8cuda_cub4core6detail5shmemE+64];
	abs.f64 	%fd128, %fd320;
	abs.f64 	%fd129, %fd127;
	setp.lt.f64 	%p159, %fd128, %fd129;
	mov.f64 	%fd321, %fd127;
	mov.u64 	%rd357, %rd83;
	@%p159 bra 	$L__BB6_105;
	setp.lt.f64 	%p160, %fd129, %fd128;
	mov.f64 	%fd321, %fd320;
	mov.u64 	%rd357, %rd356;
	@%p160 bra 	$L__BB6_105;
	setp.lt.s64 	%p161, %rd356, %rd83;
	min.s64 	%rd357, %rd356, %rd83;
	selp.f64 	%fd321, %fd320, %fd127, %p161;
$L__BB6_105:
	setp.lt.s32 	%p162, %r37, 129;
	mov.f64 	%fd322, %fd321;
	mov.u64 	%rd358, %rd357;
	@%p162 bra 	$L__BB6_109;
	ld.shared.f64 	%fd132, [_ZN6thrust24THRUST_300001_SM_1000_NS8cuda_cub4core6detail5shmemE+72];
	ld.shared.u64 	%rd86, [_ZN6thrust24THRUST_300001_SM_1000_NS8cuda_cub4core6detail5shmemE+80];
	abs.f64 	%fd133, %fd321;
	abs.f64 	%fd134, %fd132;
	setp.lt.f64 	%p163, %fd133, %fd134;
	mov.f64 	%fd322, %fd132;
	mov.u64 	%rd358, %rd86;
	@%p163 bra 	$L__BB6_109;
	setp.lt.f64 	%p164, %fd134, %fd133;
	mov.f64 	%fd322, %fd321;
	mov.u64 	%rd358, %rd357;
	@%p164 bra 	$L__BB6_109;
	setp.lt.s64 	%p165, %rd357, %rd86;
	min.s64 	%rd358, %rd357, %rd86;
	selp.f64 	%fd322, %fd321, %fd132, %p165;
$L__BB6_109:
	setp.lt.s32 	%p166, %r37, 161;
	mov.f64 	%fd323, %fd322;
	mov.u64 	%rd359, %rd358;
	@%p166 bra 	$L__BB6_113;
	ld.shared.f64 	%fd137, [_ZN6thrust24THRUST_300001_SM_1000_NS8cuda_cub4core6detail5shmemE+88];
	ld.shared.u64 	%rd89, [_ZN6thrust24THRUST_300001_SM_1000_NS8cuda_cub4core6detail5shmemE+96];
	abs.f64 	%fd138, %fd322;
	abs.f64 	%fd139, %fd137;
	setp.lt.f64 	%p167, %fd138, %fd139;
	mov.f64 	%fd323, %fd137;
	mov.u64 	%rd359, %rd89;
	@%p167 bra 	$L__BB6_113;
	setp.lt.f64 	%p168, %fd139, %fd138;
	mov.f64 	%fd323, %fd322;
	mov.u64 	%rd359, %rd358;
	@%p168 bra 	$L__BB6_113;
	setp.lt.s64 	%p169, %rd358, %rd89;
	min.s64 	%rd359, %rd358, %rd89;
	selp.f64 	%fd323, %fd322, %fd137, %p169;
$L__BB6_113:
	setp.lt.s32 	%p170, %r37, 193;
	mov.f64 	%fd324, %fd323;
	mov.u64 	%rd360, %rd359;
	@%p170 bra 	$L__BB6_117;
	ld.shared.f64 	%fd142, [_ZN6thrust24THRUST_300001_SM_1000_NS8cuda_cub4core6detail5shmemE+104];
	ld.shared.u64 	%rd92, [_ZN6thrust24THRUST_300001_SM_1000_NS8cuda_cub4core6detail5shmemE+112];
	abs.f64 	%fd143, %fd323;
	abs.f64 	%fd144, %fd142;
	setp.lt.f64 	%p171, %fd143, %fd144;
	mov.f64 	%fd324, %fd142;
	mov.u64 	%rd360, %rd92;
	@%p171 bra 	$L__BB6_117;
	setp.lt.f64 	%p172, %fd144, %fd143;
	mov.f64 	%fd324, %fd323;
	mov.u64 	%rd360, %rd359;
	@%p172 bra 	$L__BB6_117;
	setp.lt.s64 	%p173, %rd359, %rd92;
	min.s64 	%rd360, %rd359, %rd92;
	selp.f64 	%fd324, %fd323, %fd142, %p173;
$L__BB6_117:
	setp.lt.s32 	%p174, %r37, 225;
	mov.u64 	%rd394, %rd360;
	mov.f64 	%fd357, %fd324;
	@%p174 bra 	$L__BB6_209;
	ld.shared.f64 	%fd147, [_ZN6thrust24THRUST_300001_SM_1000_NS8cuda_cub4core6detail5shmemE+120];
	ld.shared.u64 	%rd95, [_ZN6thrust24THRUST_300001_SM_1000_NS8cuda_cub4core6detail5shmemE+128];
	abs.f64 	%fd148, %fd324;
	abs.f64 	%fd149, %fd147;
	setp.lt.f64 	%p175, %fd148, %fd149;
	mov.u64 	%rd394, %rd95;
	mov.f64 	%fd357, %fd147;
	@%p175 bra 	$L__BB6_209;
	setp.lt.f64 	%p176, %fd149, %fd148;
	mov.u64 	%rd394, %rd360;
	mov.f64 	%fd357, %fd324;
	@%p176 bra 	$L__BB6_209;
	setp.lt.s64 	%p177, %rd360, %rd95;
	min.s64 	%rd394, %rd360, %rd95;
	selp.f64 	%fd357, %fd324, %fd147, %p177;
	bra.uni 	$L__BB6_209;
$L__BB6_121:
	ld.param.u64 	%rd318, [_ZN6thrust24THRUST_300001_SM_1000_NS8cuda_cub4core6detail13_kernel_agentINS1_8__reduce11ReduceAgentIPN4cuda3std3__45tupleIJdlEEESC_SB_iNS1_9__extrema9arg_max_fIdl6AbsMaxEEEEJSC_SC_iSG_EEEvDpT0__param_0];
	mov.u32 	%r16, %tid.x;
	mul.wide.u32 	%rd208, %r16, 16;
	add.s64 	%rd189, %rd318, %rd208;
	// begin inline asm
	ld.global.nc.u64 %rd188, [%rd189];
	// end inline asm
	add.s64 	%rd191, %rd189, 8;
	// begin inline asm
	ld.global.nc.u64 %rd190, [%rd191];
	// end inline asm
	mov.b64 	%fd151, %rd188;
	add.s64 	%rd193, %rd189, 4096;
	// begin inline asm
	ld.global.nc.u64 %rd192, [%rd193];
	// end inline asm
	add.s64 	%rd195, %rd189, 4104;
	// begin inline asm
	ld.global.nc.u64 %rd361, [%rd195];
	// end inline asm
	mov.b64 	%fd325, %rd192;
	add.s64 	%rd197, %rd189, 8192;
	// begin inline asm
	ld.global.nc.u64 %rd196, [%rd197];
	// end inline asm
	add.s64 	%rd199, %rd189, 8200;
	// begin inline asm
	ld.global.nc.u64 %rd362, [%rd199];
	// end inline asm
	mov.b64 	%fd326, %rd196;
	add.s64 	%rd201, %rd189, 12288;
	// begin inline asm
	ld.global.nc.u64 %rd200, [%rd201];
	// end inline asm
	add.s64 	%rd203, %rd189, 12296;
	// begin inline asm
	ld.global.nc.u64 %rd363, [%rd203];
	// end inline asm
	mov.b64 	%fd327, %rd200;
	add.s64 	%rd205, %rd189, 16384;
	// begin inline asm
	ld.global.nc.u64 %rd204, [%rd205];
	// end inline asm
	add.s64 	%rd207, %rd189, 16392;
	// begin inline asm
	ld.global.nc.u64 %rd381, [%rd207];
	// end inline asm
	mov.b64 	%fd344, %rd204;
	abs.f64 	%fd156, %fd151;
	abs.f64 	%fd157, %fd325;
	setp.lt.f64 	%p3, %fd156, %fd157;
	@%p3 bra 	$L__BB6_123;
	setp.lt.f64 	%p4, %fd157, %fd156;
	setp.lt.s64 	%p5, %rd190, %rd361;
	or.pred  	%p6, %p4, %p5;
	selp.b64 	%rd361, %rd190, %rd361, %p6;
	selp.f64 	%fd325, %fd151, %fd325, %p6;
$L__BB6_123:
	abs.f64 	%fd160, %fd325;
	abs.f64 	%fd161, %fd326;
	setp.lt.f64 	%p7, %fd160, %fd161;
	@%p7 bra 	$L__BB6_125;
	setp.lt.f64 	%p8, %fd161, %fd160;
	setp.lt.s64 	%p9, %rd361, %rd362;
	or.pred  	%p10, %p8, %p9;
	selp.b64 	%rd362, %rd361, %rd362, %p10;
	selp.f64 	%fd326, %fd325, %fd326, %p10;
$L__BB6_125:
	abs.f64 	%fd164, %fd326;
	abs.f64 	%fd165, %fd327;
	setp.lt.f64 	%p11, %fd164, %fd165;
	@%p11 bra 	$L__BB6_127;
	setp.lt.f64 	%p12, %fd165, %fd164;
	setp.lt.s64 	%p13, %rd362, %rd363;
	or.pred  	%p14, %p12, %p13;
	selp.b64 	%rd363, %rd362, %rd363, %p14;
	selp.f64 	%fd327, %fd326, %fd327, %p14;
$L__BB6_127:
	abs.f64 	%fd168, %fd327;
	abs.f64 	%fd169, %fd344;
	setp.lt.f64 	%p15, %fd168, %fd169;
	@%p15 bra 	$L__BB6_129;
	setp.lt.f64 	%p16, %fd169, %fd168;
	setp.lt.s64 	%p17, %rd363, %rd381;
	or.pred  	%p18, %p16, %p17;
	selp.b64 	%rd381, %rd363, %rd381, %p18;
	selp.f64 	%fd344, %fd327, %fd344, %p18;
$L__BB6_129:
	setp.lt.u32 	%p19, %r37, 2560;
	mov.b32 	%r383, 1280;
	@%p19 bra 	$L__BB6_142;
	mov.b32 	%r382, 1280;
	mov.f64 	%fd329, %fd344;
	mov.u64 	%rd365, %rd381;
$L__BB6_131:
	ld.param.u64 	%rd319, [_ZN6thrust24THRUST_300001_SM_1000_NS8cuda_cub4core6detail13_kernel_agentINS1_8__reduce11ReduceAgentIPN4cuda3std3__45tupleIJdlEEESC_SB_iNS1_9__extrema9arg_max_fIdl6AbsMaxEEEEJSC_SC_iSG_EEEvDpT0__param_0];
	add.s32 	%r40, %r382, %r16;
	mul.wide.u32 	%rd229, %r40, 16;
	add.s64 	%rd210, %rd319, %rd229;
	// begin inline asm
	ld.global.nc.u64 %rd209, [%rd210];
	// end inline asm
	add.s64 	%rd212, %rd210, 8;
	// begin inline asm
	ld.global.nc.u64 %rd366, [%rd212];
	// end inline asm
	mov.b64 	%fd330, %rd209;
	add.s64 	%rd214, %rd210, 4096;
	// begin inline asm
	ld.global.nc.u64 %rd213, [%rd214];
	// end inline asm
	add.s64 	%rd216, %rd210, 4104;
	// begin inline asm
	ld.global.nc.u64 %rd367, [%rd216];
	// end inline asm
	mov.b64 	%fd331, %rd213;
	add.s64 	%rd218, %rd210, 8192;
	// begin inline asm
	ld.global.nc.u64 %rd217, [%rd218];
	// end inline asm
	add.s64 	%rd220, %rd210, 8200;
	// begin inline asm
	ld.global.nc.u64 %rd368, [%rd220];
	// end inline asm
	mov.b64 	%fd332, %rd217;
	add.s64 	%rd222, %rd210, 12288;
	// begin inline asm
	ld.global.nc.u64 %rd221, [%rd222];
	// end inline asm
	add.s64 	%rd224, %rd210, 12296;
	// begin inline asm
	ld.global.nc.u64 %rd369, [%rd224];
	// end inline asm
	mov.b64 	%fd333, %rd221;
	add.s64 	%rd226, %rd210, 16384;
	// begin inline asm
	ld.global.nc.u64 %rd225, [%rd226];
	// end inline asm
	add.s64 	%rd228, %rd210, 16392;
	// begin inline asm
	ld.global.nc.u64 %rd381, [%rd228];
	// end inline asm
	mov.b64 	%fd344, %rd225;
	abs.f64 	%fd178, %fd329;
	abs.f64 	%fd179, %fd330;
	setp.lt.f64 	%p20, %fd178, %fd179;
	@%p20 bra 	$L__BB6_133;
	setp.lt.f64 	%p21, %fd179, %fd178;
	setp.lt.s64 	%p22, %rd365, %rd366;
	or.pred  	%p23, %p21, %p22;
	selp.b64 	%rd366, %rd365, %rd366, %p23;
	selp.f64 	%fd330, %fd329, %fd330, %p23;
$L__BB6_133:
	abs.f64 	%fd182, %fd330;
	abs.f64 	%fd183, %fd331;
	setp.lt.f64 	%p24, %fd182, %fd183;
	@%p24 bra 	$L__BB6_135;
	setp.lt.f64 	%p25, %fd183, %fd182;
	setp.lt.s64 	%p26, %rd366, %rd367;
	or.pred  	%p27, %p25, %p26;
	selp.b64 	%rd367, %rd366, %rd367, %p27;
	selp.f64 	%fd331, %fd330, %fd331, %p27;
$L__BB6_135:
	abs.f64 	%fd186, %fd331;
	abs.f64 	%fd187, %fd332;
	setp.lt.f64 	%p28, %fd186, %fd187;
	@%p28 bra 	$L__BB6_137;
	setp.lt.f64 	%p29, %fd187, %fd186;
	setp.lt.s64 	%p30, %rd367, %rd368;
	or.pred  	%p31, %p29, %p30;
	selp.b64 	%rd368, %rd367, %rd368, %p31;
	selp.f64 	%fd332, %fd331, %fd332, %p31;
$L__BB6_137:
	abs.f64 	%fd190, %fd332;
	abs.f64 	%fd191, %fd333;
	setp.lt.f64 	%p32, %fd190, %fd191;
	@%p32 bra 	$L__BB6_139;
	setp.lt.f64 	%p33, %fd191, %fd190;
	setp.lt.s64 	%p34, %rd368, %rd369;
	or.pred  	%p35, %p33, %p34;
	selp.b64 	%rd369, %rd368, %rd369, %p35;
	selp.f64 	%fd333, %fd332, %fd333, %p35;
$L__BB6_139:
	abs.f64 	%fd194, %fd333;
	abs.f64 	%fd195, %fd344;
	setp.lt.f64 	%p36, %fd194, %fd195;
	@%p36 bra 	$L__BB6_141;
	setp.lt.f64 	%p37, %fd195, %fd194;
	setp.lt.s64 	%p38, %rd369, %rd381;
	or.pred  	%p39, %p37, %p38;
	selp.b64 	%rd381, %rd369, %rd381, %p39;
	selp.f64 	%fd344, %fd333, %fd344, %p39;
$L__BB6_141:
	add.s32 	%r383, %r382, 1280;
	add.s32 	%r41, %r382, 2560;
	setp.le.s32 	%p40, %r41, %r37;
	mov.u32 	%r382, %r383;
	mov.f64 	%fd329, %fd344;
	mov.u64 	%rd365, %rd381;
	@%p40 bra 	$L__BB6_131;
$L__BB6_142:
	setp.le.s32 	%p41, %r37, %r383;
	@%p41 bra 	$L__BB6_165;
	sub.s32 	%r20, %r37, %r383;
	setp.ge.s32 	%p42, %r16, %r20;
	@%p42 bra 	$L__BB6_165;
	not.b32 	%r42, %r16;
	add.s32 	%r43, %r37, %r42;
	sub.s32 	%r21, %r43, %r383;
	and.b32  	%r44, %r21, 768;
	setp.eq.s32 	%p43, %r44, 768;
	mov.u32 	%r387, %r16;
	@%p43 bra 	$L__BB6_150;
	add.s32 	%r385, %r16, %r383;
	shr.u32 	%r45, %r21, 8;
	add.s32 	%r46, %r45, 1;
	and.b32  	%r47, %r46, 3;
	neg.s32 	%r384, %r47;
	mov.u32 	%r387, %r16;
$L__BB6_146:
	.pragma "nounroll";
	mov.u64 	%rd127, %rd381;
	mov.f64 	%fd199, %fd344;
	ld.param.u64 	%rd320, [_ZN6thrust24THRUST_300001_SM_1000_NS8cuda_cub4core6detail13_kernel_agentINS1_8__reduce11ReduceAgentIPN4cuda3std3__45tupleIJdlEEESC_SB_iNS1_9__extrema9arg_max_fIdl6AbsMaxEEEEJSC_SC_iSG_EEEvDpT0__param_0];
	mul.wide.u32 	%rd235, %r385, 16;
	add.s64 	%rd232, %rd320, %rd235;
	// begin inline asm
	ld.global.nc.u64 %rd231, [%rd232];
	// end inline asm
	add.s64 	%rd234, %rd232, 8;
	// begin inline asm
	ld.global.nc.u64 %rd233, [%rd234];
	// end inline asm
	mov.b64 	%fd200, %rd231;
	abs.f64 	%fd201, %fd199;
	abs.f64 	%fd202, %fd200;
	setp.lt.f64 	%p44, %fd201, %fd202;
	mov.f64 	%fd344, %fd200;
	mov.u64 	%rd381, %rd233;
	@%p44 bra 	$L__BB6_149;
	setp.lt.f64 	%p45, %fd202, %fd201;
	mov.f64 	%fd344, %fd199;
	mov.u64 	%rd381, %rd127;
	@%p45 bra 	$L__BB6_149;
	setp.lt.s64 	%p46, %rd127, %rd233;
	selp.f64 	%fd344, %fd199, %fd200, %p46;
	min.s64 	%rd381, %rd127, %rd233;
$L__BB6_149:
	add.s32 	%r387, %r387, 256;
	add.s32 	%r385, %r385, 256;
	add.s32 	%r384, %r384, 1;
	setp.ne.s32 	%p47, %r384, 0;
	@%p47 bra 	$L__BB6_146;
$L__BB6_150:
	setp.lt.u32 	%p48, %r21, 768;
	@%p48 bra 	$L__BB6_165;
	ld.param.u64 	%rd321, [_ZN6thrust24THRUST_300001_SM_1000_NS8cuda_cub4core6detail13_kernel_agentINS1_8__reduce11ReduceAgentIPN4cuda3std3__45tupleIJdlEEESC_SB_iNS1_9__extrema9arg_max_fIdl6AbsMaxEEEEJSC_SC_iSG_EEEvDpT0__param_0];
	cvt.u64.u32 	%rd236, %r387;
	cvt.u64.u32 	%rd237, %r383;
	add.s64 	%rd238, %rd236, %rd237;
	shl.b64 	%rd239, %rd238, 4;
	add.s64 	%rd240, %rd239, %rd321;
	add.s64 	%rd376, %rd240, 12296;
	add.s32 	%r388, %r387, %r383;
$L__BB6_152:
	ld.param.u64 	%rd322, [_ZN6thrust24THRUST_300001_SM_1000_NS8cuda_cub4core6detail13_kernel_agentINS1_8__reduce11ReduceAgentIPN4cuda3std3__45tupleIJdlEEESC_SB_iNS1_9__extrema9arg_max_fIdl6AbsMaxEEEEJSC_SC_iSG_EEEvDpT0__param_0];
	mul.wide.u32 	%rd245, %r388, 16;
	add.s64 	%rd242, %rd322, %rd245;
	// begin inline asm
	ld.global.nc.u64 %rd241, [%rd242];
	// end inline asm
	add.s64 	%rd244, %rd242, 8;
	// begin inline asm
	ld.global.nc.u64 %rd243, [%rd244];
	// end inline asm
	mov.b64 	%fd208, %rd241;
	abs.f64 	%fd209, %fd344;
	abs.f64 	%fd210, %fd208;
	setp.lt.f64 	%p49, %fd209, %fd210;
	mov.f64 	%fd341, %fd208;
	mov.u64 	%rd378, %rd243;
	@%p49 bra 	$L__BB6_155;
	setp.lt.f64 	%p50, %fd210, %fd209;
	mov.f64 	%fd341, %fd344;
	mov.u64 	%rd378, %rd381;
	@%p50 bra 	$L__BB6_155;
	setp.lt.s64 	%p51, %rd381, %rd243;
	selp.f64 	%fd341, %fd344, %fd208, %p51;
	min.s64 	%rd378, %rd381, %rd243;
$L__BB6_155:
	add.s64 	%rd247, %rd376, -8200;
	// begin inline asm
	ld.global.nc.u64 %rd246, [%rd247];
	// end inline asm
	add.s64 	%rd249, %rd376, -8192;
	// begin inline asm
	ld.global.nc.u64 %rd248, [%rd249];
	// end inline asm
	mov.b64 	%fd213, %rd246;
	abs.f64 	%fd214, %fd341;
	abs.f64 	%fd215, %fd213;
	setp.lt.f64 	%p52, %fd214, %fd215;
	mov.f64 	%fd342, %fd213;
	mov.u64 	%rd379, %rd248;
	@%p52 bra 	$L__BB6_158;
	setp.lt.f64 	%p53, %fd215, %fd214;
	mov.f64 	%fd342, %fd341;
	mov.u64 	%rd379, %rd378;
	@%p53 bra 	$L__BB6_158;
	setp.lt.s64 	%p54, %rd378, %rd248;
	selp.f64 	%fd342, %fd341, %fd213, %p54;
	min.s64 	%rd379, %rd378, %rd248;
$L__BB6_158:
	add.s64 	%rd251, %rd376, -4104;
	// begin inline asm
	ld.global.nc.u64 %rd250, [%rd251];
	// end inline asm
	add.s64 	%rd253, %rd376, -4096;
	// begin inline asm
	ld.global.nc.u64 %rd252, [%rd253];
	// end inline asm
	mov.b64 	%fd218, %rd250;
	abs.f64 	%fd219, %fd342;
	abs.f64 	%fd220, %fd218;
	setp.lt.f64 	%p55, %fd219, %fd220;
	mov.f64 	%fd343, %fd218;
	mov.u64 	%rd380, %rd252;
	@%p55 bra 	$L__BB6_161;
	setp.lt.f64 	%p56, %fd220, %fd219;
	mov.f64 	%fd343, %fd342;
	mov.u64 	%rd380, %rd379;
	@%p56 bra 	$L__BB6_161;
	setp.lt.s64 	%p57, %rd379, %rd252;
	selp.f64 	%fd343, %fd342, %fd218, %p57;
	min.s64 	%rd380, %rd379, %rd252;
$L__BB6_161:
	add.s64 	%rd255, %rd376, -8;
	// begin inline asm
	ld.global.nc.u64 %rd254, [%rd255];
	// end inline asm
	// begin inline asm
	ld.global.nc.u64 %rd256, [%rd376];
	// end inline asm
	mov.b64 	%fd223, %rd254;
	abs.f64 	%fd224, %fd343;
	abs.f64 	%fd225, %fd223;
	setp.lt.f64 	%p58, %fd224, %fd225;
	mov.f64 	%fd344, %fd223;
	mov.u64 	%rd381, %rd256;
	@%p58 bra 	$L__BB6_164;
	setp.lt.f64 	%p59, %fd225, %fd224;
	mov.f64 	%fd344, %fd343;
	mov.u64 	%rd381, %rd380;
	@%p59 bra 	$L__BB6_164;
	setp.lt.s64 	%p60, %rd380, %rd256;
	selp.f64 	%fd344, %fd343, %fd223, %p60;
	min.s64 	%rd381, %rd380, %rd256;
$L__BB6_164:
	add.s32 	%r387, %r387, 1024;
	add.s64 	%rd376, %rd376, 16384;
	add.s32 	%r388, %r388, 1024;
	setp.lt.s32 	%p61, %r387, %r20;
	@%p61 bra 	$L__BB6_152;
$L__BB6_165:
	// begin inline asm
	mov.u32 %r48, %laneid;
	// end inline asm
	mov.b64 	%rd258, %fd344;
	mov.b64 	{%r50, %r55}, %rd258;
	mov.b32 	%r66, 1;
	mov.b32 	%r67, 31;
	mov.b32 	%r68, -1;
	// begin inline asm
	shfl.sync.down.b32 %r49, %r50, %r66, %r67, %r68;
	// end inline asm
	// begin inline asm
	shfl.sync.down.b32 %r54, %r55, %r66, %r67, %r68;
	// end inline asm
	mov.b64 	%rd259, {%r49, %r54};
	mov.b64 	%fd229, %rd259;
	mov.b64 	{%r60, %r65}, %rd381;
	// begin inline asm
	shfl.sync.down.b32 %r59, %r60, %r66, %r67, %r68;
	// end inline asm
	// begin inline asm
	shfl.sync.down.b32 %r64, %r65, %r66, %r67, %r68;
	// end inline asm
	mov.b64 	%rd150, {%r59, %r64};
	setp.gt.s32 	%p62, %r48, 30;
	mov.f64 	%fd346, %fd344;
	mov.u64 	%rd383, %rd381;
	@%p62 bra 	$L__BB6_169;
	abs.f64 	%fd230, %fd344;
	abs.f64 	%fd231, %fd229;
	setp.lt.f64 	%p63, %fd230, %fd231;
	mov.f64 	%fd346, %fd229;
	mov.u64 	%rd383, %rd150;
	@%p63 bra 	$L__BB6_169;
	setp.lt.f64 	%p64, %fd231, %fd230;
	mov.f64 	%fd346, %fd344;
	mov.u64 	%rd383, %rd381;
	@%p64 bra 	$L__BB6_169;
	setp.lt.s64 	%p65, %rd381, %rd150;
	selp.f64 	%fd346, %fd344, %fd229, %p65;
	min.s64 	%rd383, %rd381, %rd150;
$L__BB6_169:
	mov.b64 	%rd260, %fd346;
	mov.b64 	{%r70, %r75}, %rd260;
	mov.b32 	%r86, 2;
	mov.b32 	%r87, 31;
	mov.b32 	%r88, -1;
	// begin inline asm
	shfl.sync.down.b32 %r69, %r70, %r86, %r87, %r88;
	// end inline asm
	// begin inline asm
	shfl.sync.down.b32 %r74, %r75, %r86, %r87, %r88;
	// end inline asm
	mov.b64 	%rd261, {%r69, %r74};
	mov.b64 	%fd234, %rd261;
	mov.b64 	{%r80, %r85}, %rd383;
	// begin inline asm
	shfl.sync.down.b32 %r79, %r80, %r86, %r87, %r88;
	// end inline asm
	// begin inline asm
	shfl.sync.down.b32 %r84, %r85, %r86, %r87, %r88;
	// end inline asm
	mov.b64 	%rd153, {%r79, %r84};
	setp.gt.s32 	%p66, %r48, 29;
	mov.f64 	%fd347, %fd346;
	mov.u64 	%rd384, %rd383;
	@%p66 bra 	$L__BB6_173;
	abs.f64 	%fd235, %fd346;
	abs.f64 	%fd236, %fd234;
	setp.lt.f64 	%p67, %fd235, %fd236;
	mov.f64 	%fd347, %fd234;
	mov.u64 	%rd384, %rd153;
	@%p67 bra 	$L__BB6_173;
	setp.lt.f64 	%p68, %fd236, %fd235;
	mov.f64 	%fd347, %fd346;
	mov.u64 	%rd384, %rd383;
	@%p68 bra 	$L__BB6_173;
	setp.lt.s64 	%p69, %rd383, %rd153;
	selp.f64 	%fd347, %fd346, %fd234, %p69;
	min.s64 	%rd384, %rd383, %rd153;
$L__BB6_173:
	mov.b64 	%rd262, %fd347;
	mov.b64 	{%r90, %r95}, %rd262;
	mov.b32 	%r106, 4;
	mov.b32 	%r107, 31;
	mov.b32 	%r108, -1;
	// begin inline asm
	shfl.sync.down.b32 %r89, %r90, %r106, %r107, %r108;
	// end inline asm
	// begin inline asm
	shfl.sync.down.b32 %r94, %r95, %r106, %r107, %r108;
	// end inline asm
	mov.b64 	%rd263, {%r89, %r94};
	mov.b64 	%fd239, %rd263;
	mov.b64 	{%r100, %r105}, %rd384;
	// begin inline asm
	shfl.sync.down.b32 %r99, %r100, %r106, %r107, %r108;
	// end inline asm
	// begin inline asm
	shfl.sync.down.b32 %r104, %r105, %r106, %r107, %r108;
	// end inline asm
	mov.b64 	%rd156, {%r99, %r104};
	setp.gt.s32 	%p70, %r48, 27;
	mov.f64 	%fd348, %fd347;
	mov.u64 	%rd385, %rd384;
	@%p70 bra 	$L__BB6_177;
	abs.f64 	%fd240, %fd347;
	abs.f64 	%fd241, %fd239;
	setp.lt.f64 	%p71, %fd240, %fd241;
	mov.f64 	%fd348, %fd239;
	mov.u64 	%rd385, %rd156;
	@%p71 bra 	$L__BB6_177;
	setp.lt.f64 	%p72, %fd241, %fd240;
	mov.f64 	%fd348, %fd347;
	mov.u64 	%rd385, %rd384;
	@%p72 bra 	$L__BB6_177;
	setp.lt.s64 	%p73, %rd384, %rd156;
	selp.f64 	%fd348, %fd347, %fd239, %p73;
	min.s64 	%rd385, %rd384, %rd156;
$L__BB6_177:
	mov.b64 	%rd264, %fd348;
	mov.b64 	{%r110, %r115}, %rd264;
	mov.b32 	%r126, 8;
	mov.b32 	%r127, 31;
	mov.b32 	%r128, -1;
	// begin inline asm
	shfl.sync.down.b32 %r109, %r110, %r126, %r127, %r128;
	// end inline asm
	// begin inline asm
	shfl.sync.down.b32 %r114, %r115, %r126, %r127, %r128;
	// end inline asm
	mov.b64 	%rd265, {%r109, %r114};
	mov.b64 	%fd244, %rd265;
	mov.b64 	{%r120, %r125}, %rd385;
	// begin inline asm
	shfl.sync.down.b32 %r119, %r120, %r126, %r127, %r128;
	// end inline asm
	// begin inline asm
	shfl.sync.down.b32 %r124, %r125, %r126, %r127, %r128;
	// end inline asm
	mov.b64 	%rd159, {%r119, %r124};
	setp.gt.s32 	%p74, %r48, 23;
	mov.f64 	%fd349, %fd348;
	mov.u64 	%rd386, %rd385;
	@%p74 bra 	$L__BB6_181;
	abs.f64 	%fd245, %fd348;
	abs.f64 	%fd246, %fd244;
	setp.lt.f64 	%p75, %fd245, %fd246;
	mov.f64 	%fd349, %fd244;
	mov.u64 	%rd386, %rd159;
	@%p75 bra 	$L__BB6_181;
	setp.lt.f64 	%p76, %fd246, %fd245;
	mov.f64 	%fd349, %fd348;
	mov.u64 	%rd386, %rd385;
	@%p76 bra 	$L__BB6_181;
	setp.lt.s64 	%p77, %rd385, %rd159;
	selp.f64 	%fd349, %fd348, %fd244, %p77;
	min.s64 	%rd386, %rd385, %rd159;
$L__BB6_181:
	mov.b64 	%rd266, %fd349;
	mov.b64 	{%r130, %r135}, %rd266;
	mov.b32 	%r146, 16;
	mov.b32 	%r147, 31;
	mov.b32 	%r148, -1;
	// begin inline asm
	shfl.sync.down.b32 %r129, %r130, %r146, %r147, %r148;
	// end inline asm
	// begin inline asm
	shfl.sync.down.b32 %r134, %r135, %r146, %r147, %r148;
	// end inline asm
	mov.b64 	%rd267, {%r129, %r134};
	mov.b64 	%fd249, %rd267;
	mov.b64 	{%r140, %r145}, %rd386;
	// begin inline asm
	shfl.sync.down.b32 %r139, %r140, %r146, %r147, %r148;
	// end inline asm
	// begin inline asm
	shfl.sync.down.b32 %r144, %r145, %r146, %r147, %r148;
	// end inline asm
	mov.b64 	%rd162, {%r139, %r144};
	setp.gt.s32 	%p78, %r48, 15;
	mov.f64 	%fd357, %fd349;
	mov.u64 	%rd394, %rd386;
	@%p78 bra 	$L__BB6_185;
	abs.f64 	%fd250, %fd349;
	abs.f64 	%fd251, %fd249;
	setp.lt.f64 	%p79, %fd250, %fd251;
	mov.f64 	%fd357, %fd249;
	mov.u64 	%rd394, %rd162;
	@%p79 bra 	$L__BB6_185;
	setp.lt.f64 	%p80, %fd251, %fd250;
	mov.f64 	%fd357, %fd349;
	mov.u64 	%rd394, %rd386;
	@%p80 bra 	$L__BB6_185;
	setp.lt.s64 	%p81, %rd386, %rd162;
	selp.f64 	%fd357, %fd349, %fd249, %p81;
	min.s64 	%rd394, %rd386, %rd162;
$L__BB6_185:
	setp.ne.s32 	%p82, %r48, 0;
	@%p82 bra 	$L__BB6_187;
	shr.u32 	%r149, %r16, 1;
	and.b32  	%r150, %r149, 496;
	mov.u32 	%r151, _ZN6thrust24THRUST_300001_SM_1000_NS8cuda_cub4core6detail5shmemE;
	add.s32 	%r152, %r151, %r150;
	st.shared.f64 	[%r152+8], %fd357;
	st.shared.u64 	[%r152+16], %rd394;
$L__BB6_187:
	bar.sync 	0;
	setp.ne.s32 	%p83, %r16, 0;
	@%p83 bra 	$L__BB6_209;
	ld.shared.f64 	%fd254, [_ZN6thrust24THRUST_300001_SM_1000_NS8cuda_cub4core6detail5shmemE+24];
	ld.shared.u64 	%rd165, [_ZN6thrust24THRUST_300001_SM_1000_NS8cuda_cub4core6detail5shmemE+32];
	abs.f64 	%fd255, %fd357;
	abs.f64 	%fd256, %fd254;
	setp.lt.f64 	%p84, %fd255, %fd256;
	mov.f64 	%fd351, %fd254;
	mov.u64 	%rd388, %rd165;
	@%p84 bra 	$L__BB6_191;
	setp.lt.f64 	%p85, %fd256, %fd255;
	mov.f64 	%fd351, %fd357;
	mov.u64 	%rd388, %rd394;
	@%p85 bra 	$L__BB6_191;
	setp.lt.s64 	%p86, %rd394, %rd165;
	selp.f64 	%fd351, %fd357, %fd254, %p86;
	min.s64 	%rd388, %rd394, %rd165;
$L__BB6_191:
	ld.shared.f64 	%fd259, [_ZN6thrust24THRUST_300001_SM_1000_NS8cuda_cub4core6detail5shmemE+40];
	ld.shared.u64 	%rd168, [_ZN6thrust24THRUST_300001_SM_1000_NS8cuda_cub4core6detail5shmemE+48];
	abs.f64 	%fd260, %fd351;
	abs.f64 	%fd261, %fd259;
	setp.lt.f64 	%p87, %fd260, %fd261;
	mov.f64 	%fd352, %fd259;
	mov.u64 	%rd389, %rd168;
	@%p87 bra 	$L__BB6_194;
	setp.lt.f64 	%p88, %fd261, %fd260;
	mov.f64 	%fd352, %fd351;
	mov.u64 	%rd389, %rd388;
	@%p88 bra 	$L__BB6_194;
	setp.lt.s64 	%p89, %rd388, %rd168;
	selp.f64 	%fd352, %fd351, %fd259, %p89;
	min.s64 	%rd389, %rd388, %rd168;
$L__BB6_194:
	ld.shared.f64 	%fd264, [_ZN6thrust24THRUST_300001_SM_1000_NS8cuda_cub4core6detail5shmemE+56];
	ld.shared.u64 	%rd171, [_ZN6thrust24THRUST_300001_SM_1000_NS8cuda_cub4core6detail5shmemE+64];
	abs.f64 	%fd265, %fd352;
	abs.f64 	%fd266, %fd264;
	setp.lt.f64 	%p90, %fd265, %fd266;
	mov.f64 	%fd353, %fd264;
	mov.u64 	%rd390, %rd171;
	@%p90 bra 	$L__BB6_197;
	setp.lt.f64 	%p91, %fd266, %fd265;
	mov.f64 	%fd353, %fd352;
	mov.u64 	%rd390, %rd389;
	@%p91 bra 	$L__BB6_197;
	setp.lt.s64 	%p92, %rd389, %rd171;
	selp.f64 	%fd353, %fd352, %fd264, %p92;
	min.s64 	%rd390, %rd389, %rd171;
$L__BB6_197:
	ld.shared.f64 	%fd269, [_ZN6thrust24THRUST_300001_SM_1000_NS8cuda_cub4core6detail5shmemE+72];
	ld.shared.u64 	%rd174, [_ZN6thrust24THRUST_300001_SM_1000_NS8cuda_cub4core6detail5shmemE+80];
	abs.f64 	%fd270, %fd353;
	abs.f64 	%fd271, %fd269;
	setp.lt.f64 	%p93, %fd270, %fd271;
	mov.f64 	%fd354, %fd269;
	mov.u64 	%rd391, %rd174;
	@%p93 bra 	$L__BB6_200;
	setp.lt.f64 	%p94, %fd271, %fd270;
	mov.f64 	%fd354, %fd353;
	mov.u64 	%rd391, %rd390;
	@%p94 bra 	$L__BB6_200;
	setp.lt.s64 	%p95, %rd390, %rd174;
	selp.f64 	%fd354, %fd353, %fd269, %p95;
	min.s64 	%rd391, %rd390, %rd174;
$L__BB6_200:
	ld.shared.f64 	%fd274, [_ZN6thrust24THRUST_300001_SM_1000_NS8cuda_cub4core6detail5shmemE+88];
	ld.shared.u64 	%rd177, [_ZN6thrust24THRUST_300001_SM_1000_NS8cuda_cub4core6detail5shmemE+96];
	abs.f64 	%fd275, %fd354;
	abs.f64 	%fd276, %fd274;
	setp.lt.f64 	%p96, %fd275, %fd276;
	mov.f64 	%fd355, %fd274;
	mov.u64 	%rd392, %rd177;
	@%p96 bra 	$L__BB6_203;
	setp.lt.f64 	%p97, %fd276, %fd275;
	mov.f64 	%fd355, %fd354;
	mov.u64 	%rd392, %rd391;
	@%p97 bra 	$L__BB6_203;
	setp.lt.s64 	%p98, %rd391, %rd177;
	selp.f64 	%fd355, %fd354, %fd274, %p98;
	min.s64 	%rd392, %rd391, %rd177;
$L__BB6_203:
	ld.shared.f64 	%fd279, [_ZN6thrust24THRUST_300001_SM_1000_NS8cuda_cub4core6detail5shmemE+104];
	ld.shared.u64 	%rd180, [_ZN6thrust24THRUST_300001_SM_1000_NS8cuda_cub4core6detail5shmemE+112];
	abs.f64 	%fd280, %fd355;
	abs.f64 	%fd281, %fd279;
	setp.lt.f64 	%p99, %fd280, %fd281;
	mov.f64 	%fd356, %fd279;
	mov.u64 	%rd393, %rd180;
	@%p99 bra 	$L__BB6_206;
	setp.lt.f64 	%p100, %fd281, %fd280;
	mov.f64 	%fd356, %fd355;
	mov.u64 	%rd393, %rd392;
	@%p100 bra 	$L__BB6_206;
	setp.lt.s64 	%p101, %rd392, %rd180;
	selp.f64 	%fd356, %fd355, %fd279, %p101;
	min.s64 	%rd393, %rd392, %rd180;
$L__BB6_206:
	ld.shared.f64 	%fd284, [_ZN6thrust24THRUST_300001_SM_1000_NS8cuda_cub4core6detail5shmemE+120];
	ld.shared.u64 	%rd183, [_ZN6thrust24THRUST_300001_SM_1000_NS8cuda_cub4core6detail5shmemE+128];
	abs.f64 	%fd285, %fd356;
	abs.f64 	%fd286, %fd284;
	setp.lt.f64 	%p102, %fd285, %fd286;
	mov.u64 	%rd394, %rd183;
	mov.f64 	%fd357, %fd284;
	@%p102 bra 	$L__BB6_209;
	setp.lt.f64 	%p103, %fd286, %fd285;
	mov.u64 	%rd394, %rd393;
	mov.f64 	%fd357, %fd356;
	@%p103 bra 	$L__BB6_209;
	setp.lt.s64 	%p104, %rd393, %rd183;
	selp.f64 	%fd357, %fd356, %fd284, %p104;
	min.s64 	%rd394, %rd393, %rd183;
$L__BB6_209:
	mov.u32 	%r376, %tid.x;
	setp.ne.s32 	%p221, %r376, 0;
	@%p221 bra 	$L__BB6_211;
	ld.param.u64 	%rd326, [_ZN6thrust24THRUST_300001_SM_1000_NS8cuda_cub4core6detail13_kernel_agentINS1_8__reduce11ReduceAgentIPN4cuda3std3__45tupleIJdlEEESC_SB_iNS1_9__extrema9arg_max_fIdl6AbsMaxEEEEJSC_SC_iSG_EEEvDpT0__param_1];
	cvta.to.global.u64 	%rd317, %rd326;
	st.global.f64 	[%rd317], %fd357;
	st.global.u64 	[%rd317+8], %rd394;
$L__BB6_211:
	ret;

}
	// .globl	_ZN6thrust24THRUST_300001_SM_1000_NS8cuda_cub4core6detail13_kernel_agentINS1_8__reduce11ReduceAgentINS0_12zip_iteratorIN4cuda3std3__45tupleIJNS0_10device_ptrIdEENS0_17counting_iteratorIlNS0_11use_defaultESF_SF_EEEEEEEPNSB_IJdlEEESJ_lNS1_9__extrema9arg_max_fIdl6AbsMaxEEEEJSI_SK_lSO_EEEvDpT0_
.visible .entry _ZN6thrust24THRUST_300001_SM_1000_NS8cuda_cub4core6detail13_kernel_agentINS1_8__reduce11ReduceAgentINS0_12zip_iteratorIN4cuda3std3__45tupleIJNS0_10device_ptrIdEENS0_17counting_iteratorIlNS0_11use_defaultESF_SF_EEEEEEEPNSB_IJdlEEESJ_lNS1_9__extrema9arg_max_fIdl6AbsMaxEEEEJSI_SK_lSO_EEEvDpT0_(
	.param .align 8 .b8 _ZN6thrust24THRUST_300001_SM_1000_NS8cuda_cub4core6detail13_kernel_agentINS1_8__reduce11ReduceAgentINS0_12zip_iteratorIN4cuda3std3__45tupleIJNS0_10device_ptrIdEENS0_17counting_iteratorIlNS0_11use_defaultESF_SF_EEEEEEEPNSB_IJdlEEESJ_lNS1_9__extrema9arg_max_fIdl6AbsMaxEEEEJSI_SK_lSO_EEEvDpT0__param_0[16],
	.param .u64 .ptr .align 1 _ZN6thrust24THRUST_300001_SM_1000_NS8cuda_cub4core6detail13_kernel_agentINS1_8__reduce11ReduceAgentINS0_12zip_iteratorIN4cuda3std3__45tupleIJNS0_10device_ptrIdEENS0_17counting_iteratorIlNS0_11use_defaultESF_SF_EEEEEEEPNSB_IJdlEEESJ_lNS1_9__extrema9arg_max_fIdl6AbsMaxEEEEJSI_SK_lSO_EEEvDpT0__param_1,
	.param .u64 _ZN6thrust24THRUST_300001_SM_1000_NS8cuda_cub4core6detail13_kernel_agentINS1_8__reduce11ReduceAgentINS0_12zip_iteratorIN4cuda3std3__45tupleIJNS0_10device_ptrIdEENS0_17counting_iteratorIlNS0_11use_defaultESF_SF_EEEEEEEPNSB_IJdlEEESJ_lNS1_9__extrema9arg_max_fIdl6AbsMaxEEEEJSI_SK_lSO_EEEvDpT0__param_2,
	.param .align 1 .b8 _ZN6thrust24THRUST_300001_SM_1000_NS8cuda_cub4core6detail13_kernel_agentINS1_8__reduce11ReduceAgentINS0_12zip_iteratorIN4cuda3std3__45tupleIJNS0_10device_ptrIdEENS0_17counting_iteratorIlNS0_11use_defaultESF_SF_EEEEEEEPNSB_IJdlEEESJ_lNS1_9__extrema9arg_max_fIdl6AbsMaxEEEEJSI_SK_lSO_EEEvDpT0__param_3[1]
)
.maxntid 256
{
	.reg .pred 	%p<213>;
	.reg .b32 	%r<391>;
	.reg .b64 	%rd<341>;
	.reg .b64 	%fd<352>;

	ld.param.u64 	%rd192, [_ZN6thrust24THRUST_300001_SM_1000_NS8cuda_cub4core6detail13_kernel_agentINS1_8__reduce11ReduceAgentINS0_12zip_iteratorIN4cuda3std3__45tupleIJNS0_10device_ptrIdEENS0_17counting_iteratorIlNS0_11use_defaultESF_SF_EEEEEEEPNSB_IJdlEEESJ_lNS1_9__extrema9arg_max_fIdl6AbsMaxEEEEJSI_SK_lSO_EEEvDpT0__param_0+8];
	ld.param.u64 	%rd191, [_ZN6thrust24THRUST_300001_SM_1000_NS8cuda_cub4core6detail13_kernel_agentINS1_8__reduce11ReduceAgentINS0_12zip_iteratorIN4cuda3std3__45tupleIJNS0_10device_ptrIdEENS0_17counting_iteratorIlNS0_11use_defaultESF_SF_EEEEEEEPNSB_IJdlEEESJ_lNS1_9__extrema9arg_max_fIdl6AbsMaxEEEEJSI_SK_lSO_EEEvDpT0__param_0];
	ld.param.u64 	%rd194, [_ZN6thrust24THRUST_300001_SM_1000_NS8cuda_cub4core6detail13_kernel_agentINS1_8__reduce11ReduceAgentINS0_12zip_iteratorIN4cuda3std3__45tupleIJNS0_10device_ptrIdEENS0_17counting_iteratorIlNS0_11use_defaultESF_SF_EEEEEEEPNSB_IJdlEEESJ_lNS1_9__extrema9arg_max_fIdl6AbsMaxEEEEJSI_SK_lSO_EEEvDpT0__param_2];
	setp.eq.s64 	%p1, %rd194, 0;
	@%p1 bra 	$L__BB7_206;
	cvta.to.global.u64 	%rd1, %rd191;
	setp.gt.s64 	%p2, %rd194, 1279;
	@%p2 bra 	$L__BB7_122;
	cvt.u32.u64 	%r1, %rd194;
	mov.u32 	%r2, %tid.x;
	setp.ge.s32 	%p96, %r2, %r1;
	mov.f64 	%fd298, 0d0000000000000000;
	mov.b64 	%rd283, 0;
	mov.u32 	%r385, %r2;
	@%p96 bra 	$L__BB7_4;
	cvt.u64.u32 	%rd239, %r2;
	mul.wide.u32 	%rd240, %r2, 8;
	add.s64 	%rd241, %rd1, %rd240;
	add.s64 	%rd283, %rd192, %rd239;
	ld.global.f64 	%fd298, [%rd241];
	add.s32 	%r385, %r2, 256;
$L__BB7_4:
	setp.ge.s32 	%p97, %r385, %r1;
	@%p97 bra 	$L__BB7_26;
	not.b32 	%r154, %r385;
	add.s32 	%r5, %r154, %r1;
	and.b32  	%r155, %r5, 768;
	setp.eq.s32 	%p98, %r155, 768;
	@%p98 bra 	$L__BB7_11;
	cvt.u64.u32 	%rd243, %r385;
	add.s64 	%rd274, %rd192, %rd243;
	mul.wide.u32 	%rd244, %r385, 8;
	add.s64 	%rd273, %rd1, %rd244;
	shr.u32 	%r156, %r5, 8;
	add.s32 	%r157, %r156, 1;
	and.b32  	%r158, %r157, 3;
	neg.s32 	%r383, %r158;
$L__BB7_7:
	.pragma "nounroll";
	mov.u64 	%rd9, %rd283;
	mov.f64 	%fd3, %fd298;
	ld.global.f64 	%fd4, [%rd273];
	abs.f64 	%fd5, %fd3;
	abs.f64 	%fd6, %fd4;
	setp.lt.f64 	%p99, %fd5, %fd6;
	mov.u64 	%rd283, %rd274;
	mov.f64 	%fd298, %fd4;
	@%p99 bra 	$L__BB7_10;
	setp.lt.f64 	%p100, %fd6, %fd5;
	mov.u64 	%rd283, %rd9;
	mov.f64 	%fd298, %fd3;
	@%p100 bra 	$L__BB7_10;
	setp.lt.s64 	%p101, %rd9, %rd274;
	min.s64 	%rd283, %rd9, %rd274;
	selp.f64 	%fd298, %fd3, %fd4, %p101;
$L__BB7_10:
	add.s32 	%r385, %r385, 256;
	add.s64 	%rd274, %rd274, 256;
	add.s64 	%rd273, %rd273, 2048;
	add.s32 	%r383, %r383, 1;
	setp.ne.s32 	%p102, %r383, 0;
	@%p102 bra 	$L__BB7_7;
$L__BB7_11:
	setp.lt.u32 	%p103, %r5, 768;
	@%p103 bra 	$L__BB7_26;
	add.s32 	%r386, %r385, 512;
$L__BB7_13:
	mov.u32 	%r13, %r386;
	add.s32 	%r159, %r13, -512;
	cvt.s64.s32 	%rd245, %r159;
	mul.wide.s32 	%rd246, %r159, 8;
	add.s64 	%rd17, %rd1, %rd246;
	add.s64 	%rd18, %rd192, %rd245;
	ld.global.f64 	%fd12, [%rd17];
	abs.f64 	%fd13, %fd298;
	abs.f64 	%fd14, %fd12;
	setp.lt.f64 	%p104, %fd13, %fd14;
	mov.u64 	%rd280, %rd18;
	mov.f64 	%fd295, %fd12;
	@%p104 bra 	$L__BB7_16;
	setp.lt.f64 	%p105, %fd14, %fd13;
	mov.u64 	%rd280, %rd283;
	mov.f64 	%fd295, %fd298;
	@%p105 bra 	$L__BB7_16;
	setp.lt.s64 	%p106, %rd283, %rd18;
	min.s64 	%rd280, %rd283, %rd18;
	selp.f64 	%fd295, %fd298, %fd12, %p106;
$L__BB7_16:
	add.s32 	%r160, %r13, -256;
	cvt.s64.s32 	%rd247, %r160;
	add.s64 	%rd21, %rd192, %rd247;
	ld.global.f64 	%fd17, [%rd17+2048];
	abs.f64 	%fd18, %fd295;
	abs.f64 	%fd19, %fd17;
	setp.lt.f64 	%p107, %fd18, %fd19;
	mov.u64 	%rd281, %rd21;
	mov.f64 	%fd296, %fd17;
	@%p107 bra 	$L__BB7_19;
	setp.lt.f64 	%p108, %fd19, %fd18;
	mov.u64 	%rd281, %rd280;
	mov.f64 	%fd296, %fd295;
	@%p108 bra 	$L__BB7_19;
	setp.lt.s64 	%p109, %rd280, %rd21;
	min.s64 	%rd281, %rd280, %rd21;
	selp.f64 	%fd296, %fd295, %fd17, %p109;
$L__BB7_19:
	cvt.s64.s32 	%rd248, %r13;
	add.s64 	%rd24, %rd192, %rd248;
	ld.global.f64 	%fd22, [%rd17+4096];
	abs.f64 	%fd23, %fd296;
	abs.f64 	%fd24, %fd22;
	setp.lt.f64 	%p110, %fd23, %fd24;
	mov.u64 	%rd282, %rd24;
	mov.f64 	%fd297, %fd22;
	@%p110 bra 	$L__BB7_22;
	setp.lt.f64 	%p111, %fd24, %fd23;
	mov.u64 	%rd282, %rd281;
	mov.f64 	%fd297, %fd296;
	@%p111 bra 	$L__BB7_22;
	setp.lt.s64 	%p112, %rd281, %rd24;
	min.s64 	%rd282, %rd281, %rd24;
	selp.f64 	%fd297, %fd296, %fd22, %p112;
$L__BB7_22:
	add.s32 	%r161, %r13, 256;
	cvt.s64.s32 	%rd249, %r161;
	add.s64 	%rd27, %rd192, %rd249;
	ld.global.f64 	%fd27, [%rd17+6144];
	abs.f64 	%fd28, %fd297;
	abs.f64 	%fd29, %fd27;
	setp.lt.f64 	%p113, %fd28, %fd29;
	mov.u64 	%rd283, %rd27;
	mov.f64 	%fd298, %fd27;
	@%p113 bra 	$L__BB7_25;
	setp.lt.f64 	%p114, %fd29, %fd28;
	mov.u64 	%rd283, %rd282;
	mov.f64 	%fd298, %fd297;
	@%p114 bra 	$L__BB7_25;
	setp.lt.s64 	%p115, %rd282, %rd27;
	min.s64 	%rd283, %rd282, %rd27;
	selp.f64 	%fd298, %fd297, %fd27, %p115;
$L__BB7_25:
	add.s32 	%r386, %r13, 1024;
	add.s32 	%r162, %r13, 512;
	setp.lt.s32 	%p116, %r162, %r1;
	@%p116 bra 	$L__BB7_13;
$L__BB7_26:
	setp.lt.s32 	%p117, %r1, 256;
	@%p117 bra 	$L__BB7_71;
	// begin inline asm
	mov.u32 %r276, %laneid;
	// end inline asm
	mov.b64 	%rd260, %fd298;
	mov.b64 	{%r278, %r283}, %rd260;
	mov.b32 	%r294, 1;
	mov.b32 	%r295, 31;
	mov.b32 	%r296, -1;
	// begin inline asm
	shfl.sync.down.b32 %r277, %r278, %r294, %r295, %r296;
	// end inline asm
	// begin inline asm
	shfl.sync.down.b32 %r282, %r283, %r294, %r295, %r296;
	// end inline asm
	mov.b64 	%rd261, {%r277, %r282};
	mov.b64 	%fd33, %rd261;
	mov.b64 	{%r288, %r293}, %rd283;
	// begin inline asm
	shfl.sync.down.b32 %r287, %r288, %r294, %r295, %r296;
	// end inline asm
	// begin inline asm
	shfl.sync.down.b32 %r292, %r293, %r294, %r295, %r296;
	// end inline asm
	mov.b64 	%rd31, {%r287, %r292};
	setp.gt.s32 	%p169, %r276, 30;
	mov.u64 	%rd285, %rd283;
	mov.f64 	%fd300, %fd298;
	@%p169 bra 	$L__BB7_31;
	abs.f64 	%fd34, %fd298;
	abs.f64 	%fd35, %fd33;
	setp.lt.f64 	%p170, %fd34, %fd35;
	mov.u64 	%rd285, %rd31;
	mov.f64 	%fd300, %fd33;
	@%p170 bra 	$L__BB7_31;
	setp.lt.f64 	%p171, %fd35, %fd34;
	mov.u64 	%rd285, %rd283;
	mov.f64 	%fd300, %fd298;
	@%p171 bra 	$L__BB7_31;
	setp.lt.s64 	%p172, %rd283, %rd31;
	min.s64 	%rd285, %rd283, %rd31;
	selp.f64 	%fd300, %fd298, %fd33, %p172;
$L__BB7_31:
	mov.b64 	%rd262, %fd300;
	mov.b64 	{%r298, %r303}, %rd262;
	mov.b32 	%r314, 2;
	mov.b32 	%r315, 31;
	mov.b32 	%r316, -1;
	// begin inline asm
	shfl.sync.down.b32 %r297, %r298, %r314, %r315, %r316;
	// end inline asm
	// begin inline asm
	shfl.sync.down.b32 %r302, %r303, %r314, %r315, %r316;
	// end inline asm
	mov.b64 	%rd263, {%r297, %r302};
	mov.b64 	%fd38, %rd263;
	mov.b64 	{%r308, %r313}, %rd285;
	// begin inline asm
	shfl.sync.down.b32 %r307, %r308, %r314, %r315, %r316;
	// end inline asm
	// begin inline asm
	shfl.sync.down.b32 %r312, %r313, %r314, %r315, %r316;
	// end inline asm
	mov.b64 	%rd34, {%r307, %r312};
	setp.gt.s32 	%p173, %r276, 29;
	mov.u64 	%rd286, %rd285;
	mov.f64 	%fd301, %fd300;
	@%p173 bra 	$L__BB7_35;
	abs.f64 	%fd39, %fd300;
	abs.f64 	%fd40, %fd38;
	setp.lt.f64 	%p174, %fd39, %fd40;
	mov.u64 	%rd286, %rd34;
	mov.f64 	%fd301, %fd38;
	@%p174 bra 	$L__BB7_35;
	setp.lt.f64 	%p175, %fd40, %fd39;
	mov.u64 	%rd286, %rd285;
	mov.f64 	%fd301, %fd300;
	@%p175 bra 	$L__BB7_35;
	setp.lt.s64 	%p176, %rd285, %rd34;
	min.s64 	%rd286, %rd285, %rd34;
	selp.f64 	%fd301, %fd300, %fd38, %p176;
$L__BB7_35:
	mov.b64 	%rd264, %fd301;
	mov.b64 	{%r318, %r323}, %rd264;
	mov.b32 	%r334, 4;
	mov.b32 	%r335, 31;
	mov.b32 	%r336, -1;
	// begin inline asm
	shfl.sync.down.b32 %r317, %r318, %r334, %r335, %r336;
	// end inline asm
	// begin inline asm
	shfl.sync.down.b32 %r322, %r323, %r334, %r335, %r336;
	// end inline asm
	mov.b64 	%rd265, {%r317, %r322};
	mov.b64 	%fd43, %rd265;
	mov.b64 	{%r328, %r333}, %rd286;
	// begin inline asm
	shfl.sync.down.b32 %r327, %r328, %r334, %r335, %r336;
	// end inline asm
	// begin inline asm
	shfl.sync.down.b32 %r332, %r333, %r334, %r335, %r336;
	// end inline asm
	mov.b64 	%rd37, {%r327, %r332};
	setp.gt.s32 	%p177, %r276, 27;
	mov.u64 	%rd287, %rd286;
	mov.f64 	%fd302, %fd301;
	@%p177 bra 	$L__BB7_39;
	abs.f64 	%fd44, %fd301;
	abs.f64 	%fd45, %fd43;
	setp.lt.f64 	%p178, %fd44, %fd45;
	mov.u64 	%rd287, %rd37;
	mov.f64 	%fd302, %fd43;
	@%p178 bra 	$L__BB7_39;
	setp.lt.f64 	%p179, %fd45, %fd44;
	mov.u64 	%rd287, %rd286;
	mov.f64 	%fd302, %fd301;
	@%p179 bra 	$L__BB7_39;
	setp.lt.s64 	%p180, %rd286, %rd37;
	min.s64 	%rd287, %rd286, %rd37;
	selp.f64 	%fd302, %fd301, %fd43, %p180;
$L__BB7_39:
	mov.b64 	%rd266, %fd302;
	mov.b64 	{%r338, %r343}, %rd266;
	mov.b32 	%r354, 8;
	mov.b32 	%r355, 31;
	mov.b32 	%r356, -1;
	// begin inline asm
	shfl.sync.down.b32 %r337, %r338, %r354, %r355, %r356;
	// end inline asm
	// begin inline asm
	shfl.sync.down.b32 %r342, %r343, %r354, %r355, %r356;
	// end inline asm
	mov.b64 	%rd267, {%r337, %r342};
	mov.b64 	%fd48, %rd267;
	mov.b64 	{%r348, %r353}, %rd287;
	// begin inline asm
	shfl.sync.down.b32 %r347, %r348, %r354, %r355, %r356;
	// end inline asm
	// begin inline asm
	shfl.sync.down.b32 %r352, %r353, %r354, %r355, %r356;
	// end inline asm
	mov.b64 	%rd40, {%r347, %r352};
	setp.gt.s32 	%p181, %r276, 23;
	mov.u64 	%rd288, %rd287;
	mov.f64 	%fd303, %fd302;
	@%p181 bra 	$L__BB7_43;
	abs.f64 	%fd49, %fd302;
	abs.f64 	%fd50, %fd48;
	setp.lt.f64 	%p182, %fd49, %fd50;
	mov.u64 	%rd288, %rd40;
	mov.f64 	%fd303, %fd48;
	@%p182 bra 	$L__BB7_43;
	setp.lt.f64 	%p183, %fd50, %fd49;
	mov.u64 	%rd288, %rd287;
	mov.f64 	%fd303, %fd302;
	@%p183 bra 	$L__BB7_43;
	setp.lt.s64 	%p184, %rd287, %rd40;
	min.s64 	%rd288, %rd287, %rd40;
	selp.f64 	%fd303, %fd302, %fd48, %p184;
$L__BB7_43:
	mov.b64 	%rd268, %fd303;
	mov.b64 	{%r358, %r363}, %rd268;
	mov.b32 	%r374, 16;
	mov.b32 	%r375, 31;
	mov.b32 	%r376, -1;
	// begin inline asm
	shfl.sync.down.b32 %r357, %r358, %r374, %r375, %r376;
	// end inline asm
	// begin inline asm
	shfl.sync.down.b32 %r362, %r363, %r374, %r375, %r376;
	// end inline asm
	mov.b64 	%rd269, {%r357, %r362};
	mov.b64 	%fd53, %rd269;
	mov.b64 	{%r368, %r373}, %rd288;
	// begin inline asm
	shfl.sync.down.b32 %r367, %r368, %r374, %r375, %r376;
	// end inline asm
	// begin inline asm
	shfl.sync.down.b32 %r372, %r373, %r374, %r375, %r376;
	// end inline asm
	mov.b64 	%rd43, {%r367, %r372};
	setp.gt.s32 	%p185, %r276, 15;
	mov.u64 	%rd340, %rd288;
	mov.f64 	%fd351, %fd303;
	@%p185 bra 	$L__BB7_47;
	abs.f64 	%fd54, %fd303;
	abs.f64 	%fd55, %fd53;
	setp.lt.f64 	%p186, %fd54, %fd55;
	mov.u64 	%rd340, %rd43;
	mov.f64 	%fd351, %fd53;
	@%p186 bra 	$L__BB7_47;
	setp.lt.f64 	%p187, %fd55, %fd54;
	mov.u64 	%rd340, %rd288;
	mov.f64 	%fd351, %fd303;
	@%p187 bra 	$L__BB7_47;
	setp.lt.s64 	%p188, %rd288, %rd43;
	min.s64 	%rd340, %rd288, %rd43;
	selp.f64 	%fd351, %fd303, %fd53, %p188;
$L__BB7_47:
	setp.ne.s32 	%p189, %r276, 0;
	@%p189 bra 	$L__BB7_49;
	shr.u32 	%r377, %r2, 1;
	and.b32  	%r378, %r377, 496;
	mov.u32 	%r379, _ZN6thrust24THRUST_300001_SM_1000_NS8cuda_cub4core6detail5shmemE;
	add.s32 	%r380, %r379, %r378;
	st.shared.f64 	[%r380+8], %fd351;
	st.shared.u64 	[%r380+16], %rd340;
$L__BB7_49:
	bar.sync 	0;
	setp.ne.s32 	%p190, %r2, 0;
	@%p190 bra 	$L__BB7_204;
	ld.shared.f64 	%fd58, [_ZN6thrust24THRUST_300001_SM_1000_NS8cuda_cub4core6detail5shmemE+24];
	ld.shared.u64 	%rd46, [_ZN6thrust24THRUST_300001_SM_1000_NS8cuda_cub4core6detail5shmemE+32];
	abs.f64 	%fd59, %fd351;
	abs.f64 	%fd60, %fd58;
	setp.lt.f64 	%p191, %fd59, %fd60;
	mov.u64 	%rd290, %rd46;
	mov.f64 	%fd305, %fd58;
	@%p191 bra 	$L__BB7_53;
	setp.lt.f64 	%p192, %fd60, %fd59;
	mov.u64 	%rd290, %rd340;
	mov.f64 	%fd305, %fd351;
	@%p192 bra 	$L__BB7_53;
	setp.lt.s64 	%p193, %rd340, %rd46;
	min.s64 	%rd290, %rd340, %rd46;
	selp.f64 	%fd305, %fd351, %fd58, %p193;
$L__BB7_53:
	ld.shared.f64 	%fd63, [_ZN6thrust24THRUST_300001_SM_1000_NS8cuda_cub4core6detail5shmemE+40];
	ld.shared.u64 	%rd49, [_ZN6thrust24THRUST_300001_SM_1000_NS8cuda_cub4core6detail5shmemE+48];
	abs.f64 	%fd64, %fd305;
	abs.f64 	%fd65, %fd63;
	setp.lt.f64 	%p194, %fd64, %fd65;
	mov.u64 	%rd291, %rd49;
	mov.f64 	%fd306, %fd63;
	@%p194 bra 	$L__BB7_56;
	setp.lt.f64 	%p195, %fd65, %fd64;
	mov.u64 	%rd291, %rd290;
	mov.f64 	%fd306, %fd305;
	@%p195 bra 	$L__BB7_56;
	setp.lt.s64 	%p196, %rd290, %rd49;
	min.s64 	%rd291, %rd290, %rd49;
	selp.f64 	%fd306, %fd305, %fd63, %p196;
$L__BB7_56:
	ld.shared.f64 	%fd68, [_ZN6thrust24THRUST_300001_SM_1000_NS8cuda_cub4core6detail5shmemE+56];
	ld.shared.u64 	%rd52, [_ZN6thrust24THRUST_300001_SM_1000_NS8cuda_cub4core6detail5shmemE+64];
	abs.f64 	%fd69, %fd306;
	abs.f64 	%fd70, %fd68;
	setp.lt.f64 	%p197, %fd69, %fd70;
	mov.u64 	%rd292, %rd52;
	mov.f64 	%fd307, %fd68;
	@%p197 bra 	$L__BB7_59;
	setp.lt.f64 	%p198, %fd70, %fd69;
	mov.u64 	%rd292, %rd291;
	mov.f64 	%fd307, %fd306;
	@%p198 bra 	$L__BB7_59;
	setp.lt.s64 	%p199, %rd291, %rd52;
	min.s64 	%rd292, %rd291, %rd52;
	selp.f64 	%fd307, %fd306, %fd68, %p199;
$L__BB7_59:
	ld.shared.f64 	%fd73, [_ZN6thrust24THRUST_300001_SM_1000_NS8cuda_cub4core6detail5shmemE+72];
	ld.shared.u64 	%rd55, [_ZN6thrust24THRUST_300001_SM_1000_NS8cuda_cub4core6detail5shmemE+80];
	abs.f64 	%fd74, %fd307;
	abs.f64 	%fd75, %fd73;
	setp.lt.f64 	%p200, %fd74, %fd75;
	mov.u64 	%rd293, %rd55;
	mov.f64 	%fd308, %fd73;
	@%p200 bra 	$L__BB7_62;
	setp.lt.f64 	%p201, %fd75, %fd74;
	mov.u64 	%rd293, %rd292;
	mov.f64 	%fd308, %fd307;
	@%p201 bra 	$L__BB7_62;
	setp.lt.s64 	%p202, %rd292, %rd55;
	min.s64 	%rd293, %rd292, %rd55;
	selp.f64 	%fd308, %fd307, %fd73, %p202;
$L__BB7_62:
	ld.shared.f64 	%fd78, [_ZN6thrust24THRUST_300001_SM_1000_NS8cuda_cub4core6detail5shmemE+88];
	ld.shared.u64 	%rd58, [_ZN6thrust24THRUST_300001_SM_1000_NS8cuda_cub4core6detail5shmemE+96];
	abs.f64 	%fd79, %fd308;
	abs.f64 	%fd80, %fd78;
	setp.lt.f64 	%p203, %fd79, %fd80;
	mov.u64 	%rd294, %rd58;
	mov.f64 	%fd309, %fd78;
	@%p203 bra 	$L__BB7_65;
	setp.lt.f64 	%p204, %fd80, %fd79;
	mov.u64 	%rd294, %rd293;
	mov.f64 	%fd309, %fd308;
	@%p204 bra 	$L__BB7_65;
	setp.lt.s64 	%p205, %rd293, %rd58;
	min.s64 	%rd294, %rd293, %rd58;
	selp.f64 	%fd309, %fd308, %fd78, %p205;
$L__BB7_65:
	ld.shared.f64 	%fd83, [_ZN6thrust24THRUST_300001_SM_1000_NS8cuda_cub4core6detail5shmemE+104];
	ld.shared.u64 	%rd61, [_ZN6thrust24THRUST_300001_SM_1000_NS8cuda_cub4core6detail5shmemE+112];
	abs.f64 	%fd84, %fd309;
	abs.f64 	%fd85, %fd83;
	setp.lt.f64 	%p206, %fd84, %fd85;
	mov.u64 	%rd295, %rd61;
	mov.f64 	%fd310, %fd83;
	@%p206 bra 	$L__BB7_68;
	setp.lt.f64 	%p207, %fd85, %fd84;
	mov.u64 	%rd295, %rd294;
	mov.f64 	%fd310, %fd309;
	@%p207 bra 	$L__BB7_68;
	setp.lt.s64 	%p208, %rd294, %rd61;
	min.s64 	%rd295, %rd294, %rd61;
	selp.f64 	%fd310, %fd309, %fd83, %p208;
$L__BB7_68:
	ld.shared.f64 	%fd88, [_ZN6thrust24THRUST_300001_SM_1000_NS8cuda_cub4core6detail5shmemE+120];
	ld.shared.u64 	%rd64, [_ZN6thrust24THRUST_300001_SM_1000_NS8cuda_cub4core6detail5shmemE+128];
	abs.f64 	%fd89, %fd310;
	abs.f64 	%fd90, %fd88;
	setp.lt.f64 	%p209, %fd89, %fd90;
	mov.u64 	%rd340, %rd64;
	mov.f64 	%fd351, %fd88;
	@%p209 bra 	$L__BB7_204;
	setp.lt.f64 	%p210, %fd90, %fd89;
	mov.u64 	%rd340, %rd295;
	mov.f64 	%fd351, %fd310;
	@%p210 bra 	$L__BB7_204;
	setp.lt.s64 	%p211, %rd295, %rd64;
	min.s64 	%rd340, %rd295, %rd64;
	selp.f64 	%fd351, %fd310, %fd88, %p211;
	bra.uni 	$L__BB7_204;
$L__BB7_71:
	// begin inline asm
	mov.u32 %r163, %laneid;
	// end inline asm
	and.b32  	%r184, %r2, 992;
	add.s32 	%r185, %r184, 32;
	setp.gt.s32 	%p118, %r185, %r1;
	not.b32 	%r186, %r184;
	add.s32 	%r187, %r1, %r186;
	selp.b32 	%r182, %r187, 31, %p118;
	mov.b64 	%rd250, %fd298;
	mov.b64 	{%r165, %r170}, %rd250;
	mov.b32 	%r181, 1;
	mov.b32 	%r183, -1;
	// begin inline asm
	shfl.sync.down.b32 %r164, %r165, %r181, %r182, %r183;
	// end inline asm
	// begin inline asm
	shfl.sync.down.b32 %r169, %r170, %r181, %r182, %r183;
	// end inline asm
	mov.b64 	%rd251, {%r164, %r169};
	mov.b64 	%fd92, %rd251;
	mov.b64 	{%r175, %r180}, %rd283;
	// begin inline asm
	shfl.sync.down.b32 %r174, %r175, %r181, %r182, %r183;
	// end inline asm
	// begin inline asm
	shfl.sync.down.b32 %r179, %r180, %r181, %r182, %r183;
	// end inline asm
	mov.b64 	%rd66, {%r174, %r179};
	setp.ge.s32 	%p119, %r163, %r182;
	mov.u64 	%rd296, %rd283;
	mov.f64 	%fd311, %fd298;
	@%p119 bra 	$L__BB7_75;
	abs.f64 	%fd93, %fd298;
	abs.f64 	%fd94, %fd92;
	setp.lt.f64 	%p120, %fd93, %fd94;
	mov.u64 	%rd296, %rd66;
	mov.f64 	%fd311, %fd92;
	@%p120 bra 	$L__BB7_75;
	setp.lt.f64 	%p121, %fd94, %fd93;
	mov.u64 	%rd296, %rd283;
	mov.f64 	%fd311, %fd298;
	@%p121 bra 	$L__BB7_75;
	setp.lt.s64 	%p122, %rd283, %rd66;
	min.s64 	%rd296, %rd283, %rd66;
	selp.f64 	%fd311, %fd298, %fd92, %p122;
$L__BB7_75:
	mov.b64 	%rd252, %fd311;
	mov.b64 	{%r189, %r194}, %rd252;
	mov.b32 	%r205, 2;
	mov.b32 	%r207, -1;
	// begin inline asm
	shfl.sync.down.b32 %r188, %r189, %r205, %r182, %r207;
	// end inline asm
	// begin inline asm
	shfl.sync.down.b32 %r193, %r194, %r205, %r182, %r207;
	// end inline asm
	mov.b64 	%rd253, {%r188, %r193};
	mov.b64 	%fd97, %rd253;
	mov.b64 	{%r199, %r204}, %rd296;
	// begin inline asm
	shfl.sync.down.b32 %r198, %r199, %r205, %r182, %r207;
	// end inline asm
	// begin inline asm
	shfl.sync.down.b32 %r203, %r204, %r205, %r182, %r207;
	// end inline asm
	mov.b64 	%rd69, {%r198, %r203};
	add.s32 	%r208, %r163, 2;
	setp.gt.s32 	%p123, %r208, %r182;
	mov.u64 	%rd297, %rd296;
	mov.f64 	%fd312, %fd311;
	@%p123 bra 	$L__BB7_79;
	abs.f64 	%fd98, %fd311;
	abs.f64 	%fd99, %fd97;
	setp.lt.f64 	%p124, %fd98, %fd99;
	mov.u64 	%rd297, %rd69;
	mov.f64 	%fd312, %fd97;
	@%p124 bra 	$L__BB7_79;
	setp.lt.f64 	%p125, %fd99, %fd98;
	mov.u64 	%rd297, %rd296;
	mov.f64 	%fd312, %fd311;
	@%p125 bra 	$L__BB7_79;
	setp.lt.s64 	%p126, %rd296, %rd69;
	min.s64 	%rd297, %rd296, %rd69;
	selp.f64 	%fd312, %fd311, %fd97, %p126;
$L__BB7_79:
	mov.b64 	%rd254, %fd312;
	mov.b64 	{%r210, %r215}, %rd254;
	mov.b32 	%r226, 4;
	mov.b32 	%r228, -1;
	// begin inline asm
	shfl.sync.down.b32 %r209, %r210, %r226, %r182, %r228;
	// end inline asm
	// begin inline asm
	shfl.sync.down.b32 %r214, %r215, %r226, %r182, %r228;
	// end inline asm
	mov.b64 	%rd255, {%r209, %r214};
	mov.b64 	%fd102, %rd255;
	mov.b64 	{%r220, %r225}, %rd297;
	// begin inline asm
	shfl.sync.down.b32 %r219, %r220, %r226, %r182, %r228;
	// end inline asm
	// begin inline asm
	shfl.sync.down.b32 %r224, %r225, %r226, %r182, %r228;
	// end inline asm
	mov.b64 	%rd72, {%r219, %r224};
	add.s32 	%r229, %r163, 4;
	setp.gt.s32 	%p127, %r229, %r182;
	mov.u64 	%rd298, %rd297;
	mov.f64 	%fd313, %fd312;
	@%p127 bra 	$L__BB7_83;
	abs.f64 	%fd103, %fd312;
	abs.f64 	%fd104, %fd102;
	setp.lt.f64 	%p128, %fd103, %fd104;
	mov.u64 	%rd298, %rd72;
	mov.f64 	%fd313, %fd102;
	@%p128 bra 	$L__BB7_83;
	setp.lt.f64 	%p129, %fd104, %fd103;
	mov.u64 	%rd298, %rd297;
	mov.f64 	%fd313, %fd312;
	@%p129 bra 	$L__BB7_83;
	setp.lt.s64 	%p130, %rd297, %rd72;
	min.s64 	%rd298, %rd297, %rd72;
	selp.f64 	%fd313, %fd312, %fd102, %p130;
$L__BB7_83:
	mov.b64 	%rd256, %fd313;
	mov.b64 	{%r231, %r236}, %rd256;
	mov.b32 	%r247, 8;
	mov.b32 	%r249, -1;
	// begin inline asm
	shfl.sync.down.b32 %r230, %r231, %r247, %r182, %r249;
	// end inline asm
	// begin inline asm
	shfl.sync.down.b32 %r235, %r236, %r247, %r182, %r249;
	// end inline asm
	mov.b64 	%rd257, {%r230, %r235};
	mov.b64 	%fd107, %rd257;
	mov.b64 	{%r241, %r246}, %rd298;
	// begin inline asm
	shfl.sync.down.b32 %r240, %r241, %r247, %r182, %r249;
	// end inline asm
	// begin inline asm
	shfl.sync.down.b32 %r245, %r246, %r247, %r182, %r249;
	// end inline asm
	mov.b64 	%rd75, {%r240, %r245};
	add.s32 	%r250, %r163, 8;
	setp.gt.s32 	%p131, %r250, %r182;
	mov.u64 	%rd299, %rd298;
	mov.f64 	%fd314, %fd313;
	@%p131 bra 	$L__BB7_87;
	abs.f64 	%fd108, %fd313;
	abs.f64 	%fd109, %fd107;
	setp.lt.f64 	%p132, %fd108, %fd109;
	mov.u64 	%rd299, %rd75;
	mov.f64 	%fd314, %fd107;
	@%p132 bra 	$L__BB7_87;
	setp.lt.f64 	%p133, %fd109, %fd108;
	mov.u64 	%rd299, %rd298;
	mov.f64 	%fd314, %fd313;
	@%p133 bra 	$L__BB7_87;
	setp.lt.s64 	%p134, %rd298, %rd75;
	min.s64 	%rd299, %rd298, %rd75;
	selp.f64 	%fd314, %fd313, %fd107, %p134;
$L__BB7_87:
	mov.b64 	%rd258, %fd314;
	mov.b64 	{%r252, %r257}, %rd258;
	mov.b32 	%r268, 16;
	mov.b32 	%r270, -1;
	// begin inline asm
	shfl.sync.down.b32 %r251, %r252, %r268, %r182, %r270;
	// end inline asm
	// begin inline asm
	shfl.sync.down.b32 %r256, %r257, %r268, %r182, %r270;
	// end inline asm
	mov.b64 	%rd259, {%r251, %r256};
	mov.b64 	%fd112, %rd259;
	mov.b64 	{%r262, %r267}, %rd299;
	// begin inline asm
	shfl.sync.down.b32 %r261, %r262, %r268, %r182, %r270;
	// end inline asm
	// begin inline asm
	shfl.sync.down.b32 %r266, %r267, %r268, %r182, %r270;
	// end inline asm
	mov.b64 	%rd78, {%r261, %r266};
	add.s32 	%r271, %r163, 16;
	setp.gt.s32 	%p135, %r271, %r182;
	mov.u64 	%rd340, %rd299;
	mov.f64 	%fd351, %fd314;
	@%p135 bra 	$L__BB7_91;
	abs.f64 	%fd113, %fd314;
	abs.f64 	%fd114, %fd112;
	setp.lt.f64 	%p136, %fd113, %fd114;
	mov.u64 	%rd340, %rd78;
	mov.f64 	%fd351, %fd112;
	@%p136 bra 	$L__BB7_91;
	setp.lt.f64 	%p137, %fd114, %fd113;
	mov.u64 	%rd340, %rd299;
	mov.f64 	%fd351, %fd314;
	@%p137 bra 	$L__BB7_91;
	setp.lt.s64 	%p138, %rd299, %rd78;
	min.s64 	%rd340, %rd299, %rd78;
	selp.f64 	%fd351, %fd314, %fd112, %p138;
$L__BB7_91:
	setp.ne.s32 	%p139, %r163, 0;
	@%p139 bra 	$L__BB7_93;
	shr.u32 	%r272, %r2, 1;
	and.b32  	%r273, %r272, 496;
	mov.u32 	%r274, _ZN6thrust24THRUST_300001_SM_1000_NS8cuda_cub4core6detail5shmemE;
	add.s32 	%r275, %r274, %r273;
	st.shared.f64 	[%r275+8], %fd351;
	st.shared.u64 	[%r275+16], %rd340;
$L__BB7_93:
	bar.sync 	0;
	setp.ne.s32 	%p140, %r2, 0;
	@%p140 bra 	$L__BB7_204;
	setp.lt.s32 	%p141, %r1, 33;
	mov.f64 	%fd316, %fd351;
	mov.u64 	%rd301, %rd340;
	@%p141 bra 	$L__BB7_98;
	ld.shared.f64 	%fd117, [_ZN6thrust24THRUST_300001_SM_1000_NS8cuda_cub4core6detail5shmemE+24];
	ld.shared.u64 	%rd81, [_ZN6thrust24THRUST_300001_SM_1000_NS8cuda_cub4core6detail5shmemE+32];
	abs.f64 	%fd118, %fd351;
	abs.f64 	%fd119, %fd117;
	setp.lt.f64 	%p142, %fd118, %fd119;
	mov.f64 	%fd316, %fd117;
	mov.u64 	%rd301, %rd81;
	@%p142 bra 	$L__BB7_98;
	setp.lt.f64 	%p143, %fd119, %fd118;
	mov.f64 	%fd316, %fd351;
	mov.u64 	%rd301, %rd340;
	@%p143 bra 	$L__BB7_98;
	setp.lt.s64 	%p144, %rd340, %rd81;
	min.s64 	%rd301, %rd340, %rd81;
	selp.f64 	%fd316, %fd351, %fd117, %p144;
$L__BB7_98:
	setp.lt.s32 	%p145, %r1, 65;
	mov.f64 	%fd317, %fd316;
	mov.u64 	%rd302, %rd301;
	@%p145 bra 	$L__BB7_102;
	ld.shared.f64 	%fd122, [_ZN6thrust24THRUST_300001_SM_1000_NS8cuda_cub4core6detail5shmemE+40];
	ld.shared.u64 	%rd84, [_ZN6thrust24THRUST_300001_SM_1000_NS8cuda_cub4core6detail5shmemE+48];
	abs.f64 	%fd123, %fd316;
	abs.f64 	%fd124, %fd122;
	setp.lt.f64 	%p146, %fd123, %fd124;
	mov.f64 	%fd317, %fd122;
	mov.u64 	%rd302, %rd84;
	@%p146 bra 	$L__BB7_102;
	setp.lt.f64 	%p147, %fd124, %fd123;
	mov.f64 	%fd317, %fd316;
	mov.u64 	%rd302, %rd301;
	@%p147 bra 	$L__BB7_102;
	setp.lt.s64 	%p148, %rd301, %rd84;
	min.s64 	%rd302, %rd301, %rd84;
	selp.f64 	%fd317, %fd316, %fd122, %p148;
$L__BB7_102:
	setp.lt.s32 	%p149, %r1, 97;
	mov.f64 	%fd318, %fd317;
	mov.u64 	%rd303, %rd302;
	@%p149 bra 	$L__BB7_106;
	ld.shared.f64 	%fd127, [_ZN6thrust24THRUST_300001_SM_1000_NS8cuda_cub4core6detail5shmemE+56];
	ld.shared.u64 	%rd87, [_ZN6thrust24THRUST_300001_SM_1000_NS8cuda_cub4core6detail5shmemE+64];
	abs.f64 	%fd128, %fd317;
	abs.f64 	%fd129, %fd127;
	setp.lt.f64 	%p150, %fd128, %fd129;
	mov.f64 	%fd318, %fd127;
	mov.u64 	%rd303, %rd87;
	@%p150 bra 	$L__BB7_106;
	setp.lt.f64 	%p151, %fd129, %fd128;
	mov.f64 	%fd318, %fd317;
	mov.u64 	%rd303, %rd302;
	@%p151 bra 	$L__BB7_106;
	setp.lt.s64 	%p152, %rd302, %rd87;
	min.s64 	%rd303, %rd302, %rd87;
	selp.f64 	%fd318, %fd317, %fd127, %p152;
$L__BB7_106:
	setp.lt.s32 	%p153, %r1, 129;
	mov.f64 	%fd319, %fd318;
	mov.u64 	%rd304, %rd303;
	@%p153 bra 	$L__BB7_110;
	ld.shared.f64 	%fd132, [_ZN6thrust24THRUST_300001_SM_1000_NS8cuda_cub4core6detail5shmemE+72];
	ld.shared.u64 	%rd90, [_ZN6thrust24THRUST_300001_SM_1000_NS8cuda_cub4core6detail5shmemE+80];
	abs.f64 	%fd133, %fd318;
	abs.f64 	%fd134, %fd132;
	setp.lt.f64 	%p154, %fd133, %fd134;
	mov.f64 	%fd319, %fd132;
	mov.u64 	%rd304, %rd90;
	@%p154 bra 	$L__BB7_110;
	setp.lt.f64 	%p155, %fd134, %fd133;
	mov.f64 	%fd319, %fd318;
	mov.u64 	%rd304, %rd303;
	@%p155 bra 	$L__BB7_110;
	setp.lt.s64 	%p156, %rd303, %rd90;
	min.s64 	%rd304, %rd303, %rd90;
	selp.f64 	%fd319, %fd318, %fd132, %p156;
$L__BB7_110:
	setp.lt.s32 	%p157, %r1, 161;
	mov.f64 	%fd320, %fd319;
	mov.u64 	%rd305, %rd304;
	@%p157 bra 	$L__BB7_114;
	ld.shared.f64 	%fd137, [_ZN6thrust24THRUST_300001_SM_1000_NS8cuda_cub4core6detail5shmemE+88];
	ld.shared.u64 	%rd93, [_ZN6thrust24THRUST_300001_SM_1000_NS8cuda_cub4core6detail5shmemE+96];
	abs.f64 	%fd138, %fd319;
	abs.f64 	%fd139, %fd137;
	setp.lt.f64 	%p158, %fd138, %fd139;
	mov.f64 	%fd320, %fd137;
	mov.u64 	%rd305, %rd93;
	@%p158 bra 	$L__BB7_114;
	setp.lt.f64 	%p159, %fd139, %fd138;
	mov.f64 	%fd320, %fd319;
	mov.u64 	%rd305, %rd304;
	@%p159 bra 	$L__BB7_114;
	setp.lt.s64 	%p160, %rd304, %rd93;
	min.s64 	%rd305, %rd304, %rd93;
	selp.f64 	%fd320, %fd319, %fd137, %p160;
$L__BB7_114:
	setp.lt.s32 	%p161, %r1, 193;
	mov.f64 	%fd321, %fd320;
	mov.u64 	%rd306, %rd305;
	@%p161 bra 	$L__BB7_118;
	ld.shared.f64 	%fd142, [_ZN6thrust24THRUST_300001_SM_1000_NS8cuda_cub4core6detail5shmemE+104];
	ld.shared.u64 	%rd96, [_ZN6thrust24THRUST_300001_SM_1000_NS8cuda_cub4core6detail5shmemE+112];
	abs.f64 	%fd143, %fd320;
	abs.f64 	%fd144, %fd142;
	setp.lt.f64 	%p162, %fd143, %fd144;
	mov.f64 	%fd321, %fd142;
	mov.u64 	%rd306, %rd96;
	@%p162 bra 	$L__BB7_118;
	setp.lt.f64 	%p163, %fd144, %fd143;
	mov.f64 	%fd321, %fd320;
	mov.u64 	%rd306, %rd305;
	@%p163 bra 	$L__BB7_118;
	setp.lt.s64 	%p164, %rd305, %rd96;
	min.s64 	%rd306, %rd305, %rd96;
	selp.f64 	%fd321, %fd320, %fd142, %p164;
$L__BB7_118:
	setp.lt.s32 	%p165, %r1, 225;
	mov.u64 	%rd340, %rd306;
	mov.f64 	%fd351, %fd321;
	@%p165 bra 	$L__BB7_204;
	ld.shared.f64 	%fd147, [_ZN6thrust24THRUST_300001_SM_1000_NS8cuda_cub4core6detail5shmemE+120];
	ld.shared.u64 	%rd99, [_ZN6thrust24THRUST_300001_SM_1000_NS8cuda_cub4core6detail5shmemE+128];
	abs.f64 	%fd148, %fd321;
	abs.f64 	%fd149, %fd147;
	setp.lt.f64 	%p166, %fd148, %fd149;
	mov.u64 	%rd340, %rd99;
	mov.f64 	%fd351, %fd147;
	@%p166 bra 	$L__BB7_204;
	setp.lt.f64 	%p167, %fd149, %fd148;
	mov.u64 	%rd340, %rd306;
	mov.f64 	%fd351, %fd321;
	@%p167 bra 	$L__BB7_204;
	setp.lt.s64 	%p168, %rd306, %rd99;
	min.s64 	%rd340, %rd306, %rd99;
	selp.f64 	%fd351, %fd321, %fd147, %p168;
	bra.uni 	$L__BB7_204;
$L__BB7_122:
	mov.u32 	%r18, %tid.x;
	cvt.u64.u32 	%rd101, %r18;
	mul.wide.u32 	%rd195, %r18, 8;
	add.s64 	%rd102, %rd1, %rd195;
	ld.global.f64 	%fd274, [%rd102];
	add.s32 	%r31, %r18, 256;
	cvt.u64.u32 	%rd196, %r31;
	ld.global.f64 	%fd275, [%rd102+2048];
	add.s32 	%r32, %r18, 512;
	cvt.u64.u32 	%rd197, %r32;
	ld.global.f64 	%fd276, [%rd102+4096];
	add.s32 	%r33, %r18, 768;
	cvt.u64.u32 	%rd198, %r33;
	ld.global.f64 	%fd277, [%rd102+6144];
	or.b32  	%r34, %r18, 1024;
	cvt.u64.u32 	%rd103, %r34;
	add.s64 	%rd327, %rd192, %rd103;
	ld.global.f64 	%fd338, [%rd102+8192];
	abs.f64 	%fd278, %fd274;
	abs.f64 	%fd279, %fd275;
	setp.geu.f64 	%p3, %fd278, %fd279;
	selp.f64 	%fd280, %fd274, %fd275, %p3;
	selp.b64 	%rd199, %rd101, %rd196, %p3;
	abs.f64 	%fd281, %fd280;
	abs.f64 	%fd282, %fd276;
	setp.geu.f64 	%p4, %fd281, %fd282;
	selp.f64 	%fd283, %fd280, %fd276, %p4;
	selp.b64 	%rd200, %rd199, %rd197, %p4;
	abs.f64 	%fd284, %fd283;
	abs.f64 	%fd285, %fd277;
	setp.geu.f64 	%p5, %fd284, %fd285;
	selp.f64 	%fd152, %fd283, %fd277, %p5;
	selp.b64 	%rd105, %rd200, %rd198, %p5;
	abs.f64 	%fd153, %fd152;
	abs.f64 	%fd154, %fd338;
	setp.lt.f64 	%p6, %fd153, %fd154;
	@%p6 bra 	$L__BB7_124;
	setp.lt.f64 	%p7, %fd154, %fd153;
	setp.lt.u64 	%p8, %rd105, %rd103;
	or.pred  	%p9, %p7, %p8;
	selp.f64 	%fd338, %fd152, %fd338, %p9;
	add.s64 	%rd203, %rd192, %rd105;
	selp.b64 	%rd327, %rd203, %rd327, %p9;
$L__BB7_124:
	setp.lt.u64 	%p10, %rd194, 2560;
	mov.b64 	%rd316, 1280;
	@%p10 bra 	$L__BB7_137;
	mov.b64 	%rd308, 1280;
	mov.f64 	%fd323, %fd338;
$L__BB7_126:
	add.s64 	%rd206, %rd308, %rd101;
	shl.b64 	%rd207, %rd308, 3;
	add.s64 	%rd208, %rd102, %rd207;
	add.s64 	%rd310, %rd206, %rd192;
	ld.global.f64 	%fd324, [%rd208];
	ld.global.f64 	%fd325, [%rd208+2048];
	ld.global.f64 	%fd326, [%rd208+4096];
	add.s64 	%rd313, %rd310, 768;
	ld.global.f64 	%fd327, [%rd208+6144];
	ld.global.f64 	%fd338, [%rd208+8192];
	abs.f64 	%fd163, %fd323;
	abs.f64 	%fd164, %fd324;
	setp.lt.f64 	%p11, %fd163, %fd164;
	@%p11 bra 	$L__BB7_128;
	setp.lt.f64 	%p12, %fd164, %fd163;
	setp.lt.s64 	%p13, %rd327, %rd310;
	or.pred  	%p14, %p12, %p13;
	selp.f64 	%fd324, %fd323, %fd324, %p14;
	selp.b64 	%rd310, %rd327, %rd310, %p14;
$L__BB7_128:
	add.s64 	%rd209, %rd308, %rd101;
	add.s64 	%rd210, %rd209, %rd192;
	add.s64 	%rd311, %rd210, 256;
	abs.f64 	%fd167, %fd324;
	abs.f64 	%fd168, %fd325;
	setp.lt.f64 	%p15, %fd167, %fd168;
	@%p15 bra 	$L__BB7_130;
	setp.lt.f64 	%p16, %fd168, %fd167;
	setp.lt.s64 	%p17, %rd310, %rd311;
	or.pred  	%p18, %p16, %p17;
	selp.f64 	%fd325, %fd324, %fd325, %p18;
	selp.b64 	%rd311, %rd310, %rd311, %p18;
$L__BB7_130:
	add.s64 	%rd211, %rd308, %rd101;
	add.s64 	%rd212, %rd211, %rd192;
	add.s64 	%rd312, %rd212, 512;
	abs.f64 	%fd171, %fd325;
	abs.f64 	%fd172, %fd326;
	setp.lt.f64 	%p19, %fd171, %fd172;
	@%p19 bra 	$L__BB7_132;
	setp.lt.f64 	%p20, %fd172, %fd171;
	setp.lt.s64 	%p21, %rd311, %rd312;
	or.pred  	%p22, %p20, %p21;
	selp.f64 	%fd326, %fd325, %fd326, %p22;
	selp.b64 	%rd312, %rd311, %rd312, %p22;
$L__BB7_132:
	abs.f64 	%fd175, %fd326;
	abs.f64 	%fd176, %fd327;
	setp.lt.f64 	%p23, %fd175, %fd176;
	@%p23 bra 	$L__BB7_134;
	setp.lt.f64 	%p24, %fd176, %fd175;
	setp.lt.s64 	%p25, %rd312, %rd313;
	or.pred  	%p26, %p24, %p25;
	selp.f64 	%fd327, %fd326, %fd327, %p26;
	selp.b64 	%rd313, %rd312, %rd313, %p26;
$L__BB7_134:
	add.s64 	%rd213, %rd308, %rd101;
	add.s64 	%rd214, %rd213, %rd192;
	add.s64 	%rd327, %rd214, 1024;
	abs.f64 	%fd179, %fd327;
	abs.f64 	%fd180, %fd338;
	setp.lt.f64 	%p27, %fd179, %fd180;
	@%p27 bra 	$L__BB7_136;
	setp.lt.f64 	%p28, %fd180, %fd179;
	setp.lt.s64 	%p29, %rd313, %rd327;
	or.pred  	%p30, %p28, %p29;
	selp.f64 	%fd338, %fd327, %fd338, %p30;
	selp.b64 	%rd327, %rd313, %rd327, %p30;
$L__BB7_136:
	add.s64 	%rd316, %rd308, 1280;
	add.s64 	%rd215, %rd308, 2560;
	setp.le.s64 	%p31, %rd215, %rd194;
	mov.u64 	%rd308, %rd316;
	mov.f64 	%fd323, %fd338;
	@%p31 bra 	$L__BB7_126;
$L__BB7_137:
	setp.le.s64 	%p32, %rd194, %rd316;
	@%p32 bra 	$L__BB7_160;
	cvt.u32.u64 	%r35, %rd316;
	cvt.u32.u64 	%r36, %rd194;
	sub.s32 	%r19, %r36, %r35;
	setp.ge.s32 	%p33, %r18, %r19;
	@%p33 bra 	$L__BB7_160;
	cvta.to.global.u64 	%rd128, %rd191;
	not.b32 	%r38, %r18;
	add.s32 	%r39, %r38, %r36;
	sub.s32 	%r20, %r39, %r35;
	and.b32  	%r41, %r20, 768;
	setp.eq.s32 	%p34, %r41, 768;
	mov.u32 	%r389, %r18;
	@%p34 bra 	$L__BB7_145;
	add.s64 	%rd217, %rd316, %rd101;
	add.s64 	%rd318, %rd217, %rd192;
	shl.b64 	%rd218, %rd217, 3;
	add.s64 	%rd317, %rd128, %rd218;
	shr.u32 	%r42, %r20, 8;
	add.s32 	%r43, %r42, 1;
	and.b32  	%r44, %r43, 3;
	neg.s32 	%r387, %r44;
	mov.u32 	%r389, %r18;
$L__BB7_141:
	.pragma "nounroll";
	mov.u64 	%rd133, %rd327;
	mov.f64 	%fd184, %fd338;
	ld.global.f64 	%fd185, [%rd317];
	abs.f64 	%fd186, %fd184;
	abs.f64 	%fd187, %fd185;
	setp.lt.f64 	%p35, %fd186, %fd187;
	mov.f64 	%fd338, %fd185;
	mov.u64 	%rd327, %rd318;
	@%p35 bra 	$L__BB7_144;
	setp.lt.f64 	%p36, %fd187, %fd186;
	mov.f64 	%fd338, %fd184;
	mov.u64 	%rd327, %rd133;
	@%p36 bra 	$L__BB7_144;
	setp.lt.s64 	%p37, %rd133, %rd318;
	selp.f64 	%fd338, %fd184, %fd185, %p37;
	min.s64 	%rd327, %rd133, %rd318;
$L__BB7_144:
	add.s32 	%r389, %r389, 256;
	add.s64 	%rd318, %rd318, 256;
	add.s64 	%rd317, %rd317, 2048;
	add.s32 	%r387, %r387, 1;
	setp.ne.s32 	%p38, %r387, 0;
	@%p38 bra 	$L__BB7_141;
$L__BB7_145:
	setp.lt.u32 	%p39, %r20, 768;
	@%p39 bra 	$L__BB7_160;
	add.s32 	%r390, %r389, 512;
$L__BB7_147:
	mov.u32 	%r28, %r390;
	add.s32 	%r45, %r28, -512;
	cvt.u64.u32 	%rd219, %r45;
	add.s64 	%rd220, %rd316, %rd219;
	shl.b64 	%rd221, %rd220, 3;
	add.s64 	%rd141, %rd128, %rd221;
	add.s64 	%rd142, %rd220, %rd192;
	ld.global.f64 	%fd193, [%rd141];
	abs.f64 	%fd194, %fd338;
	abs.f64 	%fd195, %fd193;
	setp.lt.f64 	%p40, %fd194, %fd195;
	mov.f64 	%fd335, %fd193;
	mov.u64 	%rd324, %rd142;
	@%p40 bra 	$L__BB7_150;
	setp.lt.f64 	%p41, %fd195, %fd194;
	mov.f64 	%fd335, %fd338;
	mov.u64 	%rd324, %rd327;
	@%p41 bra 	$L__BB7_150;
	setp.lt.s64 	%p42, %rd327, %rd142;
	selp.f64 	%fd335, %fd338, %fd193, %p42;
	min.s64 	%rd324, %rd327, %rd142;
$L__BB7_150:
	add.s32 	%r46, %r28, -256;
	cvt.u64.u32 	%rd222, %r46;
	add.s64 	%rd223, %rd316, %rd222;
	add.s64 	%rd145, %rd223, %rd192;
	ld.global.f64 	%fd198, [%rd141+2048];
	abs.f64 	%fd199, %fd335;
	abs.f64 	%fd200, %fd198;
	setp.lt.f64 	%p43, %fd199, %fd200;
	mov.f64 	%fd336, %fd198;
	mov.u64 	%rd325, %rd145;
	@%p43 bra 	$L__BB7_153;
	setp.lt.f64 	%p44, %fd200, %fd199;
	mov.f64 	%fd336, %fd335;
	mov.u64 	%rd325, %rd324;
	@%p44 bra 	$L__BB7_153;
	setp.lt.s64 	%p45, %rd324, %rd145;
	selp.f64 	%fd336, %fd335, %fd198, %p45;
	min.s64 	%rd325, %rd324, %rd145;
$L__BB7_153:
	cvt.u64.u32 	%rd224, %r28;
	add.s64 	%rd225, %rd316, %rd224;
	add.s64 	%rd148, %rd225, %rd192;
	ld.global.f64 	%fd203, [%rd141+4096];
	abs.f64 	%fd204, %fd336;
	abs.f64 	%fd205, %fd203;
	setp.lt.f64 	%p46, %fd204, %fd205;
	mov.f64 	%fd337, %fd203;
	mov.u64 	%rd326, %rd148;
	@%p46 bra 	$L__BB7_156;
	setp.lt.f64 	%p47, %fd205, %fd204;
	mov.f64 	%fd337, %fd336;
	mov.u64 	%rd326, %rd325;
	@%p47 bra 	$L__BB7_156;
	setp.lt.s64 	%p48, %rd325, %rd148;
	selp.f64 	%fd337, %fd336, %fd203, %p48;
	min.s64 	%rd326, %rd325, %rd148;
$L__BB7_156:
	add.s32 	%r47, %r28, 256;
	cvt.u64.u32 	%rd226, %r47;
	add.s64 	%rd227, %rd316, %rd226;
	add.s64 	%rd151, %rd227, %rd192;
	ld.global.f64 	%fd208, [%rd141+6144];
	abs.f64 	%fd209, %fd337;
	abs.f64 	%fd210, %fd208;
	setp.lt.f64 	%p49, %fd209, %fd210;
	mov.f64 	%fd338, %fd208;
	mov.u64 	%rd327, %rd151;
	@%p49 bra 	$L__BB7_159;
	setp.lt.f64 	%p50, %fd210, %fd209;
	mov.f64 	%fd338, %fd337;
	mov.u64 	%rd327, %rd326;
	@%p50 bra 	$L__BB7_159;
	setp.lt.s64 	%p51, %rd326, %rd151;
	selp.f64 	%fd338, %fd337, %fd208, %p51;
	min.s64 	%rd327, %rd326, %rd151;
$L__BB7_159:
	add.s32 	%r390, %r28, 1024;
	add.s32 	%r48, %r28, 512;
	setp.lt.s32 	%p52, %r48, %r19;
	@%p52 bra 	$L__BB7_147;
$L__BB7_160:
	// begin inline asm
	mov.u32 %r49, %laneid;
	// end inline asm
	mov.b64 	%rd228, %fd338;
	mov.b64 	{%r51, %r56}, %rd228;
	mov.b32 	%r67, 1;
	mov.b32 	%r68, 31;
	mov.b32 	%r69, -1;
	// begin inline asm
	shfl.sync.down.b32 %r50, %r51, %r67, %r68, %r69;
	// end inline asm
	// begin inline asm
	shfl.sync.down.b32 %r55, %r56, %r67, %r68, %r69;
	// end inline asm
	mov.b64 	%rd229, {%r50, %r55};
	mov.b64 	%fd214, %rd229;
	mov.b64 	{%r61, %r66}, %rd327;
	// begin inline asm
	shfl.sync.down.b32 %r60, %r61, %r67, %r68, %r69;
	// end inline asm
	// begin inline asm
	shfl.sync.down.b32 %r65, %r66, %r67, %r68, %r69;
	// end inline asm
	mov.b64 	%rd155, {%r60, %r65};
	setp.gt.s32 	%p53, %r49, 30;
	mov.f64 	%fd340, %fd338;
	mov.u64 	%rd329, %rd327;
	@%p53 bra 	$L__BB7_164;
	abs.f64 	%fd215, %fd338;
	abs.f64 	%fd216, %fd214;
	setp.lt.f64 	%p54, %fd215, %fd216;
	mov.f64 	%fd340, %fd214;
	mov.u64 	%rd329, %rd155;
	@%p54 bra 	$L__BB7_164;
	setp.lt.f64 	%p55, %fd216, %fd215;
	mov.f64 	%fd340, %fd338;
	mov.u64 	%rd329, %rd327;
	@%p55 bra 	$L__BB7_164;
	setp.lt.s64 	%p56, %rd327, %rd155;
	selp.f64 	%fd340, %fd338, %fd214, %p56;
	min.s64 	%rd329, %rd327, %rd155;
$L__BB7_164:
	mov.b64 	%rd230, %fd340;
	mov.b64 	{%r71, %r76}, %rd230;
	mov.b32 	%r87, 2;
	mov.b32 	%r88, 31;
	mov.b32 	%r89, -1;
	// begin inline asm
	shfl.sync.down.b32 %r70, %r71, %r87, %r88, %r89;
	// end inline asm
	// begin inline asm
	shfl.sync.down.b32 %r75, %r76, %r87, %r88, %r89;
	// end inline asm
	mov.b64 	%rd231, {%r70, %r75};
	mov.b64 	%fd219, %rd231;
	mov.b64 	{%r81, %r86}, %rd329;
	// begin inline asm
	shfl.sync.down.b32 %r80, %r81, %r87, %r88, %r89;
	// end inline asm
	// begin inline asm
	shfl.sync.down.b32 %r85, %r86, %r87, %r88, %r89;
	// end inline asm
	mov.b64 	%rd158, {%r80, %r85};
	setp.gt.s32 	%p57, %r49, 29;
	mov.f64 	%fd341, %fd340;
	mov.u64 	%rd330, %rd329;
	@%p57 bra 	$L__BB7_168;
	abs.f64 	%fd220, %fd340;
	abs.f64 	%fd221, %fd219;
	setp.lt.f64 	%p58, %fd220, %fd221;
	mov.f64 	%fd341, %fd219;
	mov.u64 	%rd330, %rd158;
	@%p58 bra 	$L__BB7_168;
	setp.lt.f64 	%p59, %fd221, %fd220;
	mov.f64 	%fd341, %fd340;
	mov.u64 	%rd330, %rd329;
	@%p59 bra 	$L__BB7_168;
	setp.lt.s64 	%p60, %rd329, %rd158;
	selp.f64 	%fd341, %fd340, %fd219, %p60;
	min.s64 	%rd330, %rd329, %rd158;
$L__BB7_168:
	mov.b64 	%rd232, %fd341;
	mov.b64 	{%r91, %r96}, %rd232;
	mov.b32 	%r107, 4;
	mov.b32 	%r108, 31;
	mov.b32 	%r109, -1;
	// begin inline asm
	shfl.sync.down.b32 %r90, %r91, %r107, %r108, %r109;
	// end inline asm
	// begin inline asm
	shfl.sync.down.b32 %r95, %r96, %r107, %r108, %r109;
	// end inline asm
	mov.b64 	%rd233, {%r90, %r95};
	mov.b64 	%fd224, %rd233;
	mov.b64 	{%r101, %r106}, %rd330;
	// begin inline asm
	shfl.sync.down.b32 %r100, %r101, %r107, %r108, %r109;
	// end inline asm
	// begin inline asm
	shfl.sync.down.b32 %r105, %r106, %r107, %r108, %r109;
	// end inline asm
	mov.b64 	%rd161, {%r100, %r105};
	setp.gt.s32 	%p61, %r49, 27;
	mov.f64 	%fd342, %fd341;
	mov.u64 	%rd331, %rd330;
	@%p61 bra 	$L__BB7_172;
	abs.f64 	%fd225, %fd341;
	abs.f64 	%fd226, %fd224;
	setp.lt.f64 	%p62, %fd225, %fd226;
	mov.f64 	%fd342, %fd224;
	mov.u64 	%rd331, %rd161;
	@%p62 bra 	$L__BB7_172;
	setp.lt.f64 	%p63, %fd226, %fd225;
	mov.f64 	%fd342, %fd341;
	mov.u64 	%rd331, %rd330;
	@%p63 bra 	$L__BB7_172;
	setp.lt.s64 	%p64, %rd330, %rd161;
	selp.f64 	%fd342, %fd341, %fd224, %p64;
	min.s64 	%rd331, %rd330, %rd161;
$L__BB7_172:
	mov.b64 	%rd234, %fd342;
	mov.b64 	{%r111, %r116}, %rd234;
	mov.b32 	%r127, 8;
	mov.b32 	%r128, 31;
	mov.b32 	%r129, -1;
	// begin inline asm
	shfl.sync.down.b32 %r110, %r111, %r127, %r128, %r129;
	// end inline asm
	// begin inline asm
	shfl.sync.down.b32 %r115, %r116, %r127, %r128, %r129;
	// end inline asm
	mov.b64 	%rd235, {%r110, %r115};
	mov.b64 	%fd229, %rd235;
	mov.b64 	{%r121, %r126}, %rd331;
	// begin inline asm
	shfl.sync.down.b32 %r120, %r121, %r127, %r128, %r129;
	// end inline asm
	// begin inline asm
	shfl.sync.down.b32 %r125, %r126, %r127, %r128, %r129;
	// end inline asm
	mov.b64 	%rd164, {%r120, %r125};
	setp.gt.s32 	%p65, %r49, 23;
	mov.f64 	%fd343, %fd342;
	mov.u64 	%rd332, %rd331;
	@%p65 bra 	$L__BB7_176;
	abs.f64 	%fd230, %fd342;
	abs.f64 	%fd231, %fd229;
	setp.lt.f64 	%p66, %fd230, %fd231;
	mov.f64 	%fd343, %fd229;
	mov.u64 	%rd332, %rd164;
	@%p66 bra 	$L__BB7_176;
	setp.lt.f64 	%p67, %fd231, %fd230;
	mov.f64 	%fd343, %fd342;
	mov.u64 	%rd332, %rd331;
	@%p67 bra 	$L__BB7_176;
	setp.lt.s64 	%p68, %rd331, %rd164;
	selp.f64 	%fd343, %fd342, %fd229, %p68;
	min.s64 	%rd332, %rd331, %rd164;
$L__BB7_176:
	mov.b64 	%rd236, %fd343;
	mov.b64 	{%r131, %r136}, %rd236;
	mov.b32 	%r147, 16;
	mov.b32 	%r148, 31;
	mov.b32 	%r149, -1;
	// begin inline asm
	shfl.sync.down.b32 %r130, %r131, %r147, %r148, %r149;
	// end inline asm
	// begin inline asm
	shfl.sync.down.b32 %r135, %r136, %r147, %r148, %r149;
	// end inline asm
	mov.b64 	%rd237, {%r130, %r135};
	mov.b64 	%fd234, %rd237;
	mov.b64 	{%r141, %r146}, %rd332;
	// begin inline asm
	shfl.sync.down.b32 %r140, %r141, %r147, %r148, %r149;
	// end inline asm
	// begin inline asm
	shfl.sync.down.b32 %r145, %r146, %r147, %r148, %r149;
	// end inline asm
	mov.b64 	%rd167, {%r140, %r145};
	setp.gt.s32 	%p69, %r49, 15;
	mov.f64 	%fd351, %fd343;
	mov.u64 	%rd340, %rd332;
	@%p69 bra 	$L__BB7_180;
	abs.f64 	%fd235, %fd343;
	abs.f64 	%fd236, %fd234;
	setp.lt.f64 	%p70, %fd235, %fd236;
	mov.f64 	%fd351, %fd234;
	mov.u64 	%rd340, %rd167;
	@%p70 bra 	$L__BB7_180;
	setp.lt.f64 	%p71, %fd236, %fd235;
	mov.f64 	%fd351, %fd343;
	mov.u64 	%rd340, %rd332;
	@%p71 bra 	$L__BB7_180;
	setp.lt.s64 	%p72, %rd332, %rd167;
	selp.f64 	%fd351, %fd343, %fd234, %p72;
	min.s64 	%rd340, %rd332, %rd167;
$L__BB7_180:
	setp.ne.s32 	%p73, %r49, 0;
	@%p73 bra 	$L__BB7_182;
	shr.u32 	%r150, %r18, 1;
	and.b32  	%r151, %r150, 496;
	mov.u32 	%r152, _ZN6thrust24THRUST_300001_SM_1000_NS8cuda_cub4core6detail5shmemE;
	add.s32 	%r153, %r152, %r151;
	st.shared.f64 	[%r153+8], %fd351;
	st.shared.u64 	[%r153+16], %rd340;
$L__BB7_182:
	bar.sync 	0;
	setp.ne.s32 	%p74, %r18, 0;
	@%p74 bra 	$L__BB7_204;
	ld.shared.f64 	%fd239, [_ZN6thrust24THRUST_300001_SM_1000_NS8cuda_cub4core6detail5shmemE+24];
	ld.shared.u64 	%rd170, [_ZN6thrust24THRUST_300001_SM_1000_NS8cuda_cub4core6detail5shmemE+32];
	abs.f64 	%fd240, %fd351;
	abs.f64 	%fd241, %fd239;
	setp.lt.f64 	%p75, %fd240, %fd241;
	mov.f64 	%fd345, %fd239;
	mov.u64 	%rd334, %rd170;
	@%p75 bra 	$L__BB7_186;
	setp.lt.f64 	%p76, %fd241, %fd240;
	mov.f64 	%fd345, %fd351;
	mov.u64 	%rd334, %rd340;
	@%p76 bra 	$L__BB7_186;
	setp.lt.s64 	%p77, %rd340, %rd170;
	selp.f64 	%fd345, %fd351, %fd239, %p77;
	min.s64 	%rd334, %rd340, %rd170;
$L__BB7_186:
	ld.shared.f64 	%fd244, [_ZN6thrust24THRUST_300001_SM_1000_NS8cuda_cub4core6detail5shmemE+40];
	ld.shared.u64 	%rd173, [_ZN6thrust24THRUST_300001_SM_1000_NS8cuda_cub4core6detail5shmemE+48];
	abs.f64 	%fd245, %fd345;
	abs.f64 	%fd246, %fd244;
	setp.lt.f64 	%p78, %fd245, %fd246;
	mov.f64 	%fd346, %fd244;
	mov.u64 	%rd335, %rd173;
	@%p78 bra 	$L__BB7_189;
	setp.lt.f64 	%p79, %fd246, %fd245;
	mov.f64 	%fd346, %fd345;
	mov.u64 	%rd335, %rd334;
	@%p79 bra 	$L__BB7_189;
	setp.lt.s64 	%p80, %rd334, %rd173;
	selp.f64 	%fd346, %fd345, %fd244, %p80;
	min.s64 	%rd335, %rd334, %rd173;
$L__BB7_189:
	ld.shared.f64 	%fd249, [_ZN6thrust24THRUST_300001_SM_1000_NS8cuda_cub4core6detail5shmemE+56];
	ld.shared.u64 	%rd176, [_ZN6thrust24THRUST_300001_SM_1000_NS8cuda_cub4core6detail5shmemE+64];
	abs.f64 	%fd250, %fd346;
	abs.f64 	%fd251, %fd249;
	setp.lt.f64 	%p81, %fd250, %fd251;
	mov.f64 	%fd347, %fd249;
	mov.u64 	%rd336, %rd176;
	@%p81 bra 	$L__BB7_192;
	setp.lt.f64 	%p82, %fd251, %fd250;
	mov.f64 	%fd347, %fd346;
	mov.u64 	%rd336, %rd335;
	@%p82 bra 	$L__BB7_192;
	setp.lt.s64 	%p83, %rd335, %rd176;
	selp.f64 	%fd347, %fd346, %fd249, %p83;
	min.s64 	%rd336, %rd335, %rd176;
$L__BB7_192:
	ld.shared.f64 	%fd254, [_ZN6thrust24THRUST_300001_SM_1000_NS8cuda_cub4core6detail5shmemE+72];
	ld.shared.u64 	%rd179, [_ZN6thrust24THRUST_300001_SM_1000_NS8cuda_cub4core6detail5shmemE+80];
	abs.f64 	%fd255, %fd347;
	abs.f64 	%fd256, %fd254;
	setp.lt.f64 	%p84, %fd255, %fd256;
	mov.f64 	%fd348, %fd254;
	mov.u64 	%rd337, %rd179;
	@%p84 bra 	$L__BB7_195;
	setp.lt.f64 	%p85, %fd256, %fd255;
	mov.f64 	%fd348, %fd347;
	mov.u64 	%rd337, %rd336;
	@%p85 bra 	$L__BB7_195;
	setp.lt.s64 	%p86, %rd336, %rd179;
	selp.f64 	%fd348, %fd347, %fd254, %p86;
	min.s64 	%rd337, %rd336, %rd179;
$L__BB7_195:
	ld.shared.f64 	%fd259, [_ZN6thrust24THRUST_300001_SM_1000_NS8cuda_cub4core6detail5shmemE+88];
	ld.shared.u64 	%rd182, [_ZN6thrust24THRUST_300001_SM_1000_NS8cuda_cub4core6detail5shmemE+96];
	abs.f64 	%fd260, %fd348;
	abs.f64 	%fd261, %fd259;
	setp.lt.f64 	%p87, %fd260, %fd261;
	mov.f64 	%fd349, %fd259;
	mov.u64 	%rd338, %rd182;
	@%p87 bra 	$L__BB7_198;
	setp.lt.f64 	%p88, %fd261, %fd260;
	mov.f64 	%fd349, %fd348;
	mov.u64 	%rd338, %rd337;
	@%p88 bra 	$L__BB7_198;
	setp.lt.s64 	%p89, %rd337, %rd182;
	selp.f64 	%fd349, %fd348, %fd259, %p89;
	min.s64 	%rd338, %rd337, %rd182;
$L__BB7_198:
	ld.shared.f64 	%fd264, [_ZN6thrust24THRUST_300001_SM_1000_NS8cuda_cub4core6detail5shmemE+104];
	ld.shared.u64 	%rd185, [_ZN6thrust24THRUST_300001_SM_1000_NS8cuda_cub4core6detail5shmemE+112];
	abs.f64 	%fd265, %fd349;
	abs.f64 	%fd266, %fd264;
	setp.lt.f64 	%p90, %fd265, %fd266;
	mov.f64 	%fd350, %fd264;
	mov.u64 	%rd339, %rd185;
	@%p90 bra 	$L__BB7_201;
	setp.lt.f64 	%p91, %fd266, %fd265;
	mov.f64 	%fd350, %fd349;
	mov.u64 	%rd339, %rd338;
	@%p91 bra 	$L__BB7_201;
	setp.lt.s64 	%p92, %rd338, %rd185;
	selp.f64 	%fd350, %fd349, %fd264, %p92;
	min.s64 	%rd339, %rd338, %rd185;
$L__BB7_201:
	ld.shared.f64 	%fd269, [_ZN6thrust24THRUST_300001_SM_1000_NS8cuda_cub4core6detail5shmemE+120];
	ld.shared.u64 	%rd188, [_ZN6thrust24THRUST_300001_SM_1000_NS8cuda_cub4core6detail5shmemE+128];
	abs.f64 	%fd270, %fd350;
	abs.f64 	%fd271, %fd269;
	setp.lt.f64 	%p93, %fd270, %fd271;
	mov.u64 	%rd340, %rd188;
	mov.f64 	%fd351, %fd269;
	@%p93 bra 	$L__BB7_204;
	setp.lt.f64 	%p94, %fd271, %fd270;
	mov.u64 	%rd340, %rd339;
	mov.f64 	%fd351, %fd350;
	@%p94 bra 	$L__BB7_204;
	setp.lt.s64 	%p95, %rd339, %rd188;
	selp.f64 	%fd351, %fd350, %fd269, %p95;
	min.s64 	%rd340, %rd339, %rd188;
$L__BB7_204:
	mov.u32 	%r381, %tid.x;
	setp.ne.s32 	%p212, %r381, 0;
	@%p212 bra 	$L__BB7_206;
	ld.param.u64 	%rd271, [_ZN6thrust24THRUST_300001_SM_1000_NS8cuda_cub4core6detail13_kernel_agentINS1_8__reduce11ReduceAgentINS0_12zip_iteratorIN4cuda3std3__45tupleIJNS0_10device_ptrIdEENS0_17counting_iteratorIlNS0_11use_defaultESF_SF_EEEEEEEPNSB_IJdlEEESJ_lNS1_9__extrema9arg_max_fIdl6AbsMaxEEEEJSI_SK_lSO_EEEvDpT0__param_1];
	cvta.to.global.u64 	%rd270, %rd271;
	st.global.f64 	[%rd270], %fd351;
	st.global.u64 	[%rd270+8], %rd340;
$L__BB7_206:
	ret;

}
	// .globl	_ZN6thrust24THRUST_300001_SM_1000_NS8cuda_cub4core6detail13_kernel_agentINS1_8__reduce11ReduceAgentINS0_12zip_iteratorIN4cuda3std3__45tupleIJNS0_10device_ptrIdEENS0_17counting_iteratorIlNS0_11use_defaultESF_SF_EEEEEEEPNSB_IJdlEEESJ_lNS1_9__extrema9arg_max_fIdl6AbsMaxEEEEJSI_SK_lN3cub18CUB_300001_SM_100013GridEvenShareIlEENSR_9GridQueueIyEESO_EEEvDpT0_
.visible .entry _ZN6thrust24THRUST_300001_SM_1000_NS8cuda_cub4core6detail13_kernel_agentINS1_8__reduce11ReduceAgentINS0_12zip_iteratorIN4cuda3std3__45tupleIJNS0_10device_ptrIdEENS0_17counting_iteratorIlNS0_11use_defaultESF_SF_EEEEEEEPNSB_IJdlEEESJ_lNS1_9__extrema9arg_max_fIdl6AbsMaxEEEEJSI_SK_lN3cub18CUB_300001_SM_100013GridEvenShareIlEENSR_9GridQueueIyEESO_EEEvDpT0_(
	.param .align 8 .b8 _ZN6thrust24THRUST_300001_SM_1000_NS8cuda_cub4core6detail13_kernel_agentINS1_8__reduce11ReduceAgentINS0_12zip_iteratorIN4cuda3std3__45tupleIJNS0_10device_ptrIdEENS0_17counting_iteratorIlNS0_11use_defaultESF_SF_EEEEEEEPNSB_IJdlEEESJ_lNS1_9__extrema9arg_max_fIdl6AbsMaxEEEEJSI_SK_lN3cub18CUB_300001_SM_100013GridEvenShareIlEENSR_9GridQueueIyEESO_EEEvDpT0__param_0[16],
	.param .u64 .ptr .align 1 _ZN6thrust24THRUST_300001_SM_1000_NS8cuda_cub4core6detail13_kernel_agentINS1_8__reduce11ReduceAgentINS0_12zip_iteratorIN4cuda3std3__45tupleIJNS0_10device_ptrIdEENS0_17counting_iteratorIlNS0_11use_defaultESF_SF_EEEEEEEPNSB_IJdlEEESJ_lNS1_9__extrema9arg_max_fIdl6AbsMaxEEEEJSI_SK_lN3cub18CUB_300001_SM_100013GridEvenShareIlEENSR_9GridQueueIyEESO_EEEvDpT0__param_1,
	.param .u64 _ZN6thrust24THRUST_300001_SM_1000_NS8cuda_cub4core6detail13_kernel_agentINS1_8__reduce11ReduceAgentINS0_12zip_iteratorIN4cuda3std3__45tupleIJNS0_10device_ptrIdEENS0_17counting_iteratorIlNS0_11use_defaultESF_SF_EEEEEEEPNSB_IJdlEEESJ_lNS1_9__extrema9arg_max_fIdl6AbsMaxEEEEJSI_SK_lN3cub18CUB_300001_SM_100013GridEvenShareIlEENSR_9GridQueueIyEESO_EEEvDpT0__param_2,
	.param .align 8 .b8 _ZN6thrust24THRUST_300001_SM_1000_NS8cuda_cub4core6detail13_kernel_agentINS1_8__reduce11ReduceAgentINS0_12zip_iteratorIN4cuda3std3__45tupleIJNS0_10device_ptrIdEENS0_17counting_iteratorIlNS0_11use_defaultESF_SF_EEEEEEEPNSB_IJdlEEESJ_lNS1_9__extrema9arg_max_fIdl6AbsMaxEEEEJSI_SK_lN3cub18CUB_300001_SM_100013GridEvenShareIlEENSR_9GridQueueIyEESO_EEEvDpT0__param_3[72],
	.param .align 8 .b8 _ZN6thrust24THRUST_300001_SM_1000_NS8cuda_cub4core6detail13_kernel_agentINS1_8__reduce11ReduceAgentINS0_12zip_iteratorIN4cuda3std3__45tupleIJNS0_10device_ptrIdEENS0_17counting_iteratorIlNS0_11use_defaultESF_SF_EEEEEEEPNSB_IJdlEEESJ_lNS1_9__extrema9arg_max_fIdl6AbsMaxEEEEJSI_SK_lN3cub18CUB_300001_SM_100013GridEvenShareIlEENSR_9GridQueueIyEESO_EEEvDpT0__param_4[8],
	.param .align 1 .b8 _ZN6thrust24THRUST_300001_SM_1000_NS8cuda_cub4core6detail13_kernel_agentINS1_8__reduce11ReduceAgentINS0_12zip_iteratorIN4cuda3std3__45tupleIJNS0_10device_ptrIdEENS0_17counting_iteratorIlNS0_11use_defaultESF_SF_EEEEEEEPNSB_IJdlEEESJ_lNS1_9__extrema9arg_max_fIdl6AbsMaxEEEEJSI_SK_lN3cub18CUB_300001_SM_100013GridEvenShareIlEENSR_9GridQueueIyEESO_EEEvDpT0__param_5[1]
)
.maxntid 256
{
	.reg .pred 	%p<215>;
	.reg .b32 	%r<399>;
	.reg .b64 	%rd<356>;
	.reg .b64 	%fd<352>;

	ld.param.u64 	%rd196, [_ZN6thrust24THRUST_300001_SM_1000_NS8cuda_cub4core6detail13_kernel_agentINS1_8__reduce11ReduceAgentINS0_12zip_iteratorIN4cuda3std3__45tupleIJNS0_10device_ptrIdEENS0_17counting_iteratorIlNS0_11use_defaultESF_SF_EEEEEEEPNSB_IJdlEEESJ_lNS1_9__extrema9arg_max_fIdl6AbsMaxEEEEJSI_SK_lN3cub18CUB_300001_SM_100013GridEvenShareIlEENSR_9GridQueueIyEESO_EEEvDpT0__param_0+8];
	ld.param.u64 	%rd195, [_ZN6thrust24THRUST_300001_SM_1000_NS8cuda_cub4core6detail13_kernel_agentINS1_8__reduce11ReduceAgentINS0_12zip_iteratorIN4cuda3std3__45tupleIJNS0_10device_ptrIdEENS0_17counting_iteratorIlNS0_11use_defaultESF_SF_EEEEEEEPNSB_IJdlEEESJ_lNS1_9__extrema9arg_max_fIdl6AbsMaxEEEEJSI_SK_lN3cub18CUB_300001_SM_100013GridEvenShareIlEENSR_9GridQueueIyEESO_EEEvDpT0__param_0];
	ld.param.u64 	%rd199, [_ZN6thrust24THRUST_300001_SM_1000_NS8cuda_cub4core6detail13_kernel_agentINS1_8__reduce11ReduceAgentINS0_12zip_iteratorIN4cuda3std3__45tupleIJNS0_10device_ptrIdEENS0_17counting_iteratorIlNS0_11use_defaultESF_SF_EEEEEEEPNSB_IJdlEEESJ_lNS1_9__extrema9arg_max_fIdl6AbsMaxEEEEJSI_SK_lN3cub18CUB_300001_SM_100013GridEvenShareIlEENSR_9GridQueueIyEESO_EEEvDpT0__param_4];
	ld.param.u64 	%rd198, [_ZN6thrust24THRUST_300001_SM_1000_NS8cuda_cub4core6detail13_kernel_agentINS1_8__reduce11ReduceAgentINS0_12zip_iteratorIN4cuda3std3__45tupleIJNS0_10device_ptrIdEENS0_17counting_iteratorIlNS0_11use_defaultESF_SF_EEEEEEEPNSB_IJdlEEESJ_lNS1_9__extrema9arg_max_fIdl6AbsMaxEEEEJSI_SK_lN3cub18CUB_300001_SM_100013GridEvenShareIlEENSR_9GridQueueIyEESO_EEEvDpT0__param_2];
	cvta.to.global.u64 	%rd1, %rd199;
	cvta.to.global.u64 	%rd2, %rd195;
	mov.u32 	%r1, %ctaid.x;
	mul.lo.s32 	%r33, %r1, 1280;
	cvt.u64.u32 	%rd4, %r33;
	mov.u32 	%r34, %nctaid.x;
	mul.lo.s32 	%r35, %r34, 1280;
	cvt.u64.u32 	%rd5, %r35;
	add.s64 	%rd200, %rd4, 1280;
	setp.le.s64 	%p1, %rd200, %rd198;
	@%p1 bra 	$L__BB8_121;
	cvt.u32.u64 	%r159, %rd4;
	cvt.u32.u64 	%r2, %rd198;
	sub.s32 	%r3, %r2, %r159;
	mov.u32 	%r4, %tid.x;
	setp.ge.s32 	%p98, %r4, %r3;
	mov.f64 	%fd298, 0d0000000000000000;
	mov.b64 	%rd298, 0;
	mov.u32 	%r393, %r4;
	@%p98 bra 	$L__BB8_3;
	cvt.u64.u32 	%rd246, %r4;
	add.s64 	%rd247, %rd4, %rd246;
	shl.b64 	%rd248, %rd247, 3;
	add.s64 	%rd249, %rd2, %rd248;
	add.s64 	%rd298, %rd196, %rd247;
	ld.global.f64 	%fd298, [%rd249];
	add.s32 	%r393, %r4, 256;
$L__BB8_3:
	setp.ge.s32 	%p99, %r393, %r3;
	@%p99 bra 	$L__BB8_25;
	not.b32 	%r161, %r393;
	add.s32 	%r162, %r161, %r2;
	sub.s32 	%r7, %r162, %r159;
	and.b32  	%r163, %r7, 768;
	setp.eq.s32 	%p100, %r163, 768;
	@%p100 bra 	$L__BB8_10;
	cvt.u64.u32 	%rd251, %r393;
	add.s64 	%rd252, %rd251, %rd4;
	add.s64 	%rd289, %rd252, %rd196;
	shl.b64 	%rd253, %rd252, 3;
	add.s64 	%rd288, %rd2, %rd253;
	shr.u32 	%r164, %r7, 8;
	add.s32 	%r165, %r164, 1;
	and.b32  	%r166, %r165, 3;
	neg.s32 	%r391, %r166;
$L__BB8_6:
	.pragma "nounroll";
	mov.u64 	%rd12, %rd298;
	mov.f64 	%fd3, %fd298;
	ld.global.f64 	%fd4, [%rd288];
	abs.f64 	%fd5, %fd3;
	abs.f64 	%fd6, %fd4;
	setp.lt.f64 	%p101, %fd5, %fd6;
	mov.u64 	%rd298, %rd289;
	mov.f64 	%fd298, %fd4;
	@%p101 bra 	$L__BB8_9;
	setp.lt.f64 	%p102, %fd6, %fd5;
	mov.u64 	%rd298, %rd12;
	mov.f64 	%fd298, %fd3;
	@%p102 bra 	$L__BB8_9;
	setp.lt.s64 	%p103, %rd12, %rd289;
	min.s64 	%rd298, %rd12, %rd289;
	selp.f64 	%fd298, %fd3, %fd4, %p103;
$L__BB8_9:
	add.s32 	%r393, %r393, 256;
	add.s64 	%rd289, %rd289, 256;
	add.s64 	%rd288, %rd288, 2048;
	add.s32 	%r391, %r391, 1;
	setp.ne.s32 	%p104, %r391, 0;
	@%p104 bra 	$L__BB8_6;
$L__BB8_10:
	setp.lt.u32 	%p105, %r7, 768;
	@%p105 bra 	$L__BB8_25;
	add.s32 	%r394, %r393, 512;
$L__BB8_12:
	mov.u32 	%r15, %r394;
	add.s32 	%r167, %r15, -512;
	cvt.s64.s32 	%rd254, %r167;
	add.s64 	%rd255, %rd254, %rd4;
	shl.b64 	%rd256, %rd255, 3;
	add.s64 	%rd20, %rd2, %rd256;
	add.s64 	%rd21, %rd255, %rd196;
	ld.global.f64 	%fd12, [%rd20];
	abs.f64 	%fd13, %fd298;
	abs.f64 	%fd14, %fd12;
	setp.lt.f64 	%p106, %fd13, %fd14;
	mov.u64 	%rd295, %rd21;
	mov.f64 	%fd295, %fd12;
	@%p106 bra 	$L__BB8_15;
	setp.lt.f64 	%p107, %fd14, %fd13;
	mov.u64 	%rd295, %rd298;
	mov.f64 	%fd295, %fd298;
	@%p107 bra 	$L__BB8_15;
	setp.lt.s64 	%p108, %rd298, %rd21;
	min.s64 	%rd295, %rd298, %rd21;
	selp.f64 	%fd295, %fd298, %fd12, %p108;
$L__BB8_15:
	add.s32 	%r168, %r15, -256;
	cvt.s64.s32 	%rd257, %r168;
	add.s64 	%rd258, %rd257, %rd4;
	add.s64 	%rd24, %rd258, %rd196;
	ld.global.f64 	%fd17, [%rd20+2048];
	abs.f64 	%fd18, %fd295;
	abs.f64 	%fd19, %fd17;
	setp.lt.f64 	%p109, %fd18, %fd19;
	mov.u64 	%rd296, %rd24;
	mov.f64 	%fd296, %fd17;
	@%p109 bra 	$L__BB8_18;
	setp.lt.f64 	%p110, %fd19, %fd18;
	mov.u64 	%rd296, %rd295;
	mov.f64 	%fd296, %fd295;
	@%p110 bra 	$L__BB8_18;
	setp.lt.s64 	%p111, %rd295, %rd24;
	min.s64 	%rd296, %rd295, %rd24;
	selp.f64 	%fd296, %fd295, %fd17, %p111;
$L__BB8_18:
	cvt.s64.s32 	%rd259, %r15;
	add.s64 	%rd260, %rd259, %rd4;
	add.s64 	%rd27, %rd260, %rd196;
	ld.global.f64 	%fd22, [%rd20+4096];
	abs.f64 	%fd23, %fd296;
	abs.f64 	%fd24, %fd22;
	setp.lt.f64 	%p112, %fd23, %fd24;
	mov.u64 	%rd297, %rd27;
	mov.f64 	%fd297, %fd22;
	@%p112 bra 	$L__BB8_21;
	setp.lt.f64 	%p113, %fd24, %fd23;
	mov.u64 	%rd297, %rd296;
	mov.f64 	%fd297, %fd296;
	@%p113 bra 	$L__BB8_21;
	setp.lt.s64 	%p114, %rd296, %rd27;
	min.s64 	%rd297, %rd296, %rd27;
	selp.f64 	%fd297, %fd296, %fd22, %p114;
$L__BB8_21:
	add.s32 	%r169, %r15, 256;
	cvt.s64.s32 	%rd261, %r169;
	add.s64 	%rd262, %rd261, %rd4;
	add.s64 	%rd30, %rd262, %rd196;
	ld.global.f64 	%fd27, [%rd20+6144];
	abs.f64 	%fd28, %fd297;
	abs.f64 	%fd29, %fd27;
	setp.lt.f64 	%p115, %fd28, %fd29;
	mov.u64 	%rd298, %rd30;
	mov.f64 	%fd298, %fd27;
	@%p115 bra 	$L__BB8_24;
	setp.lt.f64 	%p116, %fd29, %fd28;
	mov.u64 	%rd298, %rd297;
	mov.f64 	%fd298, %fd297;
	@%p116 bra 	$L__BB8_24;
	setp.lt.s64 	%p117, %rd297, %rd30;
	min.s64 	%rd298, %rd297, %rd30;
	selp.f64 	%fd298, %fd297, %fd27, %p117;
$L__BB8_24:
	add.s32 	%r394, %r15, 1024;
	add.s32 	%r170, %r15, 512;
	setp.lt.s32 	%p118, %r170, %r3;
	@%p118 bra 	$L__BB8_12;
$L__BB8_25:
	setp.lt.s32 	%p119, %r3, 256;
	@%p119 bra 	$L__BB8_70;
	// begin inline asm
	mov.u32 %r284, %laneid;
	// end inline asm
	mov.b64 	%rd273, %fd298;
	mov.b64 	{%r286, %r291}, %rd273;
	mov.b32 	%r302, 1;
	mov.b32 	%r303, 31;
	mov.b32 	%r304, -1;
	// begin inline asm
	shfl.sync.down.b32 %r285, %r286, %r302, %r303, %r304;
	// end inline asm
	// begin inline asm
	shfl.sync.down.b32 %r290, %r291, %r302, %r303, %r304;
	// end inline asm
	mov.b64 	%rd274, {%r285, %r290};
	mov.b64 	%fd33, %rd274;
	mov.b64 	{%r296, %r301}, %rd298;
	// begin inline asm
	shfl.sync.down.b32 %r295, %r296, %r302, %r303, %r304;
	// end inline asm
	// begin inline asm
	shfl.sync.down.b32 %r300, %r301, %r302, %r303, %r304;
	// end inline asm
	mov.b64 	%rd34, {%r295, %r300};
	setp.gt.s32 	%p171, %r284, 30;
	mov.u64 	%rd300, %rd298;
	mov.f64 	%fd300, %fd298;
	@%p171 bra 	$L__BB8_30;
	abs.f64 	%fd34, %fd298;
	abs.f64 	%fd35, %fd33;
	setp.lt.f64 	%p172, %fd34, %fd35;
	mov.u64 	%rd300, %rd34;
	mov.f64 	%fd300, %fd33;
	@%p172 bra 	$L__BB8_30;
	setp.lt.f64 	%p173, %fd35, %fd34;
	mov.u64 	%rd300, %rd298;
	mov.f64 	%fd300, %fd298;
	@%p173 bra 	$L__BB8_30;
	setp.lt.s64 	%p174, %rd298, %rd34;
	min.s64 	%rd300, %rd298, %rd34;
	selp.f64 	%fd300, %fd298, %fd33, %p174;
$L__BB8_30:
	mov.b64 	%rd275, %fd300;
	mov.b64 	{%r306, %r311}, %rd275;
	mov.b32 	%r322, 2;
	mov.b32 	%r323, 31;
	mov.b32 	%r324, -1;
	// begin inline asm
	shfl.sync.down.b32 %r305, %r306, %r322, %r323, %r324;
	// end inline asm
	// begin inline asm
	shfl.sync.down.b32 %r310, %r311, %r322, %r323, %r324;
	// end inline asm
	mov.b64 	%rd276, {%r305, %r310};
	mov.b64 	%fd38, %rd276;
	mov.b64 	{%r316, %r321}, %rd300;
	// begin inline asm
	shfl.sync.down.b32 %r315, %r316, %r322, %r323, %r324;
	// end inline asm
	// begin inline asm
	shfl.sync.down.b32 %r320, %r321, %r322, %r323, %r324;
	// end inline asm
	mov.b64 	%rd37, {%r315, %r320};
	setp.gt.s32 	%p175, %r284, 29;
	mov.u64 	%rd301, %rd300;
	mov.f64 	%fd301, %fd300;
	@%p175 bra 	$L__BB8_34;
	abs.f64 	%fd39, %fd300;
	abs.f64 	%fd40, %fd38;
	setp.lt.f64 	%p176, %fd39, %fd40;
	mov.u64 	%rd301, %rd37;
	mov.f64 	%fd301, %fd38;
	@%p176 bra 	$L__BB8_34;
	setp.lt.f64 	%p177, %fd40, %fd39;
	mov.u64 	%rd301, %rd300;
	mov.f64 	%fd301, %fd300;
	@%p177 bra 	$L__BB8_34;
	setp.lt.s64 	%p178, %rd300, %rd37;
	min.s64 	%rd301, %rd300, %rd37;
	selp.f64 	%fd301, %fd300, %fd38, %p178;
$L__BB8_34:
	mov.b64 	%rd277, %fd301;
	mov.b64 	{%r326, %r331}, %rd277;
	mov.b32 	%r342, 4;
	mov.b32 	%r343, 31;
	mov.b32 	%r344, -1;
	// begin inline asm
	shfl.sync.down.b32 %r325, %r326, %r342, %r343, %r344;
	// end inline asm
	// begin inline asm
	shfl.sync.down.b32 %r330, %r331, %r342, %r343, %r344;
	// end inline asm
	mov.b64 	%rd278, {%r325, %r330};
	mov.b64 	%fd43, %rd278;
	mov.b64 	{%r336, %r341}, %rd301;
	// begin inline asm
	shfl.sync.down.b32 %r335, %r336, %r342, %r343, %r344;
	// end inline asm
	// begin inline asm
	shfl.sync.down.b32 %r340, %r341, %r342, %r343, %r344;
	// end inline asm
	mov.b64 	%rd40, {%r335, %r340};
	setp.gt.s32 	%p179, %r284, 27;
	mov.u64 	%rd302, %rd301;
	mov.f64 	%fd302, %fd301;
	@%p179 bra 	$L__BB8_38;
	abs.f64 	%fd44, %fd301;
	abs.f64 	%fd45, %fd43;
	setp.lt.f64 	%p180, %fd44, %fd45;
	mov.u64 	%rd302, %rd40;
	mov.f64 	%fd302, %fd43;
	@%p180 bra 	$L__BB8_38;
	setp.lt.f64 	%p181, %fd45, %fd44;
	mov.u64 	%rd302, %rd301;
	mov.f64 	%fd302, %fd301;
	@%p181 bra 	$L__BB8_38;
	setp.lt.s64 	%p182, %rd301, %rd40;
	min.s64 	%rd302, %rd301, %rd40;
	selp.f64 	%fd302, %fd301, %fd43, %p182;
$L__BB8_38:
	mov.b64 	%rd279, %fd302;
	mov.b64 	{%r346, %r351}, %rd279;
	mov.b32 	%r362, 8;
	mov.b32 	%r363, 31;
	mov.b32 	%r364, -1;
	// begin inline asm
	shfl.sync.down.b32 %r345, %r346, %r362, %r363, %r364;
	// end inline asm
	// begin inline asm
	shfl.sync.down.b32 %r350, %r351, %r362, %r363, %r364;
	// end inline asm
	mov.b64 	%rd280, {%r345, %r350};
	mov.b64 	%fd48, %rd280;
	mov.b64 	{%r356, %r361}, %rd302;
	// begin inline asm
	shfl.sync.down.b32 %r355, %r356, %r362, %r363, %r364;
	// end inline asm
	// begin inline asm
	shfl.sync.down.b32 %r360, %r361, %r362, %r363, %r364;
	// end inline asm
	mov.b64 	%rd43, {%r355, %r360};
	setp.gt.s32 	%p183, %r284, 23;
	mov.u64 	%rd303, %rd302;
	mov.f64 	%fd303, %fd302;
	@%p183 bra 	$L__BB8_42;
	abs.f64 	%fd49, %fd302;
	abs.f64 	%fd50, %fd48;
	setp.lt.f64 	%p184, %fd49, %fd50;
	mov.u64 	%rd303, %rd43;
	mov.f64 	%fd303, %fd48;
	@%p184 bra 	$L__BB8_42;
	setp.lt.f64 	%p185, %fd50, %fd49;
	mov.u64 	%rd303, %rd302;
	mov.f64 	%fd303, %fd302;
	@%p185 bra 	$L__BB8_42;
	setp.lt.s64 	%p186, %rd302, %rd43;
	min.s64 	%rd303, %rd302, %rd43;
	selp.f64 	%fd303, %fd302, %fd48, %p186;
$L__BB8_42:
	mov.b64 	%rd281, %fd303;
	mov.b64 	{%r366, %r371}, %rd281;
	mov.b32 	%r382, 16;
	mov.b32 	%r383, 31;
	mov.b32 	%r384, -1;
	// begin inline asm
	shfl.sync.down.b32 %r365, %r366, %r382, %r383, %r384;
	// end inline asm
	// begin inline asm
	shfl.sync.down.b32 %r370, %r371, %r382, %r383, %r384;
	// end inline asm
	mov.b64 	%rd282, {%r365, %r370};
	mov.b64 	%fd53, %rd282;
	mov.b64 	{%r376, %r381}, %rd303;
	// begin inline asm
	shfl.sync.down.b32 %r375, %r376, %r382, %r383, %r384;
	// end inline asm
	// begin inline asm
	shfl.sync.down.b32 %r380, %r381, %r382, %r383, %r384;
	// end inline asm
	mov.b64 	%rd46, {%r375, %r380};
	setp.gt.s32 	%p187, %r284, 15;
	mov.u64 	%rd355, %rd303;
	mov.f64 	%fd351, %fd303;
	@%p187 bra 	$L__BB8_46;
	abs.f64 	%fd54, %fd303;
	abs.f64 	%fd55, %fd53;
	setp.lt.f64 	%p188, %fd54, %fd55;
	mov.u64 	%rd355, %rd46;
	mov.f64 	%fd351, %fd53;
	@%p188 bra 	$L__BB8_46;
	setp.lt.f64 	%p189, %fd55, %fd54;
	mov.u64 	%rd355, %rd303;
	mov.f64 	%fd351, %fd303;
	@%p189 bra 	$L__BB8_46;
	setp.lt.s64 	%p190, %rd303, %rd46;
	min.s64 	%rd355, %rd303, %rd46;
	selp.f64 	%fd351, %fd303, %fd53, %p190;
$L__BB8_46:
	setp.ne.s32 	%p191, %r284, 0;
	@%p191 bra 	$L__BB8_48;
	shr.u32 	%r385, %r4, 1;
	and.b32  	%r386, %r385, 496;
	mov.u32 	%r387, _ZN6thrust24THRUST_300001_SM_1000_NS8cuda_cub4core6detail5shmemE;
	add.s32 	%r388, %r387, %r386;
	st.shared.f64 	[%r388+8], %fd351;
	st.shared.u64 	[%r388+16], %rd355;
$L__BB8_48:
	bar.sync 	0;
	setp.ne.s32 	%p192, %r4, 0;
	@%p192 bra 	$L__BB8_208;
	ld.shared.f64 	%fd58, [_ZN6thrust24THRUST_300001_SM_1000_NS8cuda_cub4core6detail5shmemE+24];
	ld.shared.u64 	%rd49, [_ZN6thrust24THRUST_300001_SM_1000_NS8cuda_cub4core6detail5shmemE+32];
	abs.f64 	%fd59, %fd351;
	abs.f64 	%fd60, %fd58;
	setp.lt.f64 	%p193, %fd59, %fd60;
	mov.u64 	%rd305, %rd49;
	mov.f64 	%fd305, %fd58;
	@%p193 bra 	$L__BB8_52;
	setp.lt.f64 	%p194, %fd60, %fd59;
	mov.u64 	%rd305, %rd355;
	mov.f64 	%fd305, %fd351;
	@%p194 bra 	$L__BB8_52;
	setp.lt.s64 	%p195, %rd355, %rd49;
	min.s64 	%rd305, %rd355, %rd49;
	selp.f64 	%fd305, %fd351, %fd58, %p195;
$L__BB8_52:
	ld.shared.f64 	%fd63, [_ZN6thrust24THRUST_300001_SM_1000_NS8cuda_cub4core6detail5shmemE+40];
	ld.shared.u64 	%rd52, [_ZN6thrust24THRUST_300001_SM_1000_NS8cuda_cub4core6detail5shmemE+48];
	abs.f64 	%fd64, %fd305;
	abs.f64 	%fd65, %fd63;
	setp.lt.f64 	%p196, %fd64, %fd65;
	mov.u64 	%rd306, %rd52;
	mov.f64 	%fd306, %fd63;
	@%p196 bra 	$L__BB8_55;
	setp.lt.f64 	%p197, %fd65, %fd64;
	mov.u64 	%rd306, %rd305;
	mov.f64 	%fd306, %fd305;
	@%p197 bra 	$L__BB8_55;
	setp.lt.s64 	%p198, %rd305, %rd52;
	min.s64 	%rd306, %rd305, %rd52;
	selp.f64 	%fd306, %fd305, %fd63, %p198;
$L__BB8_55:
	ld.shared.f64 	%fd68, [_ZN6thrust24THRUST_300001_SM_1000_NS8cuda_cub4core6detail5shmemE+56];
	ld.shared.u64 	%rd55, [_ZN6thrust24THRUST_300001_SM_1000_NS8cuda_cub4core6detail5shmemE+64];
	abs.f64 	%fd69, %fd306;
	abs.f64 	%fd70, %fd68;
	setp.lt.f64 	%p199, %fd69, %fd70;
	mov.u64 	%rd307, %rd55;
	mov.f64 	%fd307, %fd68;
	@%p199 bra 	$L__BB8_58;
	setp.lt.f64 	%p200, %fd70, %fd69;
	mov.u64 	%rd307, %rd306;
	mov.f64 	%fd307, %fd306;
	@%p200 bra 	$L__BB8_58;
	setp.lt.s64 	%p201, %rd306, %rd55;
	min.s64 	%rd307, %rd306, %rd55;
	selp.f64 	%fd307, %fd306, %fd68, %p201;
$L__BB8_58:
	ld.shared.f64 	%fd73, [_ZN6thrust24THRUST_300001_SM_1000_NS8cuda_cub4core6detail5shmemE+72];
	ld.shared.u64 	%rd58, [_ZN6thrust24THRUST_300001_SM_1000_NS8cuda_cub4core6detail5shmemE+80];
	abs.f64 	%fd74, %fd307;
	abs.f64 	%fd75, %fd73;
	setp.lt.f64 	%p202, %fd74, %fd75;
	mov.u64 	%rd308, %rd58;
	mov.f64 	%fd308, %fd73;
	@%p202 bra 	$L__BB8_61;
	setp.lt.f64 	%p203, %fd75, %fd74;
	mov.u64 	%rd308, %rd307;
	mov.f64 	%fd308, %fd307;
	@%p203 bra 	$L__BB8_61;
	setp.lt.s64 	%p204, %rd307, %rd58;
	min.s64 	%rd308, %rd307, %rd58;
	selp.f64 	%fd308, %fd307, %fd73, %p204;
$L__BB8_61:
	ld.shared.f64 	%fd78, [_ZN6thrust24THRUST_300001_SM_1000_NS8cuda_cub4core6detail5shmemE+88];
	ld.shared.u64 	%rd61, [_ZN6thrust24THRUST_300001_SM_1000_NS8cuda_cub4core6detail5shmemE+96];
	abs.f64 	%fd79, %fd308;
	abs.f64 	%fd80, %fd78;
	setp.lt.f64 	%p205, %fd79, %fd80;
	mov.u64 	%rd309, %rd61;
	mov.f64 	%fd309, %fd78;
	@%p205 bra 	$L__BB8_64;
	setp.lt.f64 	%p206, %fd80, %fd79;
	mov.u64 	%rd309, %rd308;
	mov.f64 	%fd309, %fd308;
	@%p206 bra 	$L__BB8_64;
	setp.lt.s64 	%p207, %rd308, %rd61;
	min.s64 	%rd309, %rd308, %rd61;
	selp.f64 	%fd309, %fd308, %fd78, %p207;
$L__BB8_64:
	ld.shared.f64 	%fd83, [_ZN6thrust24THRUST_300001_SM_1000_NS8cuda_cub4core6detail5shmemE+104];
	ld.shared.u64 	%rd64, [_ZN6thrust24THRUST_300001_SM_1000_NS8cuda_cub4core6detail5shmemE+112];
	abs.f64 	%fd84, %fd309;
	abs.f64 	%fd85, %fd83;
	setp.lt.f64 	%p208, %fd84, %fd85;
	mov.u64 	%rd310, %rd64;
	mov.f64 	%fd310, %fd83;
	@%p208 bra 	$L__BB8_67;
	setp.lt.f64 	%p209, %fd85, %fd84;
	mov.u64 	%rd310, %rd309;
	mov.f64 	%fd310, %fd309;
	@%p209 bra 	$L__BB8_67;
	setp.lt.s64 	%p210, %rd309, %rd64;
	min.s64 	%rd310, %rd309, %rd64;
	selp.f64 	%fd310, %fd309, %fd83, %p210;
$L__BB8_67:
	ld.shared.f64 	%fd88, [_ZN6thrust24THRUST_300001_SM_1000_NS8cuda_cub4core6detail5shmemE+120];
	ld.shared.u64 	%rd67, [_ZN6thrust24THRUST_300001_SM_1000_NS8cuda_cub4core6detail5shmemE+128];
	abs.f64 	%fd89, %fd310;
	abs.f64 	%fd90, %fd88;
	setp.lt.f64 	%p211, %fd89, %fd90;
	mov.u64 	%rd355, %rd67;
	mov.f64 	%fd351, %fd88;
	@%p211 bra 	$L__BB8_208;
	setp.lt.f64 	%p212, %fd90, %fd89;
	mov.u64 	%rd355, %rd310;
	mov.f64 	%fd351, %fd310;
	@%p212 bra 	$L__BB8_208;
	setp.lt.s64 	%p213, %rd310, %rd67;
	min.s64 	%rd355, %rd310, %rd67;
	selp.f64 	%fd351, %fd310, %fd88, %p213;
	bra.uni 	$L__BB8_208;
$L__BB8_70:
	// begin inline asm
	mov.u32 %r171, %laneid;
	// end inline asm
	and.b32  	%r192, %r4, 992;
	add.s32 	%r193, %r192, 32;
	setp.gt.s32 	%p120, %r193, %r3;
	not.b32 	%r194, %r192;
	add.s32 	%r195, %r3, %r194;
	selp.b32 	%r190, %r195, 31, %p120;
	mov.b64 	%rd263, %fd298;
	mov.b64 	{%r173, %r178}, %rd263;
	mov.b32 	%r189, 1;
	mov.b32 	%r191, -1;
	// begin inline asm
	shfl.sync.down.b32 %r172, %r173, %r189, %r190, %r191;
	// end inline asm
	// begin inline asm
	shfl.sync.down.b32 %r177, %r178, %r189, %r190, %r191;
	// end inline asm
	mov.b64 	%rd264, {%r172, %r177};
	mov.b64 	%fd92, %rd264;
	mov.b64 	{%r183, %r188}, %rd298;
	// begin inline asm
	shfl.sync.down.b32 %r182, %r183, %r189, %r190, %r191;
	// end inline asm
	// begin inline asm
	shfl.sync.down.b32 %r187, %r188, %r189, %r190, %r191;
	// end inline asm
	mov.b64 	%rd69, {%r182, %r187};
	setp.ge.s32 	%p121, %r171, %r190;
	mov.u64 	%rd311, %rd298;
	mov.f64 	%fd311, %fd298;
	@%p121 bra 	$L__BB8_74;
	abs.f64 	%fd93, %fd298;
	abs.f64 	%fd94, %fd92;
	setp.lt.f64 	%p122, %fd93, %fd94;
	mov.u64 	%rd311, %rd69;
	mov.f64 	%fd311, %fd92;
	@%p122 bra 	$L__BB8_74;
	setp.lt.f64 	%p123, %fd94, %fd93;
	mov.u64 	%rd311, %rd298;
	mov.f64 	%fd311, %fd298;
	@%p123 bra 	$L__BB8_74;
	setp.lt.s64 	%p124, %rd298, %rd69;
	min.s64 	%rd311, %rd298, %rd69;
	selp.f64 	%fd311, %fd298, %fd92, %p124;
$L__BB8_74:
	mov.b64 	%rd265, %fd311;
	mov.b64 	{%r197, %r202}, %rd265;
	mov.b32 	%r213, 2;
	mov.b32 	%r215, -1;
	// begin inline asm
	shfl.sync.down.b32 %r196, %r197, %r213, %r190, %r215;
	// end inline asm
	// begin inline asm
	shfl.sync.down.b32 %r201, %r202, %r213, %r190, %r215;
	// end inline asm
	mov.b64 	%rd266, {%r196, %r201};
	mov.b64 	%fd97, %rd266;
	mov.b64 	{%r207, %r212}, %rd311;
	// begin inline asm
	shfl.sync.down.b32 %r206, %r207, %r213, %r190, %r215;
	// end inline asm
	// begin inline asm
	shfl.sync.down.b32 %r211, %r212, %r213, %r190, %r215;
	// end inline asm
	mov.b64 	%rd72, {%r206, %r211};
	add.s32 	%r216, %r171, 2;
	setp.gt.s32 	%p125, %r216, %r190;
	mov.u64 	%rd312, %rd311;
	mov.f64 	%fd312, %fd311;
	@%p125 bra 	$L__BB8_78;
	abs.f64 	%fd98, %fd311;
	abs.f64 	%fd99, %fd97;
	setp.lt.f64 	%p126, %fd98, %fd99;
	mov.u64 	%rd312, %rd72;
	mov.f64 	%fd312, %fd97;
	@%p126 bra 	$L__BB8_78;
	setp.lt.f64 	%p127, %fd99, %fd98;
	mov.u64 	%rd312, %rd311;
	mov.f64 	%fd312, %fd311;
	@%p127 bra 	$L__BB8_78;
	setp.lt.s64 	%p128, %rd311, %rd72;
	min.s64 	%rd312, %rd311, %rd72;
	selp.f64 	%fd312, %fd311, %fd97, %p128;
$L__BB8_78:
	mov.b64 	%rd267, %fd312;
	mov.b64 	{%r218, %r223}, %rd267;
	mov.b32 	%r234, 4;
	mov.b32 	%r236, -1;
	// begin inline asm
	shfl.sync.down.b32 %r217, %r218, %r234, %r190, %r236;
	// end inline asm
	// begin inline asm
	shfl.sync.down.b32 %r222, %r223, %r234, %r190, %r236;
	// end inline asm
	mov.b64 	%rd268, {%r217, %r222};
	mov.b64 	%fd102, %rd268;
	mov.b64 	{%r228, %r233}, %rd312;
	// begin inline asm
	shfl.sync.down.b32 %r227, %r228, %r234, %r190, %r236;
	// end inline asm
	// begin inline asm
	shfl.sync.down.b32 %r232, %r233, %r234, %r190, %r236;
	// end inline asm
	mov.b64 	%rd75, {%r227, %r232};
	add.s32 	%r237, %r171, 4;
	setp.gt.s32 	%p129, %r237, %r190;
	mov.u64 	%rd313, %rd312;
	mov.f64 	%fd313, %fd312;
	@%p129 bra 	$L__BB8_82;
	abs.f64 	%fd103, %fd312;
	abs.f64 	%fd104, %fd102;
	setp.lt.f64 	%p130, %fd103, %fd104;
	mov.u64 	%rd313, %rd75;
	mov.f64 	%fd313, %fd102;
	@%p130 bra 	$L__BB8_82;
	setp.lt.f64 	%p131, %fd104, %fd103;
	mov.u64 	%rd313, %rd312;
	mov.f64 	%fd313, %fd312;
	@%p131 bra 	$L__BB8_82;
	setp.lt.s64 	%p132, %rd312, %rd75;
	min.s64 	%rd313, %rd312, %rd75;
	selp.f64 	%fd313, %fd312, %fd102, %p132;
$L__BB8_82:
	mov.b64 	%rd269, %fd313;
	mov.b64 	{%r239, %r244}, %rd269;
	mov.b32 	%r255, 8;
	mov.b32 	%r257, -1;
	// begin inline asm
	shfl.sync.down.b32 %r238, %r239, %r255, %r190, %r257;
	// end inline asm
	// begin inline asm
	shfl.sync.down.b32 %r243, %r244, %r255, %r190, %r257;
	// end inline asm
	mov.b64 	%rd270, {%r238, %r243};
	mov.b64 	%fd107, %rd270;
	mov.b64 	{%r249, %r254}, %rd313;
	// begin inline asm
	shfl.sync.down.b32 %r248, %r249, %r255, %r190, %r257;
	// end inline asm
	// begin inline asm
	shfl.sync.down.b32 %r253, %r254, %r255, %r190, %r257;
	// end inline asm
	mov.b64 	%rd78, {%r248, %r253};
	add.s32 	%r258, %r171, 8;
	setp.gt.s32 	%p133, %r258, %r190;
	mov.u64 	%rd314, %rd313;
	mov.f64 	%fd314, %fd313;
	@%p133 bra 	$L__BB8_86;
	abs.f64 	%fd108, %fd313;
	abs.f64 	%fd109, %fd107;
	setp.lt.f64 	%p134, %fd108, %fd109;
	mov.u64 	%rd314, %rd78;
	mov.f64 	%fd314, %fd107;
	@%p134 bra 	$L__BB8_86;
	setp.lt.f64 	%p135, %fd109, %fd108;
	mov.u64 	%rd314, %rd313;
	mov.f64 	%fd314, %fd313;
	@%p135 bra 	$L__BB8_86;
	setp.lt.s64 	%p136, %rd313, %rd78;
	min.s64 	%rd314, %rd313, %rd78;
	selp.f64 	%fd314, %fd313, %fd107, %p136;
$L__BB8_86:
	mov.b64 	%rd271, %fd314;
	mov.b64 	{%r260, %r265}, %rd271;
	mov.b32 	%r276, 16;
	mov.b32 	%r278, -1;
	// begin inline asm
	shfl.sync.down.b32 %r259, %r260, %r276, %r190, %r278;
	// end inline asm
	// begin inline asm
	shfl.sync.down.b32 %r264, %r265, %r276, %r190, %r278;
	// end inline asm
	mov.b64 	%rd272, {%r259, %r264};
	mov.b64 	%fd112, %rd272;
	mov.b64 	{%r270, %r275}, %rd314;
	// begin inline asm
	shfl.sync.down.b32 %r269, %r270, %r276, %r190, %r278;
	// end inline asm
	// begin inline asm
	shfl.sync.down.b32 %r274, %r275, %r276, %r190, %r278;
	// end inline asm
	mov.b64 	%rd81, {%r269, %r274};
	add.s32 	%r279, %r171, 16;
	setp.gt.s32 	%p137, %r279, %r190;
	mov.u64 	%rd355, %rd314;
	mov.f64 	%fd351, %fd314;
	@%p137 bra 	$L__BB8_90;
	abs.f64 	%fd113, %fd314;
	abs.f64 	%fd114, %fd112;
	setp.lt.f64 	%p138, %fd113, %fd114;
	mov.u64 	%rd355, %rd81;
	mov.f64 	%fd351, %fd112;
	@%p138 bra 	$L__BB8_90;
	setp.lt.f64 	%p139, %fd114, %fd113;
	mov.u64 	%rd355, %rd314;
	mov.f64 	%fd351, %fd314;
	@%p139 bra 	$L__BB8_90;
	setp.lt.s64 	%p140, %rd314, %rd81;
	min.s64 	%rd355, %rd314, %rd81;
	selp.f64 	%fd351, %fd314, %fd112, %p140;
$L__BB8_90:
	setp.ne.s32 	%p141, %r171, 0;
	@%p141 bra 	$L__BB8_92;
	shr.u32 	%r280, %r4, 1;
	and.b32  	%r281, %r280, 496;
	mov.u32 	%r282, _ZN6thrust24THRUST_300001_SM_1000_NS8cuda_cub4core6detail5shmemE;
	add.s32 	%r283, %r282, %r281;
	st.shared.f64 	[%r283+8], %fd351;
	st.shared.u64 	[%r283+16], %rd355;
$L__BB8_92:
	bar.sync 	0;
	setp.ne.s32 	%p142, %r4, 0;
	@%p142 bra 	$L__BB8_208;
	setp.lt.s32 	%p143, %r3, 33;
	mov.f64 	%fd316, %fd351;
	mov.u64 	%rd316, %rd355;
	@%p143 bra 	$L__BB8_97;
	ld.shared.f64 	%fd117, [_ZN6thrust24THRUST_300001_SM_1000_NS8cuda_cub4core6detail5shmemE+24];
	ld.shared.u64 	%rd84, [_ZN6thrust24THRUST_300001_SM_1000_NS8cuda_cub4core6detail5shmemE+32];
	abs.f64 	%fd118, %fd351;
	abs.f64 	%fd119, %fd117;
	setp.lt.f64 	%p144, %fd118, %fd119;
	mov.f64 	%fd316, %fd117;
	mov.u64 	%rd316, %rd84;
	@%p144 bra 	$L__BB8_97;
	setp.lt.f64 	%p145, %fd119, %fd118;
	mov.f64 	%fd316, %fd351;
	mov.u64 	%rd316, %rd355;
	@%p145 bra 	$L__BB8_97;
	setp.lt.s64 	%p146, %rd355, %rd84;
	selp.f64 	%fd316, %fd351, %fd117, %p146;
	min.s64 	%rd316, %rd355, %rd84;
$L__BB8_97:
	setp.lt.s32 	%p147, %r3, 65;
	mov.f64 	%fd317, %fd316;
	mov.u64 	%rd317, %rd316;
	@%p147 bra 	$L__BB8_101;
	ld.shared.f64 	%fd122, [_ZN6thrust24THRUST_300001_SM_1000_NS8cuda_cub4core6detail5shmemE+40];
	ld.shared.u64 	%rd87, [_ZN6thrust24THRUST_300001_SM_1000_NS8cuda_cub4core6detail5shmemE+48];
	abs.f64 	%fd123, %fd316;
	abs.f64 	%fd124, %fd122;
	setp.lt.f64 	%p148, %fd123, %fd124;
	mov.f64 	%fd317, %fd122;
	mov.u64 	%rd317, %rd87;
	@%p148 bra 	$L__BB8_101;
	setp.lt.f64 	%p149, %fd124, %fd123;
	mov.f64 	%fd317, %fd316;
	mov.u64 	%rd317, %rd316;
	@%p149 bra 	$L__BB8_101;
	setp.lt.s64 	%p150, %rd316, %rd87;
	selp.f64 	%fd317, %fd316, %fd122, %p150;
	min.s64 	%rd317, %rd316, %rd87;
$L__BB8_101:
	setp.lt.s32 	%p151, %r3, 97;
	mov.f64 	%fd318, %fd317;
	mov.u64 	%rd318, %rd317;
	@%p151 bra 	$L__BB8_105;
	ld.shared.f64 	%fd127, [_ZN6thrust24THRUST_300001_SM_1000_NS8cuda_cub4core6detail5shmemE+56];
	ld.shared.u64 	%rd90, [_ZN6thrust24THRUST_300001_SM_1000_NS8cuda_cub4core6detail5shmemE+64];
	abs.f64 	%fd128, %fd317;
	abs.f64 	%fd129, %fd127;
	setp.lt.f64 	%p152, %fd128, %fd129;
	mov.f64 	%fd318, %fd127;
	mov.u64 	%rd318, %rd90;
	@%p152 bra 	$L__BB8_105;
	setp.lt.f64 	%p153, %fd129, %fd128;
	mov.f64 	%fd318, %fd317;
	mov.u64 	%rd318, %rd317;
	@%p153 bra 	$L__BB8_105;
	setp.lt.s64 	%p154, %rd317, %rd90;
	selp.f64 	%fd318, %fd317, %fd127, %p154;
	min.s64 	%rd318, %rd317, %rd90;
$L__BB8_105:
	setp.lt.s32 	%p155, %r3, 129;
	mov.f64 	%fd319, %fd318;
	mov.u64 	%rd319, %rd318;
	@%p155 bra 	$L__BB8_109;
	ld.shared.f64 	%fd132, [_ZN6thrust24THRUST_300001_SM_1000_NS8cuda_cub4core6detail5shmemE+72];
	ld.shared.u64 	%rd93, [_ZN6thrust24THRUST_300001_SM_1000_NS8cuda_cub4core6detail5shmemE+80];
	abs.f64 	%fd133, %fd318;
	abs.f64 	%fd134, %fd132;
	setp.lt.f64 	%p156, %fd133, %fd134;
	mov.f64 	%fd319, %fd132;
	mov.u64 	%rd319, %rd93;
	@%p156 bra 	$L__BB8_109;
	setp.lt.f64 	%p157, %fd134, %fd133;
	mov.f64 	%fd319, %fd318;
	mov.u64 	%rd319, %rd318;
	@%p157 bra 	$L__BB8_109;
	setp.lt.s64 	%p158, %rd318, %rd93;
	selp.f64 	%fd319, %fd318, %fd132, %p158;
	min.s64 	%rd319, %rd318, %rd93;
$L__BB8_109:
	setp.lt.s32 	%p159, %r3, 161;
	mov.f64 	%fd320, %fd319;
	mov.u64 	%rd320, %rd319;
	@%p159 bra 	$L__BB8_113;
	ld.shared.f64 	%fd137, [_ZN6thrust24THRUST_300001_SM_1000_NS8cuda_cub4core6detail5shmemE+88];
	ld.shared.u64 	%rd96, [_ZN6thrust24THRUST_300001_SM_1000_NS8cuda_cub4core6detail5shmemE+96];
	abs.f64 	%fd138, %fd319;
	abs.f64 	%fd139, %fd137;
	setp.lt.f64 	%p160, %fd138, %fd139;
	mov.f64 	%fd320, %fd137;
	mov.u64 	%rd320, %rd96;
	@%p160 bra 	$L__BB8_113;
	setp.lt.f64 	%p161, %fd139, %fd138;
	mov.f64 	%fd320, %fd319;
	mov.u64 	%rd320, %rd319;
	@%p161 bra 	$L__BB8_113;
	setp.lt.s64 	%p162, %rd319, %rd96;
	selp.f64 	%fd320, %fd319, %fd137, %p162;
	min.s64 	%rd320, %rd319, %rd96;
$L__BB8_113:
	setp.lt.s32 	%p163, %r3, 193;
	mov.f64 	%fd321, %fd320;
	mov.u64 	%rd321, %rd320;
	@%p163 bra 	$L__BB8_117;
	ld.shared.f64 	%fd142, [_ZN6thrust24THRUST_300001_SM_1000_NS8cuda_cub4core6detail5shmemE+104];
	ld.shared.u64 	%rd99, [_ZN6thrust24THRUST_300001_SM_1000_NS8cuda_cub4core6detail5shmemE+112];
	abs.f64 	%fd143, %fd320;
	abs.f64 	%fd144, %fd142;
	setp.lt.f64 	%p164, %fd143, %fd144;
	mov.f64 	%fd321, %fd142;
	mov.u64 	%rd321, %rd99;
	@%p164 bra 	$L__BB8_117;
	setp.lt.f64 	%p165, %fd144, %fd143;
	mov.f64 	%fd321, %fd320;
	mov.u64 	%rd321, %rd320;
	@%p165 bra 	$L__BB8_117;
	setp.lt.s64 	%p166, %rd320, %rd99;
	selp.f64 	%fd321, %fd320, %fd142, %p166;
	min.s64 	%rd321, %rd320, %rd99;
$L__BB8_117:
	setp.lt.s32 	%p167, %r3, 225;
	mov.u64 	%rd355, %rd321;
	mov.f64 	%fd351, %fd321;
	@%p167 bra 	$L__BB8_208;
	ld.shared.f64 	%fd147, [_ZN6thrust24THRUST_300001_SM_1000_NS8cuda_cub4core6detail5shmemE+120];
	ld.shared.u64 	%rd102, [_ZN6thrust24THRUST_300001_SM_1000_NS8cuda_cub4core6detail5shmemE+128];
	abs.f64 	%fd148, %fd321;
	abs.f64 	%fd149, %fd147;
	setp.lt.f64 	%p168, %fd148, %fd149;
	mov.u64 	%rd355, %rd102;
	mov.f64 	%fd351, %fd147;
	@%p168 bra 	$L__BB8_208;
	setp.lt.f64 	%p169, %fd149, %fd148;
	mov.u64 	%rd355, %rd321;
	mov.f64 	%fd351, %fd321;
	@%p169 bra 	$L__BB8_208;
	setp.lt.s64 	%p170, %rd321, %rd102;
	selp.f64 	%fd351, %fd321, %fd147, %p170;
	min.s64 	%rd355, %rd321, %rd102;
	bra.uni 	$L__BB8_208;
$L__BB8_121:
	mov.u32 	%r20, %tid.x;
	add.s64 	%rd104, %rd196, %rd4;
	cvt.u64.u32 	%rd105, %r20;
	add.s64 	%rd201, %rd105, %rd4;
	cvta.to.global.u64 	%rd202, %rd195;
	shl.b64 	%rd203, %rd201, 3;
	add.s64 	%rd204, %rd202, %rd203;
	ld.global.f64 	%fd274, [%rd204];
	add.s32 	%r36, %r20, 256;
	cvt.u64.u32 	%rd205, %r36;
	ld.global.f64 	%fd275, [%rd204+2048];
	add.s32 	%r37, %r20, 512;
	cvt.u64.u32 	%rd206, %r37;
	ld.global.f64 	%fd276, [%rd204+4096];
	add.s32 	%r38, %r20, 768;
	cvt.u64.u32 	%rd207, %r38;
	ld.global.f64 	%fd277, [%rd204+6144];
	or.b32  	%r39, %r20, 1024;
	cvt.u64.u32 	%rd106, %r39;
	add.s64 	%rd343, %rd104, %rd106;
	ld.global.f64 	%fd339, [%rd204+8192];
	abs.f64 	%fd278, %fd274;
	abs.f64 	%fd279, %fd275;
	setp.geu.f64 	%p2, %fd278, %fd279;
	selp.f64 	%fd280, %fd274, %fd275, %p2;
	selp.b64 	%rd208, %rd105, %rd205, %p2;
	abs.f64 	%fd281, %fd280;
	abs.f64 	%fd282, %fd276;
	setp.geu.f64 	%p3, %fd281, %fd282;
	selp.f64 	%fd283, %fd280, %fd276, %p3;
	selp.b64 	%rd209, %rd208, %rd206, %p3;
	abs.f64 	%fd284, %fd283;
	abs.f64 	%fd285, %fd277;
	setp.geu.f64 	%p4, %fd284, %fd285;
	selp.f64 	%fd152, %fd283, %fd277, %p4;
	selp.b64 	%rd108, %rd209, %rd207, %p4;
	abs.f64 	%fd153, %fd152;
	abs.f64 	%fd154, %fd339;
	setp.lt.f64 	%p5, %fd153, %fd154;
	@%p5 bra 	$L__BB8_123;
	setp.lt.f64 	%p6, %fd154, %fd153;
	setp.lt.u64 	%p7, %rd108, %rd106;
	or.pred  	%p8, %p6, %p7;
	selp.f64 	%fd339, %fd152, %fd339, %p8;
	add.s64 	%rd212, %rd104, %rd108;
	selp.b64 	%rd343, %rd212, %rd343, %p8;
$L__BB8_123:
	setp.le.u64 	%p9, %rd198, %rd5;
	@%p9 bra 	$L__BB8_164;
	setp.ne.s32 	%p10, %r20, 0;
	@%p10 bra 	$L__BB8_126;
	atom.global.add.u64 	%rd213, [%rd1+8], 1280;
	add.s64 	%rd214, %rd213, %rd5;
	st.shared.u64 	[_ZN6thrust24THRUST_300001_SM_1000_NS8cuda_cub4core6detail5shmemE+152], %rd214;
$L__BB8_126:
	bar.sync 	0;
	ld.shared.u64 	%rd331, [_ZN6thrust24THRUST_300001_SM_1000_NS8cuda_cub4core6detail5shmemE+152];
	add.s64 	%rd215, %rd331, 1280;
	setp.gt.s64 	%p11, %rd215, %rd198;
	@%p11 bra 	$L__BB8_141;
	mov.f64 	%fd323, %fd339;
	mov.u64 	%rd324, %rd343;
$L__BB8_128:
	add.s64 	%rd216, %rd331, %rd105;
	cvta.to.global.u64 	%rd217, %rd195;
	shl.b64 	%rd218, %rd216, 3;
	add.s64 	%rd219, %rd217, %rd218;
	add.s64 	%rd325, %rd216, %rd196;
	ld.global.f64 	%fd324, [%rd219];
	add.s64 	%rd326, %rd325, 256;
	ld.global.f64 	%fd325, [%rd219+2048];
	add.s64 	%rd327, %rd325, 512;
	ld.global.f64 	%fd326, [%rd219+4096];
	add.s64 	%rd328, %rd325, 768;
	ld.global.f64 	%fd327, [%rd219+6144];
	add.s64 	%rd343, %rd325, 1024;
	ld.global.f64 	%fd339, [%rd219+8192];
	abs.f64 	%fd163, %fd323;
	abs.f64 	%fd164, %fd324;
	setp.lt.f64 	%p12, %fd163, %fd164;
	@%p12 bra 	$L__BB8_130;
	setp.lt.f64 	%p13, %fd164, %fd163;
	setp.lt.s64 	%p14, %rd324, %rd325;
	or.pred  	%p15, %p13, %p14;
	selp.f64 	%fd324, %fd323, %fd324, %p15;
	selp.b64 	%rd325, %rd324, %rd325, %p15;
$L__BB8_130:
	abs.f64 	%fd167, %fd324;
	abs.f64 	%fd168, %fd325;
	setp.lt.f64 	%p16, %fd167, %fd168;
	@%p16 bra 	$L__BB8_132;
	setp.lt.f64 	%p17, %fd168, %fd167;
	setp.lt.s64 	%p18, %rd325, %rd326;
	or.pred  	%p19, %p17, %p18;
	selp.f64 	%fd325, %fd324, %fd325, %p19;
	selp.b64 	%rd326, %rd325, %rd326, %p19;
$L__BB8_132:
	abs.f64 	%fd171, %fd325;
	abs.f64 	%fd172, %fd326;
	setp.lt.f64 	%p20, %fd171, %fd172;
	@%p20 bra 	$L__BB8_134;
	setp.lt.f64 	%p21, %fd172, %fd171;
	setp.lt.s64 	%p22, %rd326, %rd327;
	or.pred  	%p23, %p21, %p22;
	selp.f64 	%fd326, %fd325, %fd326, %p23;
	selp.b64 	%rd327, %rd326, %rd327, %p23;
$L__BB8_134:
	abs.f64 	%fd175, %fd326;
	abs.f64 	%fd176, %fd327;
	setp.lt.f64 	%p24, %fd175, %fd176;
	@%p24 bra 	$L__BB8_136;
	setp.lt.f64 	%p25, %fd176, %fd175;
	setp.lt.s64 	%p26, %rd327, %rd328;
	or.pred  	%p27, %p25, %p26;
	selp.f64 	%fd327, %fd326, %fd327, %p27;
	selp.b64 	%rd328, %rd327, %rd328, %p27;
$L__BB8_136:
	abs.f64 	%fd179, %fd327;
	abs.f64 	%fd180, %fd339;
	setp.lt.f64 	%p28, %fd179, %fd180;
	@%p28 bra 	$L__BB8_138;
	setp.lt.f64 	%p29, %fd180, %fd179;
	setp.lt.s64 	%p30, %rd328, %rd343;
	or.pred  	%p31, %p29, %p30;
	selp.f64 	%fd339, %fd327, %fd339, %p31;
	selp.b64 	%rd343, %rd328, %rd343, %p31;
$L__BB8_138:
	setp.ne.s32 	%p32, %r20, 0;
	bar.sync 	0;
	@%p32 bra 	$L__BB8_140;
	atom.global.add.u64 	%rd220, [%rd1+8], 1280;
	add.s64 	%rd221, %rd220, %rd5;
	st.shared.u64 	[_ZN6thrust24THRUST_300001_SM_1000_NS8cuda_cub4core6detail5shmemE+152], %rd221;
$L__BB8_140:
	bar.sync 	0;
	ld.shared.u64 	%rd331, [_ZN6thrust24THRUST_300001_SM_1000_NS8cuda_cub4core6detail5shmemE+152];
	add.s64 	%rd222, %rd331, 1280;
	setp.le.s64 	%p33, %rd222, %rd198;
	mov.f64 	%fd323, %fd339;
	mov.u64 	%rd324, %rd343;
	@%p33 bra 	$L__BB8_128;
$L__BB8_141:
	setp.le.s64 	%p34, %rd198, %rd331;
	@%p34 bra 	$L__BB8_164;
	cvt.u32.u64 	%r40, %rd331;
	cvt.u32.u64 	%r41, %rd198;
	sub.s32 	%r21, %r41, %r40;
	setp.ge.s32 	%p35, %r20, %r21;
	@%p35 bra 	$L__BB8_164;
	cvta.to.global.u64 	%rd132, %rd195;
	not.b32 	%r43, %r20;
	add.s32 	%r44, %r43, %r41;
	sub.s32 	%r22, %r44, %r40;
	and.b32  	%r46, %r22, 768;
	setp.eq.s32 	%p36, %r46, 768;
	mov.u32 	%r397, %r20;
	@%p36 bra 	$L__BB8_149;
	add.s64 	%rd224, %rd331, %rd105;
	add.s64 	%rd333, %rd224, %rd196;
	shl.b64 	%rd225, %rd224, 3;
	add.s64 	%rd332, %rd132, %rd225;
	shr.u32 	%r47, %r22, 8;
	add.s32 	%r48, %r47, 1;
	and.b32  	%r49, %r48, 3;
	neg.s32 	%r395, %r49;
	mov.u32 	%r397, %r20;
$L__BB8_145:
	.pragma "nounroll";
	mov.u64 	%rd137, %rd343;
	mov.f64 	%fd184, %fd339;
	ld.global.f64 	%fd185, [%rd332];
	abs.f64 	%fd186, %fd184;
	abs.f64 	%fd187, %fd185;
	setp.lt.f64 	%p37, %fd186, %fd187;
	mov.f64 	%fd339, %fd185;
	mov.u64 	%rd343, %rd333;
	@%p37 bra 	$L__BB8_148;
	setp.lt.f64 	%p38, %fd187, %fd186;
	mov.f64 	%fd339, %fd184;
	mov.u64 	%rd343, %rd137;
	@%p38 bra 	$L__BB8_148;
	setp.lt.s64 	%p39, %rd137, %rd333;
	selp.f64 	%fd339, %fd184, %fd185, %p39;
	min.s64 	%rd343, %rd137, %rd333;
$L__BB8_148:
	add.s32 	%r397, %r397, 256;
	add.s64 	%rd333, %rd333, 256;
	add.s64 	%rd332, %rd332, 2048;
	add.s32 	%r395, %r395, 1;
	setp.ne.s32 	%p40, %r395, 0;
	@%p40 bra 	$L__BB8_145;
$L__BB8_149:
	setp.lt.u32 	%p41, %r22, 768;
	@%p41 bra 	$L__BB8_164;
	add.s32 	%r398, %r397, 512;
$L__BB8_151:
	mov.u32 	%r30, %r398;
	add.s32 	%r50, %r30, -512;
	cvt.u64.u32 	%rd226, %r50;
	add.s64 	%rd227, %rd331, %rd226;
	shl.b64 	%rd228, %rd227, 3;
	add.s64 	%rd145, %rd132, %rd228;
	add.s64 	%rd146, %rd227, %rd196;
	ld.global.f64 	%fd193, [%rd145];
	abs.f64 	%fd194, %fd339;
	abs.f64 	%fd195, %fd193;
	setp.lt.f64 	%p42, %fd194, %fd195;
	mov.f64 	%fd335, %fd193;
	mov.u64 	%rd339, %rd146;
	@%p42 bra 	$L__BB8_154;
	setp.lt.f64 	%p43, %fd195, %fd194;
	mov.f64 	%fd335, %fd339;
	mov.u64 	%rd339, %rd343;
	@%p43 bra 	$L__BB8_154;
	setp.lt.s64 	%p44, %rd343, %rd146;
	selp.f64 	%fd335, %fd339, %fd193, %p44;
	min.s64 	%rd339, %rd343, %rd146;
$L__BB8_154:
	add.s32 	%r51, %r30, -256;
	cvt.u64.u32 	%rd229, %r51;
	add.s64 	%rd230, %rd331, %rd229;
	add.s64 	%rd149, %rd230, %rd196;
	ld.global.f64 	%fd198, [%rd145+2048];
	abs.f64 	%fd199, %fd335;
	abs.f64 	%fd200, %fd198;
	setp.lt.f64 	%p45, %fd199, %fd200;
	mov.f64 	%fd336, %fd198;
	mov.u64 	%rd340, %rd149;
	@%p45 bra 	$L__BB8_157;
	setp.lt.f64 	%p46, %fd200, %fd199;
	mov.f64 	%fd336, %fd335;
	mov.u64 	%rd340, %rd339;
	@%p46 bra 	$L__BB8_157;
	setp.lt.s64 	%p47, %rd339, %rd149;
	selp.f64 	%fd336, %fd335, %fd198, %p47;
	min.s64 	%rd340, %rd339, %rd149;
$L__BB8_157:
	cvt.u64.u32 	%rd231, %r30;
	add.s64 	%rd232, %rd331, %rd231;
	add.s64 	%rd152, %rd232, %rd196;
	ld.global.f64 	%fd203, [%rd145+4096];
	abs.f64 	%fd204, %fd336;
	abs.f64 	%fd205, %fd203;
	setp.lt.f64 	%p48, %fd204, %fd205;
	mov.f64 	%fd337, %fd203;
	mov.u64 	%rd341, %rd152;
	@%p48 bra 	$L__BB8_160;
	setp.lt.f64 	%p49, %fd205, %fd204;
	mov.f64 	%fd337, %fd336;
	mov.u64 	%rd341, %rd340;
	@%p49 bra 	$L__BB8_160;
	setp.lt.s64 	%p50, %rd340, %rd152;
	selp.f64 	%fd337, %fd336, %fd203, %p50;
	min.s64 	%rd341, %rd340, %rd152;
$L__BB8_160:
	add.s32 	%r52, %r30, 256;
	cvt.u64.u32 	%rd233, %r52;
	add.s64 	%rd234, %rd331, %rd233;
	add.s64 	%rd155, %rd234, %rd196;
	ld.global.f64 	%fd208, [%rd145+6144];
	abs.f64 	%fd209, %fd337;
	abs.f64 	%fd210, %fd208;
	setp.lt.f64 	%p51, %fd209, %fd210;
	mov.f64 	%fd339, %fd208;
	mov.u64 	%rd343, %rd155;
	@%p51 bra 	$L__BB8_163;
	setp.lt.f64 	%p52, %fd210, %fd209;
	mov.f64 	%fd339, %fd337;
	mov.u64 	%rd343, %rd341;
	@%p52 bra 	$L__BB8_163;
	setp.lt.s64 	%p53, %rd341, %rd155;
	selp.f64 	%fd339, %fd337, %fd208, %p53;
	min.s64 	%rd343, %rd341, %rd155;
$L__BB8_163:
	add.s32 	%r398, %r30, 1024;
	add.s32 	%r53, %r30, 512;
	setp.lt.s32 	%p54, %r53, %r21;
	@%p54 bra 	$L__BB8_151;
$L__BB8_164:
	// begin inline asm
	mov.u32 %r54, %laneid;
	// end inline asm
	mov.b64 	%rd235, %fd339;
	mov.b64 	{%r56, %r61}, %rd235;
	mov.b32 	%r72, 1;
	mov.b32 	%r73, 31;
	mov.b32 	%r74, -1;
	// begin inline asm
	shfl.sync.down.b32 %r55, %r56, %r72, %r73, %r74;
	// end inline asm
	// begin inline asm
	shfl.sync.down.b32 %r60, %r61, %r72, %r73, %r74;
	// end inline asm
	mov.b64 	%rd236, {%r55, %r60};
	mov.b64 	%fd214, %rd236;
	mov.b64 	{%r66, %r71}, %rd343;
	// begin inline asm
	shfl.sync.down.b32 %r65, %r66, %r72, %r73, %r74;
	// end inline asm
	// begin inline asm
	shfl.sync.down.b32 %r70, %r71, %r72, %r73, %r74;
	// end inline asm
	mov.b64 	%rd159, {%r65, %r70};
	setp.gt.s32 	%p55, %r54, 30;
	mov.f64 	%fd340, %fd339;
	mov.u64 	%rd344, %rd343;
	@%p55 bra 	$L__BB8_168;
	abs.f64 	%fd215, %fd339;
	abs.f64 	%fd216, %fd214;
	setp.lt.f64 	%p56, %fd215, %fd216;
	mov.f64 	%fd340, %fd214;
	mov.u64 	%rd344, %rd159;
	@%p56 bra 	$L__BB8_168;
	setp.lt.f64 	%p57, %fd216, %fd215;
	mov.f64 	%fd340, %fd339;
	mov.u64 	%rd344, %rd343;
	@%p57 bra 	$L__BB8_168;
	setp.lt.s64 	%p58, %rd343, %rd159;
	selp.f64 	%fd340, %fd339, %fd214, %p58;
	min.s64 	%rd344, %rd343, %rd159;
$L__BB8_168:
	mov.b64 	%rd237, %fd340;
	mov.b64 	{%r76, %r81}, %rd237;
	mov.b32 	%r92, 2;
	mov.b32 	%r93, 31;
	mov.b32 	%r94, -1;
	// begin inline asm
	shfl.sync.down.b32 %r75, %r76, %r92, %r93, %r94;
	// end inline asm
	// begin inline asm
	shfl.sync.down.b32 %r80, %r81, %r92, %r93, %r94;
	// end inline asm
	mov.b64 	%rd238, {%r75, %r80};
	mov.b64 	%fd219, %rd238;
	mov.b64 	{%r86, %r91}, %rd344;
	// begin inline asm
	shfl.sync.down.b32 %r85, %r86, %r92, %r93, %r94;
	// end inline asm
	// begin inline asm
	shfl.sync.down.b32 %r90, %r91, %r92, %r93, %r94;
	// end inline asm
	mov.b64 	%rd162, {%r85, %r90};
	setp.gt.s32 	%p59, %r54, 29;
	mov.f64 	%fd341, %fd340;
	mov.u64 	%rd345, %rd344;
	@%p59 bra 	$L__BB8_172;
	abs.f64 	%fd220, %fd340;
	abs.f64 	%fd221, %fd219;
	setp.lt.f64 	%p60, %fd220, %fd221;
	mov.f64 	%fd341, %fd219;
	mov.u64 	%rd345, %rd162;
	@%p60 bra 	$L__BB8_172;
	setp.lt.f64 	%p61, %fd221, %fd220;
	mov.f64 	%fd341, %fd340;
	mov.u64 	%rd345, %rd344;
	@%p61 bra 	$L__BB8_172;
	setp.lt.s64 	%p62, %rd344, %rd162;
	selp.f64 	%fd341, %fd340, %fd219, %p62;
	min.s64 	%rd345, %rd344, %rd162;
$L__BB8_172:
	mov.b64 	%rd239, %fd341;
	mov.b64 	{%r96, %r101}, %rd239;
	mov.b32 	%r112, 4;
	mov.b32 	%r113, 31;
	mov.b32 	%r114, -1;
	// begin inline asm
	shfl.sync.down.b32 %r95, %r96, %r112, %r113, %r114;
	// end inline asm
	// begin inline asm
	shfl.sync.down.b32 %r100, %r101, %r112, %r113, %r114;
	// end inline asm
	mov.b64 	%rd240, {%r95, %r100};
	mov.b64 	%fd224, %rd240;
	mov.b64 	{%r106, %r111}, %rd345;
	// begin inline asm
	shfl.sync.down.b32 %r105, %r106, %r112, %r113, %r114;
	// end inline asm
	// begin inline asm
	shfl.sync.down.b32 %r110, %r111, %r112, %r113, %r114;
	// end inline asm
	mov.b64 	%rd165, {%r105, %r110};
	setp.gt.s32 	%p63, %r54, 27;
	mov.f64 	%fd342, %fd341;
	mov.u64 	%rd346, %rd345;
	@%p63 bra 	$L__BB8_176;
	abs.f64 	%fd225, %fd341;
	abs.f64 	%fd226, %fd224;
	setp.lt.f64 	%p64, %fd225, %fd226;
	mov.f64 	%fd342, %fd224;
	mov.u64 	%rd346, %rd165;
	@%p64 bra 	$L__BB8_176;
	setp.lt.f64 	%p65, %fd226, %fd225;
	mov.f64 	%fd342, %fd341;
	mov.u64 	%rd346, %rd345;
	@%p65 bra 	$L__BB8_176;
	setp.lt.s64 	%p66, %rd345, %rd165;
	selp.f64 	%fd342, %fd341, %fd224, %p66;
	min.s64 	%rd346, %rd345, %rd165;
$L__BB8_176:
	mov.b64 	%rd241, %fd342;
	mov.b64 	{%r116, %r121}, %rd241;
	mov.b32 	%r132, 8;
	mov.b32 	%r133, 31;
	mov.b32 	%r134, -1;
	// begin inline asm
	shfl.sync.down.b32 %r115, %r116, %r132, %r133, %r134;
	// end inline asm
	// begin inline asm
	shfl.sync.down.b32 %r120, %r121, %r132, %r133, %r134;
	// end inline asm
	mov.b64 	%rd242, {%r115, %r120};
	mov.b64 	%fd229, %rd242;
	mov.b64 	{%r126, %r131}, %rd346;
	// begin inline asm
	shfl.sync.down.b32 %r125, %r126, %r132, %r133, %r134;
	// end inline asm
	// begin inline asm
	shfl.sync.down.b32 %r130, %r131, %r132, %r133, %r134;
	// end inline asm
	mov.b64 	%rd168, {%r125, %r130};
	setp.gt.s32 	%p67, %r54, 23;
	mov.f64 	%fd343, %fd342;
	mov.u64 	%rd347, %rd346;
	@%p67 bra 	$L__BB8_180;
	abs.f64 	%fd230, %fd342;
	abs.f64 	%fd231, %fd229;
	setp.lt.f64 	%p68, %fd230, %fd231;
	mov.f64 	%fd343, %fd229;
	mov.u64 	%rd347, %rd168;
	@%p68 bra 	$L__BB8_180;
	setp.lt.f64 	%p69, %fd231, %fd230;
	mov.f64 	%fd343, %fd342;
	mov.u64 	%rd347, %rd346;
	@%p69 bra 	$L__BB8_180;
	setp.lt.s64 	%p70, %rd346, %rd168;
	selp.f64 	%fd343, %fd342, %fd229, %p70;
	min.s64 	%rd347, %rd346, %rd168;
$L__BB8_180:
	mov.b64 	%rd243, %fd343;
	mov.b64 	{%r136, %r141}, %rd243;
	mov.b32 	%r152, 16;
	mov.b32 	%r153, 31;
	mov.b32 	%r154, -1;
	// begin inline asm
	shfl.sync.down.b32 %r135, %r136, %r152, %r153, %r154;
	// end inline asm
	// begin inline asm
	shfl.sync.down.b32 %r140, %r141, %r152, %r153, %r154;
	// end inline asm
	mov.b64 	%rd244, {%r135, %r140};
	mov.b64 	%fd234, %rd244;
	mov.b64 	{%r146, %r151}, %rd347;
	// begin inline asm
	shfl.sync.down.b32 %r145, %r146, %r152, %r153, %r154;
	// end inline asm
	// begin inline asm
	shfl.sync.down.b32 %r150, %r151, %r152, %r153, %r154;
	// end inline asm
	mov.b64 	%rd171, {%r145, %r150};
	setp.gt.s32 	%p71, %r54, 15;
	mov.f64 	%fd351, %fd343;
	mov.u64 	%rd355, %rd347;
	@%p71 bra 	$L__BB8_184;
	abs.f64 	%fd235, %fd343;
	abs.f64 	%fd236, %fd234;
	setp.lt.f64 	%p72, %fd235, %fd236;
	mov.f64 	%fd351, %fd234;
	mov.u64 	%rd355, %rd171;
	@%p72 bra 	$L__BB8_184;
	setp.lt.f64 	%p73, %fd236, %fd235;
	mov.f64 	%fd351, %fd343;
	mov.u64 	%rd355, %rd347;
	@%p73 bra 	$L__BB8_184;
	setp.lt.s64 	%p74, %rd347, %rd171;
	selp.f64 	%fd351, %fd343, %fd234, %p74;
	min.s64 	%rd355, %rd347, %rd171;
$L__BB8_184:
	setp.ne.s32 	%p75, %r54, 0;
	@%p75 bra 	$L__BB8_186;
	shr.u32 	%r155, %r20, 1;
	and.b32  	%r156, %r155, 496;
	mov.u32 	%r157, _ZN6thrust24THRUST_300001_SM_1000_NS8cuda_cub4core6detail5shmemE;
	add.s32 	%r158, %r157, %r156;
	st.shared.f64 	[%r158+8], %fd351;
	st.shared.u64 	[%r158+16], %rd355;
$L__BB8_186:
	bar.sync 	0;
	setp.ne.s32 	%p76, %r20, 0;
	@%p76 bra 	$L__BB8_208;
	ld.shared.f64 	%fd239, [_ZN6thrust24THRUST_300001_SM_1000_NS8cuda_cub4core6detail5shmemE+24];
	ld.shared.u64 	%rd174, [_ZN6thrust24THRUST_300001_SM_1000_NS8cuda_cub4core6detail5shmemE+32];
	abs.f64 	%fd240, %fd351;
	abs.f64 	%fd241, %fd239;
	setp.lt.f64 	%p77, %fd240, %fd241;
	mov.f64 	%fd345, %fd239;
	mov.u64 	%rd349, %rd174;
	@%p77 bra 	$L__BB8_190;
	setp.lt.f64 	%p78, %fd241, %fd240;
	mov.f64 	%fd345, %fd351;
	mov.u64 	%rd349, %rd355;
	@%p78 bra 	$L__BB8_190;
	setp.lt.s64 	%p79, %rd355, %rd174;
	selp.f64 	%fd345, %fd351, %fd239, %p79;
	min.s64 	%rd349, %rd355, %rd174;
$L__BB8_190:
	ld.shared.f64 	%fd244, [_ZN6thrust24THRUST_300001_SM_1000_NS8cuda_cub4core6detail5shmemE+40];
	ld.shared.u64 	%rd177, [_ZN6thrust24THRUST_300001_SM_1000_NS8cuda_cub4core6detail5shmemE+48];
	abs.f64 	%fd245, %fd345;
	abs.f64 	%fd246, %fd244;
	setp.lt.f64 	%p80, %fd245, %fd246;
	mov.f64 	%fd346, %fd244;
	mov.u64 	%rd350, %rd177;
	@%p80 bra 	$L__BB8_193;
	setp.lt.f64 	%p81, %fd246, %fd245;
	mov.f64 	%fd346, %fd345;
	mov.u64 	%rd350, %rd349;
	@%p81 bra 	$L__BB8_193;
	setp.lt.s64 	%p82, %rd349, %rd177;
	selp.f64 	%fd346, %fd345, %fd244, %p82;
	min.s64 	%rd350, %rd349, %rd177;
$L__BB8_193:
	ld.shared.f64 	%fd249, [_ZN6thrust24THRUST_300001_SM_1000_NS8cuda_cub4core6detail5shmemE+56];
	ld.shared.u64 	%rd180, [_ZN6thrust24THRUST_300001_SM_1000_NS8cuda_cub4core6detail5shmemE+64];
	abs.f64 	%fd250, %fd346;
	abs.f64 	%fd251, %fd249;
	setp.lt.f64 	%p83, %fd250, %fd251;
	mov.f64 	%fd347, %fd249;
	mov.u64 	%rd351, %rd180;
	@%p83 bra 	$L__BB8_196;
	setp.lt.f64 	%p84, %fd251, %fd250;
	mov.f64 	%fd347, %fd346;
	mov.u64 	%rd351, %rd350;
	@%p84 bra 	$L__BB8_196;
	setp.lt.s64 	%p85, %rd350, %rd180;
	selp.f64 	%fd347, %fd346, %fd249, %p85;
	min.s64 	%rd351, %rd350, %rd180;
$L__BB8_196:
	ld.shared.f64 	%fd254, [_ZN6thrust24THRUST_300001_SM_1000_NS8cuda_cub4core6detail5shmemE+72];
	ld.shared.u64 	%rd183, [_ZN6thrust24THRUST_300001_SM_1000_NS8cuda_cub4core6detail5shmemE+80];
	abs.f64 	%fd255, %fd347;
	abs.f64 	%fd256, %fd254;
	setp.lt.f64 	%p86, %fd255, %fd256;
	mov.f64 	%fd348, %fd254;
	mov.u64 	%rd352, %rd183;
	@%p86 bra 	$L__BB8_199;
	setp.lt.f64 	%p87, %fd256, %fd255;
	mov.f64 	%fd348, %fd347;
	mov.u64 	%rd352, %rd351;
	@%p87 bra 	$L__BB8_199;
	setp.lt.s64 	%p88, %rd351, %rd183;
	selp.f64 	%fd348, %fd347, %fd254, %p88;
	min.s64 	%rd352, %rd351, %rd183;
$L__BB8_199:
	ld.shared.f64 	%fd259, [_ZN6thrust24THRUST_300001_SM_1000_NS8cuda_cub4core6detail5shmemE+88];
	ld.shared.u64 	%rd186, [_ZN6thrust24THRUST_300001_SM_1000_NS8cuda_cub4core6detail5shmemE+96];
	abs.f64 	%fd260, %fd348;
	abs.f64 	%fd261, %fd259;
	setp.lt.f64 	%p89, %fd260, %fd261;
	mov.f64 	%fd349, %fd259;
	mov.u64 	%rd353, %rd186;
	@%p89 bra 	$L__BB8_202;
	setp.lt.f64 	%p90, %fd261, %fd260;
	mov.f64 	%fd349, %fd348;
	mov.u64 	%rd353, %rd352;
	@%p90 bra 	$L__BB8_202;
	setp.lt.s64 	%p91, %rd352, %rd186;
	selp.f64 	%fd349, %fd348, %fd259, %p91;
	min.s64 	%rd353, %rd352, %rd186;
$L__BB8_202:
	ld.shared.f64 	%fd264, [_ZN6thrust24THRUST_300001_SM_1000_NS8cuda_cub4core6detail5shmemE+104];
	ld.shared.u64 	%rd189, [_ZN6thrust24THRUST_300001_SM_1000_NS8cuda_cub4core6detail5shmemE+112];
	abs.f64 	%fd265, %fd349;
	abs.f64 	%fd266, %fd264;
	setp.lt.f64 	%p92, %fd265, %fd266;
	mov.f64 	%fd350, %fd264;
	mov.u64 	%rd354, %rd189;
	@%p92 bra 	$L__BB8_205;
	setp.lt.f64 	%p93, %fd266, %fd265;
	mov.f64 	%fd350, %fd349;
	mov.u64 	%rd354, %rd353;
	@%p93 bra 	$L__BB8_205;
	setp.lt.s64 	%p94, %rd353, %rd189;
	selp.f64 	%fd350, %fd349, %fd264, %p94;
	min.s64 	%rd354, %rd353, %rd189;
$L__BB8_205:
	ld.shared.f64 	%fd269, [_ZN6thrust24THRUST_300001_SM_1000_NS8cuda_cub4core6detail5shmemE+120];
	ld.shared.u64 	%rd192, [_ZN6thrust24THRUST_300001_SM_1000_NS8cuda_cub4core6detail5shmemE+128];
	abs.f64 	%fd270, %fd350;
	abs.f64 	%fd271, %fd269;
	setp.lt.f64 	%p95, %fd270, %fd271;
	mov.u64 	%rd355, %rd192;
	mov.f64 	%fd351, %fd269;
	@%p95 bra 	$L__BB8_208;
	setp.lt.f64 	%p96, %fd271, %fd270;
	mov.u64 	%rd355, %rd354;
	mov.f64 	%fd351, %fd350;
	@%p96 bra 	$L__BB8_208;
	setp.lt.s64 	%p97, %rd354, %rd192;
	selp.f64 	%fd351, %fd350, %fd269, %p97;
	min.s64 	%rd355, %rd354, %rd192;
$L__BB8_208:
	mov.u32 	%r389, %tid.x;
	setp.ne.s32 	%p214, %r389, 0;
	@%p214 bra 	$L__BB8_210;
	ld.param.u64 	%rd286, [_ZN6thrust24THRUST_300001_SM_1000_NS8cuda_cub4core6detail13_kernel_agentINS1_8__reduce11ReduceAgentINS0_12zip_iteratorIN4cuda3std3__45tupleIJNS0_10device_ptrIdEENS0_17counting_iteratorIlNS0_11use_defaultESF_SF_EEEEEEEPNSB_IJdlEEESJ_lNS1_9__extrema9arg_max_fIdl6AbsMaxEEEEJSI_SK_lN3cub18CUB_300001_SM_100013GridEvenShareIlEENSR_9GridQueueIyEESO_EEEvDpT0__param_1];
	cvta.to.global.u64 	%rd283, %rd286;
	mul.wide.u32 	%rd284, %r1, 16;
	add.s64 	%rd285, %rd283, %rd284;
	st.global.f64 	[%rd285], %fd351;
	st.global.u64 	[%rd285+8], %rd355;
$L__BB8_210:
	ret;

}
	// .globl	_ZN6thrust24THRUST_300001_SM_1000_NS8cuda_cub4core6detail13_kernel_agentINS1_8__reduce10DrainAgentIlEEJN3cub18CUB_300001_SM_10009GridQueueIyEElEEEvDpT0_
.visible .entry _ZN6thrust24THRUST_300001_SM_1000_NS8cuda_cub4core6detail13_kernel_agentINS1_8__reduce10DrainAgentIlEEJN3cub18CUB_300001_SM_10009GridQueueIyEElEEEvDpT0_(
	.param .align 8 .b8 _ZN6thrust24THRUST_300001_SM_1000_NS8cuda_cub4core6detail13_kernel_agentINS1_8__reduce10DrainAgentIlEEJN3cub18CUB_300001_SM_10009GridQueueIyEElEEEvDpT0__param_0[8],
	.param .u64 _ZN6thrust24THRUST_300001_SM_1000_NS8cuda_cub4core6detail13_kernel_agentINS1_8__reduce10DrainAgentIlEEJN3cub18CUB_300001_SM_10009GridQueueIyEElEEEvDpT0__param_1
)
.maxntid 1
{
	.reg .b64 	%rd<5>;

	ld.param.u64 	%rd1, [_ZN6thrust24THRUST_300001_SM_1000_NS8cuda_cub4core6detail13_kernel_agentINS1_8__reduce10DrainAgentIlEEJN3cub18CUB_300001_SM_10009GridQueueIyEElEEEvDpT0__param_0];
	ld.param.u64 	%rd2, [_ZN6thrust24THRUST_300001_SM_1000_NS8cuda_cub4core6detail13_kernel_agentINS1_8__reduce10DrainAgentIlEEJN3cub18CUB_300001_SM_10009GridQueueIyEElEEEvDpT0__param_1];
	cvta.to.global.u64 	%rd3, %rd1;
	st.global.u64 	[%rd3], %rd2;
	mov.b64 	%rd4, 0;
	st.global.u64 	[%rd3+8], %rd4;
	ret;

}
	// .globl	_ZN6thrust24THRUST_300001_SM_1000_NS8cuda_cub4core6detail13_kernel_agentINS1_8__reduce11ReduceAgentIPN4cuda3std3__45tupleIJdlEEESC_SB_lNS1_9__extrema9arg_max_fIdl6AbsMaxEEEEJSC_SC_iSG_EEEvDpT0_
.visible .entry _ZN6thrust24THRUST_300001_SM_1000_NS8cuda_cub4core6detail13_kernel_agentINS1_8__reduce11ReduceAgentIPN4cuda3std3__45tupleIJdlEEESC_SB_lNS1_9__extrema9arg_max_fIdl6AbsMaxEEEEJSC_SC_iSG_EEEvDpT0_(
	.param .u64 .ptr .align 1 _ZN6thrust24THRUST_300001_SM_1000_NS8cuda_cub4core6detail13_kernel_agentINS1_8__reduce11ReduceAgentIPN4cuda3std3__45tupleIJdlEEESC_SB_lNS1_9__extrema9arg_max_fIdl6AbsMaxEEEEJSC_SC_iSG_EEEvDpT0__param_0,
	.param .u64 .ptr .align 1 _ZN6thrust24THRUST_300001_SM_1000_NS8cuda_cub4core6detail13_kernel_agentINS1_8__reduce11ReduceAgentIPN4cuda3std3__45tupleIJdlEEESC_SB_lNS1_9__extrema9arg_max_fIdl6AbsMaxEEEEJSC_SC_iSG_EEEvDpT0__param_1,
	.param .u32 _ZN6thrust24THRUST_300001_SM_1000_NS8cuda_cub4core6detail13_kernel_agentINS1_8__reduce11ReduceAgentIPN4cuda3std3__45tupleIJdlEEESC_SB_lNS1_9__extrema9arg_max_fIdl6AbsMaxEEEEJSC_SC_iSG_EEEvDpT0__param_2,
	.param .align 1 .b8 _ZN6thrust24THRUST_300001_SM_1000_NS8cuda_cub4core6detail13_kernel_agentINS1_8__reduce11ReduceAgentIPN4cuda3std3__45tupleIJdlEEESC_SB_lNS1_9__extrema9arg_max_fIdl6AbsMaxEEEEJSC_SC_iSG_EEEvDpT0__param_3[1]
)
.maxntid 256
{
	.reg .pred 	%p<264>;
	.reg .b32 	%r<374>;
	.reg .b64 	%rd<509>;
	.reg .b64 	%fd<423>;

	ld.param.u64 	%rd236, [_ZN6thrust24THRUST_300001_SM_1000_NS8cuda_cub4core6detail13_kernel_agentINS1_8__reduce11ReduceAgentIPN4cuda3std3__45tupleIJdlEEESC_SB_lNS1_9__extrema9arg_max_fIdl6AbsMaxEEEEJSC_SC_iSG_EEEvDpT0__param_0];
	ld.param.u32 	%r29, [_ZN6thrust24THRUST_300001_SM_1000_NS8cuda_cub4core6detail13_kernel_agentINS1_8__reduce11ReduceAgentIPN4cuda3std3__45tupleIJdlEEESC_SB_lNS1_9__extrema9arg_max_fIdl6AbsMaxEEEEJSC_SC_iSG_EEEvDpT0__param_2];
	cvt.s64.s32 	%rd1, %r29;
	setp.eq.s32 	%p1, %r29, 0;
	@%p1 bra 	$L__BB10_234;
	setp.gt.s32 	%p2, %r29, 1279;
	@%p2 bra 	$L__BB10_121;
	mov.u32 	%r1, %tid.x;
	setp.ge.s32 	%p147, %r1, %r29;
	mov.f64 	%fd354, 0d0000000000000000;
	mov.b64 	%rd432, 0;
	mov.u32 	%r368, %r1;
	@%p147 bra 	$L__BB10_4;
	mul.wide.u32 	%rd376, %r1, 16;
	add.s64 	%rd373, %rd236, %rd376;
	// begin inline asm
	ld.global.nc.u64 %rd372, [%rd373];
	// end inline asm
	add.s64 	%rd375, %rd373, 8;
	// begin inline asm
	ld.global.nc.u64 %rd432, [%rd375];
	// end inline asm
	mov.b64 	%fd354, %rd372;
	add.s32 	%r368, %r1, 256;
$L__BB10_4:
	setp.ge.s32 	%p148, %r368, %r29;
	@%p148 bra 	$L__BB10_25;
	not.b32 	%r141, %r368;
	add.s32 	%r4, %r29, %r141;
	and.b32  	%r142, %r4, 768;
	setp.eq.s32 	%p149, %r142, 768;
	@%p149 bra 	$L__BB10_11;
	mul.wide.u32 	%rd378, %r368, 16;
	add.s64 	%rd423, %rd236, %rd378;
	shr.u32 	%r143, %r4, 8;
	add.s32 	%r144, %r143, 1;
	and.b32  	%r145, %r144, 3;
	neg.s32 	%r366, %r145;
$L__BB10_7:
	.pragma "nounroll";
	mov.u64 	%rd6, %rd432;
	mov.f64 	%fd3, %fd354;
	// begin inline asm
	ld.global.nc.u64 %rd379, [%rd423];
	// end inline asm
	add.s64 	%rd382, %rd423, 8;
	// begin inline asm
	ld.global.nc.u64 %rd381, [%rd382];
	// end inline asm
	mov.b64 	%fd4, %rd379;
	abs.f64 	%fd5, %fd3;
	abs.f64 	%fd6, %fd4;
	setp.lt.f64 	%p150, %fd5, %fd6;
	mov.u64 	%rd432, %rd381;
	mov.f64 	%fd354, %fd4;
	@%p150 bra 	$L__BB10_10;
	setp.lt.f64 	%p151, %fd6, %fd5;
	mov.u64 	%rd432, %rd6;
	mov.f64 	%fd354, %fd3;
	@%p151 bra 	$L__BB10_10;
	setp.lt.s64 	%p152, %rd6, %rd381;
	min.s64 	%rd432, %rd6, %rd381;
	selp.f64 	%fd354, %fd3, %fd4, %p152;
$L__BB10_10:
	add.s32 	%r368, %r368, 256;
	add.s64 	%rd423, %rd423, 4096;
	add.s32 	%r366, %r366, 1;
	setp.ne.s32 	%p153, %r366, 0;
	@%p153 bra 	$L__BB10_7;
$L__BB10_11:
	setp.lt.u32 	%p154, %r4, 768;
	@%p154 bra 	$L__BB10_25;
$L__BB10_12:
	mul.wide.s32 	%rd387, %r368, 16;
	add.s64 	%rd384, %rd236, %rd387;
	// begin inline asm
	ld.global.nc.u64 %rd383, [%rd384];
	// end inline asm
	add.s64 	%rd386, %rd384, 8;
	// begin inline asm
	ld.global.nc.u64 %rd385, [%rd386];
	// end inline asm
	mov.b64 	%fd12, %rd383;
	abs.f64 	%fd13, %fd354;
	abs.f64 	%fd14, %fd12;
	setp.lt.f64 	%p155, %fd13, %fd14;
	mov.u64 	%rd429, %rd385;
	mov.f64 	%fd351, %fd12;
	@%p155 bra 	$L__BB10_15;
	setp.lt.f64 	%p156, %fd14, %fd13;
	mov.u64 	%rd429, %rd432;
	mov.f64 	%fd351, %fd354;
	@%p156 bra 	$L__BB10_15;
	setp.lt.s64 	%p157, %rd432, %rd385;
	min.s64 	%rd429, %rd432, %rd385;
	selp.f64 	%fd351, %fd354, %fd12, %p157;
$L__BB10_15:
	add.s64 	%rd389, %rd384, 4096;
	// begin inline asm
	ld.global.nc.u64 %rd388, [%rd389];
	// end inline asm
	add.s64 	%rd391, %rd384, 4104;
	// begin inline asm
	ld.global.nc.u64 %rd390, [%rd391];
	// end inline asm
	mov.b64 	%fd17, %rd388;
	abs.f64 	%fd18, %fd351;
	abs.f64 	%fd19, %fd17;
	setp.lt.f64 	%p158, %fd18, %fd19;
	mov.u64 	%rd430, %rd390;
	mov.f64 	%fd352, %fd17;
	@%p158 bra 	$L__BB10_18;
	setp.lt.f64 	%p159, %fd19, %fd18;
	mov.u64 	%rd430, %rd429;
	mov.f64 	%fd352, %fd351;
	@%p159 bra 	$L__BB10_18;
	setp.lt.s64 	%p160, %rd429, %rd390;
	min.s64 	%rd430, %rd429, %rd390;
	selp.f64 	%fd352, %fd351, %fd17, %p160;
$L__BB10_18:
	add.s64 	%rd393, %rd384, 8192;
	// begin inline asm
	ld.global.nc.u64 %rd392, [%rd393];
	// end inline asm
	add.s64 	%rd395, %rd384, 8200;
	// begin inline asm
	ld.global.nc.u64 %rd394, [%rd395];
	// end inline asm
	mov.b64 	%fd22, %rd392;
	abs.f64 	%fd23, %fd352;
	abs.f64 	%fd24, %fd22;
	setp.lt.f64 	%p161, %fd23, %fd24;
	mov.u64 	%rd431, %rd394;
	mov.f64 	%fd353, %fd22;
	@%p161 bra 	$L__BB10_21;
	setp.lt.f64 	%p162, %fd24, %fd23;
	mov.u64 	%rd431, %rd430;
	mov.f64 	%fd353, %fd352;
	@%p162 bra 	$L__BB10_21;
	setp.lt.s64 	%p163, %rd430, %rd394;
	min.s64 	%rd431, %rd430, %rd394;
	selp.f64 	%fd353, %fd352, %fd22, %p163;
$L__BB10_21:
	add.s64 	%rd397, %rd384, 12288;
	// begin inline asm
	ld.global.nc.u64 %rd396, [%rd397];
	// end inline asm
	add.s64 	%rd399, %rd384, 12296;
	// begin inline asm
	ld.global.nc.u64 %rd398, [%rd399];
	// end inline asm
	mov.b64 	%fd27, %rd396;
	abs.f64 	%fd28, %fd353;
	abs.f64 	%fd29, %fd27;
	setp.lt.f64 	%p164, %fd28, %fd29;
	mov.u64 	%rd432, %rd398;
	mov.f64 	%fd354, %fd27;
	@%p164 bra 	$L__BB10_24;
	setp.lt.f64 	%p165, %fd29, %fd28;
	mov.u64 	%rd432, %rd431;
	mov.f64 	%fd354, %fd353;
	@%p165 bra 	$L__BB10_24;
	setp.lt.s64 	%p166, %rd431, %rd398;
	min.s64 	%rd432, %rd431, %rd398;
	selp.f64 	%fd354, %fd353, %fd27, %p166;
$L__BB10_24:
	add.s32 	%r368, %r368, 1024;
	setp.lt.s32 	%p167, %r368, %r29;
	@%p167 bra 	$L__BB10_12;
$L__BB10_25:
	setp.lt.s32 	%p168, %r29, 256;
	@%p168 bra 	$L__BB10_70;
	// begin inline asm
	mov.u32 %r259, %laneid;
	// end inline asm
	mov.b64 	%rd410, %fd354;
	mov.b64 	{%r261, %r266}, %rd410;
	mov.b32 	%r277, 1;
	mov.b32 	%r278, 31;
	mov.b32 	%r279, -1;
	// begin inline asm
	shfl.sync.down.b32 %r260, %r261, %r277, %r278, %r279;
	// end inline asm
	// begin inline asm
	shfl.sync.down.b32 %r265, %r266, %r277, %r278, %r279;
	// end inline asm
	mov.b64 	%rd411, {%r260, %r265};
	mov.b64 	%fd33, %rd411;
	mov.b64 	{%r271, %r276}, %rd432;
	// begin inline asm
	shfl.sync.down.b32 %r270, %r271, %r277, %r278, %r279;
	// end inline asm
	// begin inline asm
	shfl.sync.down.b32 %r275, %r276, %r277, %r278, %r279;
	// end inline asm
	mov.b64 	%rd28, {%r270, %r275};
	setp.gt.s32 	%p220, %r259, 30;
	mov.u64 	%rd434, %rd432;
	mov.f64 	%fd356, %fd354;
	@%p220 bra 	$L__BB10_30;
	abs.f64 	%fd34, %fd354;
	abs.f64 	%fd35, %fd33;
	setp.lt.f64 	%p221, %fd34, %fd35;
	mov.u64 	%rd434, %rd28;
	mov.f64 	%fd356, %fd33;
	@%p221 bra 	$L__BB10_30;
	setp.lt.f64 	%p222, %fd35, %fd34;
	mov.u64 	%rd434, %rd432;
	mov.f64 	%fd356, %fd354;
	@%p222 bra 	$L__BB10_30;
	setp.lt.s64 	%p223, %rd432, %rd28;
	min.s64 	%rd434, %rd432, %rd28;
	selp.f64 	%fd356, %fd354, %fd33, %p223;
$L__BB10_30:
	mov.b64 	%rd412, %fd356;
	mov.b64 	{%r281, %r286}, %rd412;
	mov.b32 	%r297, 2;
	mov.b32 	%r298, 31;
	mov.b32 	%r299, -1;
	// begin inline asm
	shfl.sync.down.b32 %r280, %r281, %r297, %r298, %r299;
	// end inline asm
	// begin inline asm
	shfl.sync.down.b32 %r285, %r286, %r297, %r298, %r299;
	// end inline asm
	mov.b64 	%rd413, {%r280, %r285};
	mov.b64 	%fd38, %rd413;
	mov.b64 	{%r291, %r296}, %rd434;
	// begin inline asm
	shfl.sync.down.b32 %r290, %r291, %r297, %r298, %r299;
	// end inline asm
	// begin inline asm
	shfl.sync.down.b32 %r295, %r296, %r297, %r298, %r299;
	// end inline asm
	mov.b64 	%rd31, {%r290, %r295};
	setp.gt.s32 	%p224, %r259, 29;
	mov.u64 	%rd435, %rd434;
	mov.f64 	%fd357, %fd356;
	@%p224 bra 	$L__BB10_34;
	abs.f64 	%fd39, %fd356;
	abs.f64 	%fd40, %fd38;
	setp.lt.f64 	%p225, %fd39, %fd40;
	mov.u64 	%rd435, %rd31;
	mov.f64 	%fd357, %fd38;
	@%p225 bra 	$L__BB10_34;
	setp.lt.f64 	%p226, %fd40, %fd39;
	mov.u64 	%rd435, %rd434;
	mov.f64 	%fd357, %fd356;
	@%p226 bra 	$L__BB10_34;
	setp.lt.s64 	%p227, %rd434, %rd31;
	min.s64 	%rd435, %rd434, %rd31;
	selp.f64 	%fd357, %fd356, %fd38, %p227;
$L__BB10_34:
	mov.b64 	%rd414, %fd357;
	mov.b64 	{%r301, %r306}, %rd414;
	mov.b32 	%r317, 4;
	mov.b32 	%r318, 31;
	mov.b32 	%r319, -1;
	// begin inline asm
	shfl.sync.down.b32 %r300, %r301, %r317, %r318, %r319;
	// end inline asm
	// begin inline asm
	shfl.sync.down.b32 %r305, %r306, %r317, %r318, %r319;
	// end inline asm
	mov.b64 	%rd415, {%r300, %r305};
	mov.b64 	%fd43, %rd415;
	mov.b64 	{%r311, %r316}, %rd435;
	// begin inline asm
	shfl.sync.down.b32 %r310, %r311, %r317, %r318, %r319;
	// end inline asm
	// begin inline asm
	shfl.sync.down.b32 %r315, %r316, %r317, %r318, %r319;
	// end inline asm
	mov.b64 	%rd34, {%r310, %r315};
	setp.gt.s32 	%p228, %r259, 27;
	mov.u64 	%rd436, %rd435;
	mov.f64 	%fd358, %fd357;
	@%p228 bra 	$L__BB10_38;
	abs.f64 	%fd44, %fd357;
	abs.f64 	%fd45, %fd43;
	setp.lt.f64 	%p229, %fd44, %fd45;
	mov.u64 	%rd436, %rd34;
	mov.f64 	%fd358, %fd43;
	@%p229 bra 	$L__BB10_38;
	setp.lt.f64 	%p230, %fd45, %fd44;
	mov.u64 	%rd436, %rd435;
	mov.f64 	%fd358, %fd357;
	@%p230 bra 	$L__BB10_38;
	setp.lt.s64 	%p231, %rd435, %rd34;
	min.s64 	%rd436, %rd435, %rd34;
	selp.f64 	%fd358, %fd357, %fd43, %p231;
$L__BB10_38:
	mov.b64 	%rd416, %fd358;
	mov.b64 	{%r321, %r326}, %rd416;
	mov.b32 	%r337, 8;
	mov.b32 	%r338, 31;
	mov.b32 	%r339, -1;
	// begin inline asm
	shfl.sync.down.b32 %r320, %r321, %r337, %r338, %r339;
	// end inline asm
	// begin inline asm
	shfl.sync.down.b32 %r325, %r326, %r337, %r338, %r339;
	// end inline asm
	mov.b64 	%rd417, {%r320, %r325};
	mov.b64 	%fd48, %rd417;
	mov.b64 	{%r331, %r336}, %rd436;
	// begin inline asm
	shfl.sync.down.b32 %r330, %r331, %r337, %r338, %r339;
	// end inline asm
	// begin inline asm
	shfl.sync.down.b32 %r335, %r336, %r337, %r338, %r339;
	// end inline asm
	mov.b64 	%rd37, {%r330, %r335};
	setp.gt.s32 	%p232, %r259, 23;
	mov.u64 	%rd437, %rd436;
	mov.f64 	%fd359, %fd358;
	@%p232 bra 	$L__BB10_42;
	abs.f64 	%fd49, %fd358;
	abs.f64 	%fd50, %fd48;
	setp.lt.f64 	%p233, %fd49, %fd50;
	mov.u64 	%rd437, %rd37;
	mov.f64 	%fd359, %fd48;
	@%p233 bra 	$L__BB10_42;
	setp.lt.f64 	%p234, %fd50, %fd49;
	mov.u64 	%rd437, %rd436;
	mov.f64 	%fd359, %fd358;
	@%p234 bra 	$L__BB10_42;
	setp.lt.s64 	%p235, %rd436, %rd37;
	min.s64 	%rd437, %rd436, %rd37;
	selp.f64 	%fd359, %fd358, %fd48, %p235;
$L__BB10_42:
	mov.b64 	%rd418, %fd359;
	mov.b64 	{%r341, %r346}, %rd418;
	mov.b32 	%r357, 16;
	mov.b32 	%r358, 31;
	mov.b32 	%r359, -1;
	// begin inline asm
	shfl.sync.down.b32 %r340, %r341, %r357, %r358, %r359;
	// end inline asm
	// begin inline asm
	shfl.sync.down.b32 %r345, %r346, %r357, %r358, %r359;
	// end inline asm
	mov.b64 	%rd419, {%r340, %r345};
	mov.b64 	%fd53, %rd419;
	mov.b64 	{%r351, %r356}, %rd437;
	// begin inline asm
	shfl.sync.down.b32 %r350, %r351, %r357, %r358, %r359;
	// end inline asm
	// begin inline asm
	shfl.sync.down.b32 %r355, %r356, %r357, %r358, %r359;
	// end inline asm
	mov.b64 	%rd40, {%r350, %r355};
	setp.gt.s32 	%p236, %r259, 15;
	mov.u64 	%rd508, %rd437;
	mov.f64 	%fd422, %fd359;
	@%p236 bra 	$L__BB10_46;
	abs.f64 	%fd54, %fd359;
	abs.f64 	%fd55, %fd53;
	setp.lt.f64 	%p237, %fd54, %fd55;
	mov.u64 	%rd508, %rd40;
	mov.f64 	%fd422, %fd53;
	@%p237 bra 	$L__BB10_46;
	setp.lt.f64 	%p238, %fd55, %fd54;
	mov.u64 	%rd508, %rd437;
	mov.f64 	%fd422, %fd359;
	@%p238 bra 	$L__BB10_46;
	setp.lt.s64 	%p239, %rd437, %rd40;
	min.s64 	%rd508, %rd437, %rd40;
	selp.f64 	%fd422, %fd359, %fd53, %p239;
$L__BB10_46:
	setp.ne.s32 	%p240, %r259, 0;
	@%p240 bra 	$L__BB10_48;
	shr.u32 	%r360, %r1, 1;
	and.b32  	%r361, %r360, 496;
	mov.u32 	%r362, _ZN6thrust24THRUST_300001_SM_1000_NS8cuda_cub4core6detail5shmemE;
	add.s32 	%r363, %r362, %r361;
	st.shared.f64 	[%r363+8], %fd422;
	st.shared.u64 	[%r363+16], %rd508;
$L__BB10_48:
	bar.sync 	0;
	setp.ne.s32 	%p241, %r1, 0;
	@%p241 bra 	$L__BB10_232;
	ld.shared.f64 	%fd58, [_ZN6thrust24THRUST_300001_SM_1000_NS8cuda_cub4core6detail5shmemE+24];
	ld.shared.u64 	%rd43, [_ZN6thrust24THRUST_300001_SM_1000_NS8cuda_cub4core6detail5shmemE+32];
	abs.f64 	%fd59, %fd422;
	abs.f64 	%fd60, %fd58;
	setp.lt.f64 	%p242, %fd59, %fd60;
	mov.u64 	%rd439, %rd43;
	mov.f64 	%fd361, %fd58;
	@%p242 bra 	$L__BB10_52;
	setp.lt.f64 	%p243, %fd60, %fd59;
	mov.u64 	%rd439, %rd508;
	mov.f64 	%fd361, %fd422;
	@%p243 bra 	$L__BB10_52;
	setp.lt.s64 	%p244, %rd508, %rd43;
	min.s64 	%rd439, %rd508, %rd43;
	selp.f64 	%fd361, %fd422, %fd58, %p244;
$L__BB10_52:
	ld.shared.f64 	%fd63, [_ZN6thrust24THRUST_300001_SM_1000_NS8cuda_cub4core6detail5shmemE+40];
	ld.shared.u64 	%rd46, [_ZN6thrust24THRUST_300001_SM_1000_NS8cuda_cub4core6detail5shmemE+48];
	abs.f64 	%fd64, %fd361;
	abs.f64 	%fd65, %fd63;
	setp.lt.f64 	%p245, %fd64, %fd65;
	mov.u64 	%rd440, %rd46;
	mov.f64 	%fd362, %fd63;
	@%p245 bra 	$L__BB10_55;
	setp.lt.f64 	%p246, %fd65, %fd64;
	mov.u64 	%rd440, %rd439;
	mov.f64 	%fd362, %fd361;
	@%p246 bra 	$L__BB10_55;
	setp.lt.s64 	%p247, %rd439, %rd46;
	min.s64 	%rd440, %rd439, %rd46;
	selp.f64 	%fd362, %fd361, %fd63, %p247;
$L__BB10_55:
	ld.shared.f64 	%fd68, [_ZN6thrust24THRUST_300001_SM_1000_NS8cuda_cub4core6detail5shmemE+56];
	ld.shared.u64 	%rd49, [_ZN6thrust24THRUST_300001_SM_1000_NS8cuda_cub4core6detail5shmemE+64];
	abs.f64 	%fd69, %fd362;
	abs.f64 	%fd70, %fd68;
	setp.lt.f64 	%p248, %fd69, %fd70;
	mov.u64 	%rd441, %rd49;
	mov.f64 	%fd363, %fd68;
	@%p248 bra 	$L__BB10_58;
	setp.lt.f64 	%p249, %fd70, %fd69;
	mov.u64 	%rd441, %rd440;
	mov.f64 	%fd363, %fd362;
	@%p249 bra 	$L__BB10_58;
	setp.lt.s64 	%p250, %rd440, %rd49;
	min.s64 	%rd441, %rd440, %rd49;
	selp.f64 	%fd363, %fd362, %fd68, %p250;
$L__BB10_58:
	ld.shared.f64 	%fd73, [_ZN6thrust24THRUST_300001_SM_1000_NS8cuda_cub4core6detail5shmemE+72];
	ld.shared.u64 	%rd52, [_ZN6thrust24THRUST_300001_SM_1000_NS8cuda_cub4core6detail5shmemE+80];
	abs.f64 	%fd74, %fd363;
	abs.f64 	%fd75, %fd73;
	setp.lt.f64 	%p251, %fd74, %fd75;
	mov.u64 	%rd442, %rd52;
	mov.f64 	%fd364, %fd73;
	@%p251 bra 	$L__BB10_61;
	setp.lt.f64 	%p252, %fd75, %fd74;
	mov.u64 	%rd442, %rd441;
	mov.f64 	%fd364, %fd363;
	@%p252 bra 	$L__BB10_61;
	setp.lt.s64 	%p253, %rd441, %rd52;
	min.s64 	%rd442, %rd441, %rd52;
	selp.f64 	%fd364, %fd363, %fd73, %p253;
$L__BB10_61:
	ld.shared.f64 	%fd78, [_ZN6thrust24THRUST_300001_SM_1000_NS8cuda_cub4core6detail5shmemE+88];
	ld.shared.u64 	%rd55, [_ZN6thrust24THRUST_300001_SM_1000_NS8cuda_cub4core6detail5shmemE+96];
	abs.f64 	%fd79, %fd364;
	abs.f64 	%fd80, %fd78;
	setp.lt.f64 	%p254, %fd79, %fd80;
	mov.u64 	%rd443, %rd55;
	mov.f64 	%fd365, %fd78;
	@%p254 bra 	$L__BB10_64;
	setp.lt.f64 	%p255, %fd80, %fd79;
	mov.u64 	%rd443, %rd442;
	mov.f64 	%fd365, %fd364;
	@%p255 bra 	$L__BB10_64;
	setp.lt.s64 	%p256, %rd442, %rd55;
	min.s64 	%rd443, %rd442, %rd55;
	selp.f64 	%fd365, %fd364, %fd78, %p256;
$L__BB10_64:
	ld.shared.f64 	%fd83, [_ZN6thrust24THRUST_300001_SM_1000_NS8cuda_cub4core6detail5shmemE+104];
	ld.shared.u64 	%rd58, [_ZN6thrust24THRUST_300001_SM_1000_NS8cuda_cub4core6detail5shmemE+112];
	abs.f64 	%fd84, %fd365;
	abs.f64 	%fd85, %fd83;
	setp.lt.f64 	%p257, %fd84, %fd85;
	mov.u64 	%rd444, %rd58;
	mov.f64 	%fd366, %fd83;
	@%p257 bra 	$L__BB10_67;
	setp.lt.f64 	%p258, %fd85, %fd84;
	mov.u64 	%rd444, %rd443;
	mov.f64 	%fd366, %fd365;
	@%p258 bra 	$L__BB10_67;
	setp.lt.s64 	%p259, %rd443, %rd58;
	min.s64 	%rd444, %rd443, %rd58;
	selp.f64 	%fd366, %fd365, %fd83, %p259;
$L__BB10_67:
	ld.shared.f64 	%fd88, [_ZN6thrust24THRUST_300001_SM_1000_NS8cuda_cub4core6detail5shmemE+120];
	ld.shared.u64 	%rd61, [_ZN6thrust24THRUST_300001_SM_1000_NS8cuda_cub4core6detail5shmemE+128];
	abs.f64 	%fd89, %fd366;
	abs.f64 	%fd90, %fd88;
	setp.lt.f64 	%p260, %fd89, %fd90;
	mov.u64 	%rd508, %rd61;
	mov.f64 	%fd422, %fd88;
	@%p260 bra 	$L__BB10_232;
	setp.lt.f64 	%p261, %fd90, %fd89;
	mov.u64 	%rd508, %rd444;
	mov.f64 	%fd422, %fd366;
	@%p261 bra 	$L__BB10_232;
	setp.lt.s64 	%p262, %rd444, %rd61;
	min.s64 	%rd508, %rd444, %rd61;
	selp.f64 	%fd422, %fd366, %fd88, %p262;
	bra.uni 	$L__BB10_232;
$L__BB10_70:
	// begin inline asm
	mov.u32 %r146, %laneid;
	// end inline asm
	and.b32  	%r167, %r1, 992;
	add.s32 	%r168, %r167, 32;
	setp.gt.s32 	%p169, %r168, %r29;
	not.b32 	%r169, %r167;
	add.s32 	%r170, %r29, %r169;
	selp.b32 	%r165, %r170, 31, %p169;
	mov.b64 	%rd400, %fd354;
	mov.b64 	{%r148, %r153}, %rd400;
	mov.b32 	%r164, 1;
	mov.b32 	%r166, -1;
	// begin inline asm
	shfl.sync.down.b32 %r147, %r148, %r164, %r165, %r166;
	// end inline asm
	// begin inline asm
	shfl.sync.down.b32 %r152, %r153, %r164, %r165, %r166;
	// end inline asm
	mov.b64 	%rd401, {%r147, %r152};
	mov.b64 	%fd92, %rd401;
	mov.b64 	{%r158, %r163}, %rd432;
	// begin inline asm
	shfl.sync.down.b32 %r157, %r158, %r164, %r165, %r166;
	// end inline asm
	// begin inline asm
	shfl.sync.down.b32 %r162, %r163, %r164, %r165, %r166;
	// end inline asm
	mov.b64 	%rd63, {%r157, %r162};
	setp.ge.s32 	%p170, %r146, %r165;
	mov.u64 	%rd445, %rd432;
	mov.f64 	%fd367, %fd354;
	@%p170 bra 	$L__BB10_74;
	abs.f64 	%fd93, %fd354;
	abs.f64 	%fd94, %fd92;
	setp.lt.f64 	%p171, %fd93, %fd94;
	mov.u64 	%rd445, %rd63;
	mov.f64 	%fd367, %fd92;
	@%p171 bra 	$L__BB10_74;
	setp.lt.f64 	%p172, %fd94, %fd93;
	mov.u64 	%rd445, %rd432;
	mov.f64 	%fd367, %fd354;
	@%p172 bra 	$L__BB10_74;
	setp.lt.s64 	%p173, %rd432, %rd63;
	min.s64 	%rd445, %rd432, %rd63;
	selp.f64 	%fd367, %fd354, %fd92, %p173;
$L__BB10_74:
	mov.b64 	%rd402, %fd367;
	mov.b64 	{%r172, %r177}, %rd402;
	mov.b32 	%r188, 2;
	mov.b32 	%r190, -1;
	// begin inline asm
	shfl.sync.down.b32 %r171, %r172, %r188, %r165, %r190;
	// end inline asm
	// begin inline asm
	shfl.sync.down.b32 %r176, %r177, %r188, %r165, %r190;
	// end inline asm
	mov.b64 	%rd403, {%r171, %r176};
	mov.b64 	%fd97, %rd403;
	mov.b64 	{%r182, %r187}, %rd445;
	// begin inline asm
	shfl.sync.down.b32 %r181, %r182, %r188, %r165, %r190;
	// end inline asm
	// begin inline asm
	shfl.sync.down.b32 %r186, %r187, %r188, %r165, %r190;
	// end inline asm
	mov.b64 	%rd66, {%r181, %r186};
	add.s32 	%r191, %r146, 2;
	setp.gt.s32 	%p174, %r191, %r165;
	mov.u64 	%rd446, %rd445;
	mov.f64 	%fd368, %fd367;
	@%p174 bra 	$L__BB10_78;
	abs.f64 	%fd98, %fd367;
	abs.f64 	%fd99, %fd97;
	setp.lt.f64 	%p175, %fd98, %fd99;
	mov.u64 	%rd446, %rd66;
	mov.f64 	%fd368, %fd97;
	@%p175 bra 	$L__BB10_78;
	setp.lt.f64 	%p176, %fd99, %fd98;
	mov.u64 	%rd446, %rd445;
	mov.f64 	%fd368, %fd367;
	@%p176 bra 	$L__BB10_78;
	setp.lt.s64 	%p177, %rd445, %rd66;
	min.s64 	%rd446, %rd445, %rd66;
	selp.f64 	%fd368, %fd367, %fd97, %p177;
$L__BB10_78:
	mov.b64 	%rd404, %fd368;
	mov.b64 	{%r193, %r198}, %rd404;
	mov.b32 	%r209, 4;
	mov.b32 	%r211, -1;
	// begin inline asm
	shfl.sync.down.b32 %r192, %r193, %r209, %r165, %r211;
	// end inline asm
	// begin inline asm
	shfl.sync.down.b32 %r197, %r198, %r209, %r165, %r211;
	// end inline asm
	mov.b64 	%rd405, {%r192, %r197};
	mov.b64 	%fd102, %rd405;
	mov.b64 	{%r203, %r208}, %rd446;
	// begin inline asm
	shfl.sync.down.b32 %r202, %r203, %r209, %r165, %r211;
	// end inline asm
	// begin inline asm
	shfl.sync.down.b32 %r207, %r208, %r209, %r165, %r211;
	// end inline asm
	mov.b64 	%rd69, {%r202, %r207};
	add.s32 	%r212, %r146, 4;
	setp.gt.s32 	%p178, %r212, %r165;
	mov.u64 	%rd447, %rd446;
	mov.f64 	%fd369, %fd368;
	@%p178 bra 	$L__BB10_82;
	abs.f64 	%fd103, %fd368;
	abs.f64 	%fd104, %fd102;
	setp.lt.f64 	%p179, %fd103, %fd104;
	mov.u64 	%rd447, %rd69;
	mov.f64 	%fd369, %fd102;
	@%p179 bra 	$L__BB10_82;
	setp.lt.f64 	%p180, %fd104, %fd103;
	mov.u64 	%rd447, %rd446;
	mov.f64 	%fd369, %fd368;
	@%p180 bra 	$L__BB10_82;
	setp.lt.s64 	%p181, %rd446, %rd69;
	min.s64 	%rd447, %rd446, %rd69;
	selp.f64 	%fd369, %fd368, %fd102, %p181;
$L__BB10_82:
	mov.b64 	%rd406, %fd369;
	mov.b64 	{%r214, %r219}, %rd406;
	mov.b32 	%r230, 8;
	mov.b32 	%r232, -1;
	// begin inline asm
	shfl.sync.down.b32 %r213, %r214, %r230, %r165, %r232;
	// end inline asm
	// begin inline asm
	shfl.sync.down.b32 %r218, %r219, %r230, %r165, %r232;
	// end inline asm
	mov.b64 	%rd407, {%r213, %r218};
	mov.b64 	%fd107, %rd407;
	mov.b64 	{%r224, %r229}, %rd447;
	// begin inline asm
	shfl.sync.down.b32 %r223, %r224, %r230, %r165, %r232;
	// end inline asm
	// begin inline asm
	shfl.sync.down.b32 %r228, %r229, %r230, %r165, %r232;
	// end inline asm
	mov.b64 	%rd72, {%r223, %r228};
	add.s32 	%r233, %r146, 8;
	setp.gt.s32 	%p182, %r233, %r165;
	mov.u64 	%rd448, %rd447;
	mov.f64 	%fd370, %fd369;
	@%p182 bra 	$L__BB10_86;
	abs.f64 	%fd108, %fd369;
	abs.f64 	%fd109, %fd107;
	setp.lt.f64 	%p183, %fd108, %fd109;
	mov.u64 	%rd448, %rd72;
	mov.f64 	%fd370, %fd107;
	@%p183 bra 	$L__BB10_86;
	setp.lt.f64 	%p184, %fd109, %fd108;
	mov.u64 	%rd448, %rd447;
	mov.f64 	%fd370, %fd369;
	@%p184 bra 	$L__BB10_86;
	setp.lt.s64 	%p185, %rd447, %rd72;
	min.s64 	%rd448, %rd447, %rd72;
	selp.f64 	%fd370, %fd369, %fd107, %p185;
$L__BB10_86:
	mov.b64 	%rd408, %fd370;
	mov.b64 	{%r235, %r240}, %rd408;
	mov.b32 	%r251, 16;
	mov.b32 	%r253, -1;
	// begin inline asm
	shfl.sync.down.b32 %r234, %r235, %r251, %r165, %r253;
	// end inline asm
	// begin inline asm
	shfl.sync.down.b32 %r239, %r240, %r251, %r165, %r253;
	// end inline asm
	mov.b64 	%rd409, {%r234, %r239};
	mov.b64 	%fd112, %rd409;
	mov.b64 	{%r245, %r250}, %rd448;
	// begin inline asm
	shfl.sync.down.b32 %r244, %r245, %r251, %r165, %r253;
	// end inline asm
	// begin inline asm
	shfl.sync.down.b32 %r249, %r250, %r251, %r165, %r253;
	// end inline asm
	mov.b64 	%rd75, {%r244, %r249};
	add.s32 	%r254, %r146, 16;
	setp.gt.s32 	%p186, %r254, %r165;
	mov.u64 	%rd508, %rd448;
	mov.f64 	%fd422, %fd370;
	@%p186 bra 	$L__BB10_90;
	abs.f64 	%fd113, %fd370;
	abs.f64 	%fd114, %fd112;
	setp.lt.f64 	%p187, %fd113, %fd114;
	mov.u64 	%rd508, %rd75;
	mov.f64 	%fd422, %fd112;
	@%p187 bra 	$L__BB10_90;
	setp.lt.f64 	%p188, %fd114, %fd113;
	mov.u64 	%rd508, %rd448;
	mov.f64 	%fd422, %fd370;
	@%p188 bra 	$L__BB10_90;
	setp.lt.s64 	%p189, %rd448, %rd75;
	min.s64 	%rd508, %rd448, %rd75;
	selp.f64 	%fd422, %fd370, %fd112, %p189;
$L__BB10_90:
	setp.ne.s32 	%p190, %r146, 0;
	@%p190 bra 	$L__BB10_92;
	shr.u32 	%r255, %r1, 1;
	and.b32  	%r256, %r255, 496;
	mov.u32 	%r257, _ZN6thrust24THRUST_300001_SM_1000_NS8cuda_cub4core6detail5shmemE;
	add.s32 	%r258, %r257, %r256;
	st.shared.f64 	[%r258+8], %fd422;
	st.shared.u64 	[%r258+16], %rd508;
$L__BB10_92:
	bar.sync 	0;
	setp.ne.s32 	%p191, %r1, 0;
	@%p191 bra 	$L__BB10_232;
	setp.lt.s32 	%p192, %r29, 33;
	mov.f64 	%fd372, %fd422;
	mov.u64 	%rd450, %rd508;
	@%p192 bra 	$L__BB10_97;
	ld.shared.f64 	%fd117, [_ZN6thrust24THRUST_300001_SM_1000_NS8cuda_cub4core6detail5shmemE+24];
	ld.shared.u64 	%rd78, [_ZN6thrust24THRUST_300001_SM_1000_NS8cuda_cub4core6detail5shmemE+32];
	abs.f64 	%fd118, %fd422;
	abs.f64 	%fd119, %fd117;
	setp.lt.f64 	%p193, %fd118, %fd119;
	mov.f64 	%fd372, %fd117;
	mov.u64 	%rd450, %rd78;
	@%p193 bra 	$L__BB10_97;
	setp.lt.f64 	%p194, %fd119, %fd118;
	mov.f64 	%fd372, %fd422;
	mov.u64 	%rd450, %rd508;
	@%p194 bra 	$L__BB10_97;
	setp.lt.s64 	%p195, %rd508, %rd78;
	min.s64 	%rd450, %rd508, %rd78;
	selp.f64 	%fd372, %fd422, %fd117, %p195;
$L__BB10_97:
	setp.lt.s32 	%p196, %r29, 65;
	mov.f64 	%fd373, %fd372;
	mov.u64 	%rd451, %rd450;
	@%p196 bra 	$L__BB10_101;
	ld.shared.f64 	%fd122, [_ZN6thrust24THRUST_300001_SM_1000_NS8cuda_cub4core6detail5shmemE+40];
	ld.shared.u64 	%rd81, [_ZN6thrust24THRUST_300001_SM_1000_NS8cuda_cub4core6detail5shmemE+48];
	abs.f64 	%fd123, %fd372;
	abs.f64 	%fd124, %fd122;
	setp.lt.f64 	%p197, %fd123, %fd124;
	mov.f64 	%fd373, %fd122;
	mov.u64 	%rd451, %rd81;
	@%p197 bra 	$L__BB10_101;
	setp.lt.f64 	%p198, %fd124, %fd123;
	mov.f64 	%fd373, %fd372;
	mov.u64 	%rd451, %rd450;
	@%p198 bra 	$L__BB10_101;
	setp.lt.s64 	%p199, %rd450, %rd81;
	min.s64 	%rd451, %rd450, %rd81;
	selp.f64 	%fd373, %fd372, %fd122, %p199;
$L__BB10_101:
	setp.lt.s32 	%p200, %r29, 97;
	mov.f64 	%fd374, %fd373;
	mov.u64 	%rd452, %rd451;
	@%p200 bra 	$L__BB10_105;
	ld.shared.f64 	%fd127, [_ZN6thrust24THRUST_300001_SM_1000_NS8cuda_cub4core6detail5shmemE+56];
	ld.shared.u64 	%rd84, [_ZN6thrust24THRUST_300001_SM_1000_NS8cuda_cub4core6detail5shmemE+64];
	abs.f64 	%fd128, %fd373;
	abs.f64 	%fd129, %fd127;
	setp.lt.f64 	%p201, %fd128, %fd129;
	mov.f64 	%fd374, %fd127;
	mov.u64 	%rd452, %rd84;
	@%p201 bra 	$L__BB10_105;
	setp.lt.f64 	%p202, %fd129, %fd128;
	mov.f64 	%fd374, %fd373;
	mov.u64 	%rd452, %rd451;
	@%p202 bra 	$L__BB10_105;
	setp.lt.s64 	%p203, %rd451, %rd84;
	min.s64 	%rd452, %rd451, %rd84;
	selp.f64 	%fd374, %fd373, %fd127, %p203;
$L__BB10_105:
	setp.lt.s32 	%p204, %r29, 129;
	mov.f64 	%fd375, %fd374;
	mov.u64 	%rd453, %rd452;
	@%p204 bra 	$L__BB10_109;
	ld.shared.f64 	%fd132, [_ZN6thrust24THRUST_300001_SM_1000_NS8cuda_cub4core6detail5shmemE+72];
	ld.shared.u64 	%rd87, [_ZN6thrust24THRUST_300001_SM_1000_NS8cuda_cub4core6detail5shmemE+80];
	abs.f64 	%fd133, %fd374;
	abs.f64 	%fd134, %fd132;
	setp.lt.f64 	%p205, %fd133, %fd134;
	mov.f64 	%fd375, %fd132;
	mov.u64 	%rd453, %rd87;
	@%p205 bra 	$L__BB10_109;
	setp.lt.f64 	%p206, %fd134, %fd133;
	mov.f64 	%fd375, %fd374;
	mov.u64 	%rd453, %rd452;
	@%p206 bra 	$L__BB10_109;
	setp.lt.s64 	%p207, %rd452, %rd87;
	min.s64 	%rd453, %rd452, %rd87;
	selp.f64 	%fd375, %fd374, %fd132, %p207;
$L__BB10_109:
	setp.lt.s32 	%p208, %r29, 161;
	mov.f64 	%fd376, %fd375;
	mov.u64 	%rd454, %rd453;
	@%p208 bra 	$L__BB10_113;
	ld.shared.f64 	%fd137, [_ZN6thrust24THRUST_300001_SM_1000_NS8cuda_cub4core6detail5shmemE+88];
	ld.shared.u64 	%rd90, [_ZN6thrust24THRUST_300001_SM_1000_NS8cuda_cub4core6detail5shmemE+96];
	abs.f64 	%fd138, %fd375;
	abs.f64 	%fd139, %fd137;
	setp.lt.f64 	%p209, %fd138, %fd139;
	mov.f64 	%fd376, %fd137;
	mov.u64 	%rd454, %rd90;
	@%p209 bra 	$L__BB10_113;
	setp.lt.f64 	%p210, %fd139, %fd138;
	mov.f64 	%fd376, %fd375;
	mov.u64 	%rd454, %rd453;
	@%p210 bra 	$L__BB10_113;
	setp.lt.s64 	%p211, %rd453, %rd90;
	min.s64 	%rd454, %rd453, %rd90;
	selp.f64 	%fd376, %fd375, %fd137, %p211;
$L__BB10_113:
	setp.lt.s32 	%p212, %r29, 193;
	mov.f64 	%fd377, %fd376;
	mov.u64 	%rd455, %rd454;
	@%p212 bra 	$L__BB10_117;
	ld.shared.f64 	%fd142, [_ZN6thrust24THRUST_300001_SM_1000_NS8cuda_cub4core6detail5shmemE+104];
	ld.shared.u64 	%rd93, [_ZN6thrust24THRUST_300001_SM_1000_NS8cuda_cub4core6detail5shmemE+112];
	abs.f64 	%fd143, %fd376;
	abs.f64 	%fd144, %fd142;
	setp.lt.f64 	%p213, %fd143, %fd144;
	mov.f64 	%fd377, %fd142;
	mov.u64 	%rd455, %rd93;
	@%p213 bra 	$L__BB10_117;
	setp.lt.f64 	%p214, %fd144, %fd143;
	mov.f64 	%fd377, %fd376;
	mov.u64 	%rd455, %rd454;
	@%p214 bra 	$L__BB10_117;
	setp.lt.s64 	%p215, %rd454, %rd93;
	min.s64 	%rd455, %rd454, %rd93;
	selp.f64 	%fd377, %fd376, %fd142, %p215;
$L__BB10_117:
	setp.lt.s32 	%p216, %r29, 225;
	mov.u64 	%rd508, %rd455;
	mov.f64 	%fd422, %fd377;
	@%p216 bra 	$L__BB10_232;
	ld.shared.f64 	%fd147, [_ZN6thrust24THRUST_300001_SM_1000_NS8cuda_cub4core6detail5shmemE+120];
	ld.shared.u64 	%rd96, [_ZN6thrust24THRUST_300001_SM_1000_NS8cuda_cub4core6detail5shmemE+128];
	abs.f64 	%fd148, %fd377;
	abs.f64 	%fd149, %fd147;
	setp.lt.f64 	%p217, %fd148, %fd149;
	mov.u64 	%rd508, %rd96;
	mov.f64 	%fd422, %fd147;
	@%p217 bra 	$L__BB10_232;
	setp.lt.f64 	%p218, %fd149, %fd148;
	mov.u64 	%rd508, %rd455;
	mov.f64 	%fd422, %fd377;
	@%p218 bra 	$L__BB10_232;
	setp.lt.s64 	%p219, %rd455, %rd96;
	min.s64 	%rd508, %rd455, %rd96;
	selp.f64 	%fd422, %fd377, %fd147, %p219;
	bra.uni 	$L__BB10_232;
$L__BB10_121:
	mov.u32 	%r16, %tid.x;
	cvt.u64.u32 	%rd98, %r16;
	mul.wide.u32 	%rd258, %r16, 16;
	add.s64 	%rd239, %rd236, %rd258;
	// begin inline asm
	ld.global.nc.u64 %rd238, [%rd239];
	// end inline asm
	add.s64 	%rd241, %rd239, 8;
	// begin inline asm
	ld.global.nc.u64 %rd240, [%rd241];
	// end inline asm
	mov.b64 	%fd151, %rd238;
	add.s64 	%rd243, %rd239, 4096;
	// begin inline asm
	ld.global.nc.u64 %rd242, [%rd243];
	// end inline asm
	add.s64 	%rd245, %rd239, 4104;
	// begin inline asm
	ld.global.nc.u64 %rd456, [%rd245];
	// end inline asm
	mov.b64 	%fd378, %rd242;
	add.s64 	%rd247, %rd239, 8192;
	// begin inline asm
	ld.global.nc.u64 %rd246, [%rd247];
	// end inline asm
	add.s64 	%rd249, %rd239, 8200;
	// begin inline asm
	ld.global.nc.u64 %rd457, [%rd249];
	// end inline asm
	mov.b64 	%fd379, %rd246;
	add.s64 	%rd251, %rd239, 12288;
	// begin inline asm
	ld.global.nc.u64 %rd250, [%rd251];
	// end inline asm
	add.s64 	%rd253, %rd239, 12296;
	// begin inline asm
	ld.global.nc.u64 %rd458, [%rd253];
	// end inline asm
	mov.b64 	%fd380, %rd250;
	add.s64 	%rd255, %rd239, 16384;
	// begin inline asm
	ld.global.nc.u64 %rd254, [%rd255];
	// end inline asm
	add.s64 	%rd257, %rd239, 16392;
	// begin inline asm
	ld.global.nc.u64 %rd495, [%rd257];
	// end inline asm
	mov.b64 	%fd409, %rd254;
	abs.f64 	%fd156, %fd151;
	abs.f64 	%fd157, %fd378;
	setp.lt.f64 	%p3, %fd156, %fd157;
	@%p3 bra 	$L__BB10_123;
	setp.lt.f64 	%p4, %fd157, %fd156;
	setp.lt.s64 	%p5, %rd240, %rd456;
	or.pred  	%p6, %p4, %p5;
	selp.b64 	%rd456, %rd240, %rd456, %p6;
	selp.f64 	%fd378, %fd151, %fd378, %p6;
$L__BB10_123:
	abs.f64 	%fd160, %fd378;
	abs.f64 	%fd161, %fd379;
	setp.lt.f64 	%p7, %fd160, %fd161;
	@%p7 bra 	$L__BB10_125;
	setp.lt.f64 	%p8, %fd161, %fd160;
	setp.lt.s64 	%p9, %rd456, %rd457;
	or.pred  	%p10, %p8, %p9;
	selp.b64 	%rd457, %rd456, %rd457, %p10;
	selp.f64 	%fd379, %fd378, %fd379, %p10;
$L__BB10_125:
	abs.f64 	%fd164, %fd379;
	abs.f64 	%fd165, %fd380;
	setp.lt.f64 	%p11, %fd164, %fd165;
	@%p11 bra 	$L__BB10_127;
	setp.lt.f64 	%p12, %fd165, %fd164;
	setp.lt.s64 	%p13, %rd457, %rd458;
	or.pred  	%p14, %p12, %p13;
	selp.b64 	%rd458, %rd457, %rd458, %p14;
	selp.f64 	%fd380, %fd379, %fd380, %p14;
$L__BB10_127:
	abs.f64 	%fd168, %fd380;
	abs.f64 	%fd169, %fd409;
	setp.lt.f64 	%p15, %fd168, %fd169;
	@%p15 bra 	$L__BB10_129;
	setp.lt.f64 	%p16, %fd169, %fd168;
	setp.lt.s64 	%p17, %rd458, %rd495;
	or.pred  	%p18, %p16, %p17;
	selp.b64 	%rd495, %rd458, %rd495, %p18;
	selp.f64 	%fd409, %fd380, %fd409, %p18;
$L__BB10_129:
	setp.lt.u32 	%p19, %r29, 2560;
	mov.b64 	%rd474, 1280;
	@%p19 bra 	$L__BB10_165;
	add.s64 	%rd262, %rd1, -2560;
	mul.hi.u64 	%rd263, %rd262, -3689348814741910323;
	shr.u64 	%rd112, %rd263, 10;
	setp.lt.u64 	%p20, %rd262, 1280;
	mov.b64 	%rd474, 1280;
	@%p20 bra 	$L__BB10_153;
	add.s64 	%rd265, %rd112, 1;
	and.b64  	%rd460, %rd265, 36028797018963966;
	shl.b64 	%rd266, %rd98, 4;
	add.s64 	%rd267, %rd266, %rd236;
	add.s64 	%rd461, %rd267, 57352;
	mov.b64 	%rd474, 1280;
$L__BB10_132:
	add.s64 	%rd269, %rd461, -36872;
	// begin inline asm
	ld.global.nc.u64 %rd268, [%rd269];
	// end inline asm
	add.s64 	%rd271, %rd461, -36864;
	// begin inline asm
	ld.global.nc.u64 %rd464, [%rd271];
	// end inline asm
	mov.b64 	%fd383, %rd268;
	add.s64 	%rd273, %rd461, -32776;
	// begin inline asm
	ld.global.nc.u64 %rd272, [%rd273];
	// end inline asm
	add.s64 	%rd275, %rd461, -32768;
	// begin inline asm
	ld.global.nc.u64 %rd465, [%rd275];
	// end inline asm
	mov.b64 	%fd384, %rd272;
	add.s64 	%rd277, %rd461, -28680;
	// begin inline asm
	ld.global.nc.u64 %rd276, [%rd277];
	// end inline asm
	add.s64 	%rd279, %rd461, -28672;
	// begin inline asm
	ld.global.nc.u64 %rd466, [%rd279];
	// end inline asm
	mov.b64 	%fd385, %rd276;
	add.s64 	%rd281, %rd461, -24584;
	// begin inline asm
	ld.global.nc.u64 %rd280, [%rd281];
	// end inline asm
	add.s64 	%rd283, %rd461, -24576;
	// begin inline asm
	ld.global.nc.u64 %rd467, [%rd283];
	// end inline asm
	mov.b64 	%fd386, %rd280;
	add.s64 	%rd285, %rd461, -20488;
	// begin inline asm
	ld.global.nc.u64 %rd284, [%rd285];
	// end inline asm
	add.s64 	%rd287, %rd461, -20480;
	// begin inline asm
	ld.global.nc.u64 %rd468, [%rd287];
	// end inline asm
	mov.b64 	%fd387, %rd284;
	abs.f64 	%fd178, %fd409;
	abs.f64 	%fd179, %fd383;
	setp.lt.f64 	%p21, %fd178, %fd179;
	@%p21 bra 	$L__BB10_134;
	setp.lt.f64 	%p22, %fd179, %fd178;
	setp.lt.s64 	%p23, %rd495, %rd464;
	or.pred  	%p24, %p22, %p23;
	selp.b64 	%rd464, %rd495, %rd464, %p24;
	selp.f64 	%fd383, %fd409, %fd383, %p24;
$L__BB10_134:
	abs.f64 	%fd182, %fd383;
	abs.f64 	%fd183, %fd384;
	setp.lt.f64 	%p25, %fd182, %fd183;
	@%p25 bra 	$L__BB10_136;
	setp.lt.f64 	%p26, %fd183, %fd182;
	setp.lt.s64 	%p27, %rd464, %rd465;
	or.pred  	%p28, %p26, %p27;
	selp.b64 	%rd465, %rd464, %rd465, %p28;
	selp.f64 	%fd384, %fd383, %fd384, %p28;
$L__BB10_136:
	abs.f64 	%fd186, %fd384;
	abs.f64 	%fd187, %fd385;
	setp.lt.f64 	%p29, %fd186, %fd187;
	@%p29 bra 	$L__BB10_138;
	setp.lt.f64 	%p30, %fd187, %fd186;
	setp.lt.s64 	%p31, %rd465, %rd466;
	or.pred  	%p32, %p30, %p31;
	selp.b64 	%rd466, %rd465, %rd466, %p32;
	selp.f64 	%fd385, %fd384, %fd385, %p32;
$L__BB10_138:
	abs.f64 	%fd190, %fd385;
	abs.f64 	%fd191, %fd386;
	setp.lt.f64 	%p33, %fd190, %fd191;
	@%p33 bra 	$L__BB10_140;
	setp.lt.f64 	%p34, %fd191, %fd190;
	setp.lt.s64 	%p35, %rd466, %rd467;
	or.pred  	%p36, %p34, %p35;
	selp.b64 	%rd467, %rd466, %rd467, %p36;
	selp.f64 	%fd386, %fd385, %fd386, %p36;
$L__BB10_140:
	abs.f64 	%fd194, %fd386;
	abs.f64 	%fd195, %fd387;
	setp.lt.f64 	%p37, %fd194, %fd195;
	@%p37 bra 	$L__BB10_142;
	setp.lt.f64 	%p38, %fd195, %fd194;
	setp.lt.s64 	%p39, %rd467, %rd468;
	or.pred  	%p40, %p38, %p39;
	selp.b64 	%rd468, %rd467, %rd468, %p40;
	selp.f64 	%fd387, %fd386, %fd387, %p40;
$L__BB10_142:
	add.s64 	%rd289, %rd461, -16392;
	// begin inline asm
	ld.global.nc.u64 %rd288, [%rd289];
	// end inline asm
	add.s64 	%rd291, %rd461, -16384;
	// begin inline asm
	ld.global.nc.u64 %rd469, [%rd291];
	// end inline asm
	mov.b64 	%fd388, %rd288;
	add.s64 	%rd293, %rd461, -12296;
	// begin inline asm
	ld.global.nc.u64 %rd292, [%rd293];
	// end inline asm
	add.s64 	%rd295, %rd461, -12288;
	// begin inline asm
	ld.global.nc.u64 %rd470, [%rd295];
	// end inline asm
	mov.b64 	%fd389, %rd292;
	add.s64 	%rd297, %rd461, -8200;
	// begin inline asm
	ld.global.nc.u64 %rd296, [%rd297];
	// end inline asm
	add.s64 	%rd299, %rd461, -8192;
	// begin inline asm
	ld.global.nc.u64 %rd471, [%rd299];
	// end inline asm
	mov.b64 	%fd390, %rd296;
	add.s64 	%rd301, %rd461, -4104;
	// begin inline asm
	ld.global.nc.u64 %rd300, [%rd301];
	// end inline asm
	add.s64 	%rd303, %rd461, -4096;
	// begin inline asm
	ld.global.nc.u64 %rd472, [%rd303];
	// end inline asm
	mov.b64 	%fd391, %rd300;
	add.s64 	%rd305, %rd461, -8;
	// begin inline asm
	ld.global.nc.u64 %rd304, [%rd305];
	// end inline asm
	// begin inline asm
	ld.global.nc.u64 %rd495, [%rd461];
	// end inline asm
	mov.b64 	%fd409, %rd304;
	abs.f64 	%fd203, %fd387;
	abs.f64 	%fd204, %fd388;
	setp.lt.f64 	%p41, %fd203, %fd204;
	@%p41 bra 	$L__BB10_144;
	setp.lt.f64 	%p42, %fd204, %fd203;
	setp.lt.s64 	%p43, %rd468, %rd469;
	or.pred  	%p44, %p42, %p43;
	selp.b64 	%rd469, %rd468, %rd469, %p44;
	selp.f64 	%fd388, %fd387, %fd388, %p44;
$L__BB10_144:
	abs.f64 	%fd207, %fd388;
	abs.f64 	%fd208, %fd389;
	setp.lt.f64 	%p45, %fd207, %fd208;
	@%p45 bra 	$L__BB10_146;
	setp.lt.f64 	%p46, %fd208, %fd207;
	setp.lt.s64 	%p47, %rd469, %rd470;
	or.pred  	%p48, %p46, %p47;
	selp.b64 	%rd470, %rd469, %rd470, %p48;
	selp.f64 	%fd389, %fd388, %fd389, %p48;
$L__BB10_146:
	abs.f64 	%fd211, %fd389;
	abs.f64 	%fd212, %fd390;
	setp.lt.f64 	%p49, %fd211, %fd212;
	@%p49 bra 	$L__BB10_148;
	setp.lt.f64 	%p50, %fd212, %fd211;
	setp.lt.s64 	%p51, %rd470, %rd471;
	or.pred  	%p52, %p50, %p51;
	selp.b64 	%rd471, %rd470, %rd471, %p52;
	selp.f64 	%fd390, %fd389, %fd390, %p52;
$L__BB10_148:
	abs.f64 	%fd215, %fd390;
	abs.f64 	%fd216, %fd391;
	setp.lt.f64 	%p53, %fd215, %fd216;
	@%p53 bra 	$L__BB10_150;
	setp.lt.f64 	%p54, %fd216, %fd215;
	setp.lt.s64 	%p55, %rd471, %rd472;
	or.pred  	%p56, %p54, %p55;
	selp.b64 	%rd472, %rd471, %rd472, %p56;
	selp.f64 	%fd391, %fd390, %fd391, %p56;
$L__BB10_150:
	abs.f64 	%fd219, %fd391;
	abs.f64 	%fd220, %fd409;
	setp.lt.f64 	%p57, %fd219, %fd220;
	@%p57 bra 	$L__BB10_152;
	setp.lt.f64 	%p58, %fd220, %fd219;
	setp.lt.s64 	%p59, %rd472, %rd495;
	or.pred  	%p60, %p58, %p59;
	selp.b64 	%rd495, %rd472, %rd495, %p60;
	selp.f64 	%fd409, %fd391, %fd409, %p60;
$L__BB10_152:
	add.s64 	%rd474, %rd474, 2560;
	add.s64 	%rd461, %rd461, 40960;
	add.s64 	%rd460, %rd460, -2;
	setp.ne.s64 	%p61, %rd460, 0;
	@%p61 bra 	$L__BB10_132;
$L__BB10_153:
	and.b64  	%rd308, %rd112, 1;
	setp.eq.b64 	%p62, %rd308, 1;
	@%p62 bra 	$L__BB10_165;
	shl.b64 	%rd329, %rd474, 4;
	mul.wide.u32 	%rd330, %r16, 16;
	add.s64 	%rd331, %rd236, %rd330;
	add.s64 	%rd310, %rd331, %rd329;
	// begin inline asm
	ld.global.nc.u64 %rd309, [%rd310];
	// end inline asm
	add.s64 	%rd312, %rd310, 8;
	// begin inline asm
	ld.global.nc.u64 %rd478, [%rd312];
	// end inline asm
	mov.b64 	%fd395, %rd309;
	add.s64 	%rd314, %rd310, 4096;
	// begin inline asm
	ld.global.nc.u64 %rd313, [%rd314];
	// end inline asm
	add.s64 	%rd316, %rd310, 4104;
	// begin inline asm
	ld.global.nc.u64 %rd479, [%rd316];
	// end inline asm
	mov.b64 	%fd396, %rd313;
	add.s64 	%rd318, %rd310, 8192;
	// begin inline asm
	ld.global.nc.u64 %rd317, [%rd318];
	// end inline asm
	add.s64 	%rd320, %rd310, 8200;
	// begin inline asm
	ld.global.nc.u64 %rd480, [%rd320];
	// end inline asm
	mov.b64 	%fd397, %rd317;
	add.s64 	%rd322, %rd310, 12288;
	// begin inline asm
	ld.global.nc.u64 %rd321, [%rd322];
	// end inline asm
	add.s64 	%rd324, %rd310, 12296;
	// begin inline asm
	ld.global.nc.u64 %rd481, [%rd324];
	// end inline asm
	mov.b64 	%fd398, %rd321;
	add.s64 	%rd326, %rd310, 16384;
	// begin inline asm
	ld.global.nc.u64 %rd325, [%rd326];
	// end inline asm
	add.s64 	%rd328, %rd310, 16392;
	// begin inline asm
	ld.global.nc.u64 %rd482, [%rd328];
	// end inline asm
	mov.b64 	%fd399, %rd325;
	abs.f64 	%fd230, %fd409;
	abs.f64 	%fd231, %fd395;
	setp.lt.f64 	%p63, %fd230, %fd231;
	@%p63 bra 	$L__BB10_156;
	setp.lt.f64 	%p64, %fd231, %fd230;
	setp.lt.s64 	%p65, %rd495, %rd478;
	or.pred  	%p66, %p64, %p65;
	selp.b64 	%rd478, %rd495, %rd478, %p66;
	selp.f64 	%fd395, %fd409, %fd395, %p66;
$L__BB10_156:
	abs.f64 	%fd234, %fd395;
	abs.f64 	%fd235, %fd396;
	setp.lt.f64 	%p67, %fd234, %fd235;
	@%p67 bra 	$L__BB10_158;
	setp.lt.f64 	%p68, %fd235, %fd234;
	setp.lt.s64 	%p69, %rd478, %rd479;
	or.pred  	%p70, %p68, %p69;
	selp.b64 	%rd479, %rd478, %rd479, %p70;
	selp.f64 	%fd396, %fd395, %fd396, %p70;
$L__BB10_158:
	abs.f64 	%fd238, %fd396;
	abs.f64 	%fd239, %fd397;
	setp.lt.f64 	%p71, %fd238, %fd239;
	@%p71 bra 	$L__BB10_160;
	setp.lt.f64 	%p72, %fd239, %fd238;
	setp.lt.s64 	%p73, %rd479, %rd480;
	or.pred  	%p74, %p72, %p73;
	selp.b64 	%rd480, %rd479, %rd480, %p74;
	selp.f64 	%fd397, %fd396, %fd397, %p74;
$L__BB10_160:
	abs.f64 	%fd242, %fd397;
	abs.f64 	%fd243, %fd398;
	setp.lt.f64 	%p75, %fd242, %fd243;
	@%p75 bra 	$L__BB10_162;
	setp.lt.f64 	%p76, %fd243, %fd242;
	setp.lt.s64 	%p77, %rd480, %rd481;
	or.pred  	%p78, %p76, %p77;
	selp.b64 	%rd481, %rd480, %rd481, %p78;
	selp.f64 	%fd398, %fd397, %fd398, %p78;
$L__BB10_162:
	abs.f64 	%fd246, %fd398;
	abs.f64 	%fd247, %fd399;
	setp.lt.f64 	%p79, %fd246, %fd247;
	@%p79 bra 	$L__BB10_164;
	setp.lt.f64 	%p80, %fd247, %fd246;
	setp.lt.s64 	%p81, %rd481, %rd482;
	or.pred  	%p82, %p80, %p81;
	selp.b64 	%rd482, %rd481, %rd482, %p82;
	selp.f64 	%fd399, %fd398, %fd399, %p82;
$L__BB10_164:
	add.s64 	%rd474, %rd474, 1280;
	mov.u64 	%rd495, %rd482;
	mov.f64 	%fd409, %fd399;
$L__BB10_165:
	cvt.s64.s32 	%rd332, %r29;
	setp.ge.s64 	%p83, %rd474, %rd332;
	@%p83 bra 	$L__BB10_188;
	cvt.u32.u64 	%r17, %rd474;
	sub.s32 	%r18, %r29, %r17;
	setp.ge.s32 	%p84, %r16, %r18;
	@%p84 bra 	$L__BB10_188;
	not.b32 	%r30, %r16;
	add.s32 	%r31, %r29, %r30;
	sub.s32 	%r19, %r31, %r17;
	and.b32  	%r32, %r19, 768;
	setp.eq.s32 	%p85, %r32, 768;
	mov.u32 	%r372, %r16;
	@%p85 bra 	$L__BB10_173;
	cvt.u64.u32 	%rd334, %r16;
	add.s64 	%rd335, %rd474, %rd334;
	shl.b64 	%rd336, %rd335, 4;
	add.s64 	%rd485, %rd236, %rd336;
	shr.u32 	%r33, %r19, 8;
	add.s32 	%r34, %r33, 1;
	and.b32  	%r35, %r34, 3;
	neg.s32 	%r370, %r35;
	mov.u32 	%r372, %r16;
$L__BB10_169:
	.pragma "nounroll";
	mov.u64 	%rd176, %rd495;
	mov.f64 	%fd251, %fd409;
	// begin inline asm
	ld.global.nc.u64 %rd337, [%rd485];
	// end inline asm
	add.s64 	%rd340, %rd485, 8;
	// begin inline asm
	ld.global.nc.u64 %rd339, [%rd340];
	// end inline asm
	mov.b64 	%fd252, %rd337;
	abs.f64 	%fd253, %fd251;
	abs.f64 	%fd254, %fd252;
	setp.lt.f64 	%p86, %fd253, %fd254;
	mov.f64 	%fd409, %fd252;
	mov.u64 	%rd495, %rd339;
	@%p86 bra 	$L__BB10_172;
	setp.lt.f64 	%p87, %fd254, %fd253;
	mov.f64 	%fd409, %fd251;
	mov.u64 	%rd495, %rd176;
	@%p87 bra 	$L__BB10_172;
	setp.lt.s64 	%p88, %rd176, %rd339;
	selp.f64 	%fd409, %fd251, %fd252, %p88;
	min.s64 	%rd495, %rd176, %rd339;
$L__BB10_172:
	add.s32 	%r372, %r372, 256;
	add.s64 	%rd485, %rd485, 4096;
	add.s32 	%r370, %r370, 1;
	setp.ne.s32 	%p89, %r370, 0;
	@%p89 bra 	$L__BB10_169;
$L__BB10_173:
	setp.lt.u32 	%p90, %r19, 768;
	@%p90 bra 	$L__BB10_188;
	cvt.u64.u32 	%rd341, %r372;
	add.s64 	%rd342, %rd474, %rd341;
	shl.b64 	%rd343, %rd342, 4;
	add.s64 	%rd344, %rd343, %rd236;
	add.s64 	%rd490, %rd344, 12296;
$L__BB10_175:
	add.s64 	%rd346, %rd490, -12296;
	// begin inline asm
	ld.global.nc.u64 %rd345, [%rd346];
	// end inline asm
	add.s64 	%rd348, %rd490, -12288;
	// begin inline asm
	ld.global.nc.u64 %rd347, [%rd348];
	// end inline asm
	mov.b64 	%fd260, %rd345;
	abs.f64 	%fd261, %fd409;
	abs.f64 	%fd262, %fd260;
	setp.lt.f64 	%p91, %fd261, %fd262;
	mov.f64 	%fd406, %fd260;
	mov.u64 	%rd492, %rd347;
	@%p91 bra 	$L__BB10_178;
	setp.lt.f64 	%p92, %fd262, %fd261;
	mov.f64 	%fd406, %fd409;
	mov.u64 	%rd492, %rd495;
	@%p92 bra 	$L__BB10_178;
	setp.lt.s64 	%p93, %rd495, %rd347;
	selp.f64 	%fd406, %fd409, %fd260, %p93;
	min.s64 	%rd492, %rd495, %rd347;
$L__BB10_178:
	add.s64 	%rd350, %rd490, -8200;
	// begin inline asm
	ld.global.nc.u64 %rd349, [%rd350];
	// end inline asm
	add.s64 	%rd352, %rd490, -8192;
	// begin inline asm
	ld.global.nc.u64 %rd351, [%rd352];
	// end inline asm
	mov.b64 	%fd265, %rd349;
	abs.f64 	%fd266, %fd406;
	abs.f64 	%fd267, %fd265;
	setp.lt.f64 	%p94, %fd266, %fd267;
	mov.f64 	%fd407, %fd265;
	mov.u64 	%rd493, %rd351;
	@%p94 bra 	$L__BB10_181;
	setp.lt.f64 	%p95, %fd267, %fd266;
	mov.f64 	%fd407, %fd406;
	mov.u64 	%rd493, %rd492;
	@%p95 bra 	$L__BB10_181;
	setp.lt.s64 	%p96, %rd492, %rd351;
	selp.f64 	%fd407, %fd406, %fd265, %p96;
	min.s64 	%rd493, %rd492, %rd351;
$L__BB10_181:
	add.s64 	%rd354, %rd490, -4104;
	// begin inline asm
	ld.global.nc.u64 %rd353, [%rd354];
	// end inline asm
	add.s64 	%rd356, %rd490, -4096;
	// begin inline asm
	ld.global.nc.u64 %rd355, [%rd356];
	// end inline asm
	mov.b64 	%fd270, %rd353;
	abs.f64 	%fd271, %fd407;
	abs.f64 	%fd272, %fd270;
	setp.lt.f64 	%p97, %fd271, %fd272;
	mov.f64 	%fd408, %fd270;
	mov.u64 	%rd494, %rd355;
	@%p97 bra 	$L__BB10_184;
	setp.lt.f64 	%p98, %fd272, %fd271;
	mov.f64 	%fd408, %fd407;
	mov.u64 	%rd494, %rd493;
	@%p98 bra 	$L__BB10_184;
	setp.lt.s64 	%p99, %rd493, %rd355;
	selp.f64 	%fd408, %fd407, %fd270, %p99;
	min.s64 	%rd494, %rd493, %rd355;
$L__BB10_184:
	add.s64 	%rd358, %rd490, -8;
	// begin inline asm
	ld.global.nc.u64 %rd357, [%rd358];
	// end inline asm
	// begin inline asm
	ld.global.nc.u64 %rd359, [%rd490];
	// end inline asm
	mov.b64 	%fd275, %rd357;
	abs.f64 	%fd276, %fd408;
	abs.f64 	%fd277, %fd275;
	setp.lt.f64 	%p100, %fd276, %fd277;
	mov.f64 	%fd409, %fd275;
	mov.u64 	%rd495, %rd359;
	@%p100 bra 	$L__BB10_187;
	setp.lt.f64 	%p101, %fd277, %fd276;
	mov.f64 	%fd409, %fd408;
	mov.u64 	%rd495, %rd494;
	@%p101 bra 	$L__BB10_187;
	setp.lt.s64 	%p102, %rd494, %rd359;
	selp.f64 	%fd409, %fd408, %fd275, %p102;
	min.s64 	%rd495, %rd494, %rd359;
$L__BB10_187:
	add.s32 	%r372, %r372, 1024;
	add.s64 	%rd490, %rd490, 16384;
	setp.lt.s32 	%p103, %r372, %r18;
	@%p103 bra 	$L__BB10_175;
$L__BB10_188:
	// begin inline asm
	mov.u32 %r36, %laneid;
	// end inline asm
	mov.b64 	%rd361, %fd409;
	mov.b64 	{%r38, %r43}, %rd361;
	mov.b32 	%r54, 1;
	mov.b32 	%r55, 31;
	mov.b32 	%r56, -1;
	// begin inline asm
	shfl.sync.down.b32 %r37, %r38, %r54, %r55, %r56;
	// end inline asm
	// begin inline asm
	shfl.sync.down.b32 %r42, %r43, %r54, %r55, %r56;
	// end inline asm
	mov.b64 	%rd362, {%r37, %r42};
	mov.b64 	%fd281, %rd362;
	mov.b64 	{%r48, %r53}, %rd495;
	// begin inline asm
	shfl.sync.down.b32 %r47, %r48, %r54, %r55, %r56;
	// end inline asm
	// begin inline asm
	shfl.sync.down.b32 %r52, %r53, %r54, %r55, %r56;
	// end inline asm
	mov.b64 	%rd200, {%r47, %r52};
	setp.gt.s32 	%p104, %r36, 30;
	mov.f64 	%fd411, %fd409;
	mov.u64 	%rd497, %rd495;
	@%p104 bra 	$L__BB10_192;
	abs.f64 	%fd282, %fd409;
	abs.f64 	%fd283, %fd281;
	setp.lt.f64 	%p105, %fd282, %fd283;
	mov.f64 	%fd411, %fd281;
	mov.u64 	%rd497, %rd200;
	@%p105 bra 	$L__BB10_192;
	setp.lt.f64 	%p106, %fd283, %fd282;
	mov.f64 	%fd411, %fd409;
	mov.u64 	%rd497, %rd495;
	@%p106 bra 	$L__BB10_192;
	setp.lt.s64 	%p107, %rd495, %rd200;
	selp.f64 	%fd411, %fd409, %fd281, %p107;
	min.s64 	%rd497, %rd495, %rd200;
$L__BB10_192:
	mov.b64 	%rd363, %fd411;
	mov.b64 	{%r58, %r63}, %rd363;
	mov.b32 	%r74, 2;
	mov.b32 	%r75, 31;
	mov.b32 	%r76, -1;
	// begin inline asm
	shfl.sync.down.b32 %r57, %r58, %r74, %r75, %r76;
	// end inline asm
	// begin inline asm
	shfl.sync.down.b32 %r62, %r63, %r74, %r75, %r76;
	// end inline asm
	mov.b64 	%rd364, {%r57, %r62};
	mov.b64 	%fd286, %rd364;
	mov.b64 	{%r68, %r73}, %rd497;
	// begin inline asm
	shfl.sync.down.b32 %r67, %r68, %r74, %r75, %r76;
	// end inline asm
	// begin inline asm
	shfl.sync.down.b32 %r72, %r73, %r74, %r75, %r76;
	// end inline asm
	mov.b64 	%rd203, {%r67, %r72};
	setp.gt.s32 	%p108, %r36, 29;
	mov.f64 	%fd412, %fd411;
	mov.u64 	%rd498, %rd497;
	@%p108 bra 	$L__BB10_196;
	abs.f64 	%fd287, %fd411;
	abs.f64 	%fd288, %fd286;
	setp.lt.f64 	%p109, %fd287, %fd288;
	mov.f64 	%fd412, %fd286;
	mov.u64 	%rd498, %rd203;
	@%p109 bra 	$L__BB10_196;
	setp.lt.f64 	%p110, %fd288, %fd287;
	mov.f64 	%fd412, %fd411;
	mov.u64 	%rd498, %rd497;
	@%p110 bra 	$L__BB10_196;
	setp.lt.s64 	%p111, %rd497, %rd203;
	selp.f64 	%fd412, %fd411, %fd286, %p111;
	min.s64 	%rd498, %rd497, %rd203;
$L__BB10_196:
	mov.b64 	%rd365, %fd412;
	mov.b64 	{%r78, %r83}, %rd365;
	mov.b32 	%r94, 4;
	mov.b32 	%r95, 31;
	mov.b32 	%r96, -1;
	// begin inline asm
	shfl.sync.down.b32 %r77, %r78, %r94, %r95, %r96;
	// end inline asm
	// begin inline asm
	shfl.sync.down.b32 %r82, %r83, %r94, %r95, %r96;
	// end inline asm
	mov.b64 	%rd366, {%r77, %r82};
	mov.b64 	%fd291, %rd366;
	mov.b64 	{%r88, %r93}, %rd498;
	// begin inline asm
	shfl.sync.down.b32 %r87, %r88, %r94, %r95, %r96;
	// end inline asm
	// begin inline asm
	shfl.sync.down.b32 %r92, %r93, %r94, %r95, %r96;
	// end inline asm
	mov.b64 	%rd206, {%r87, %r92};
	setp.gt.s32 	%p112, %r36, 27;
	mov.f64 	%fd413, %fd412;
	mov.u64 	%rd499, %rd498;
	@%p112 bra 	$L__BB10_200;
	abs.f64 	%fd292, %fd412;
	abs.f64 	%fd293, %fd291;
	setp.lt.f64 	%p113, %fd292, %fd293;
	mov.f64 	%fd413, %fd291;
	mov.u64 	%rd499, %rd206;
	@%p113 bra 	$L__BB10_200;
	setp.lt.f64 	%p114, %fd293, %fd292;
	mov.f64 	%fd413, %fd412;
	mov.u64 	%rd499, %rd498;
	@%p114 bra 	$L__BB10_200;
	setp.lt.s64 	%p115, %rd498, %rd206;
	selp.f64 	%fd413, %fd412, %fd291, %p115;
	min.s64 	%rd499, %rd498, %rd206;
$L__BB10_200:
	mov.b64 	%rd367, %fd413;
	mov.b64 	{%r98, %r103}, %rd367;
	mov.b32 	%r114, 8;
	mov.b32 	%r115, 31;
	mov.b32 	%r116, -1;
	// begin inline asm
	shfl.sync.down.b32 %r97, %r98, %r114, %r115, %r116;
	// end inline asm
	// begin inline asm
	shfl.sync.down.b32 %r102, %r103, %r114, %r115, %r116;
	// end inline asm
	mov.b64 	%rd368, {%r97, %r102};
	mov.b64 	%fd296, %rd368;
	mov.b64 	{%r108, %r113}, %rd499;
	// begin inline asm
	shfl.sync.down.b32 %r107, %r108, %r114, %r115, %r116;
	// end inline asm
	// begin inline asm
	shfl.sync.down.b32 %r112, %r113, %r114, %r115, %r116;
	// end inline asm
	mov.b64 	%rd209, {%r107, %r112};
	setp.gt.s32 	%p116, %r36, 23;
	mov.f64 	%fd414, %fd413;
	mov.u64 	%rd500, %rd499;
	@%p116 bra 	$L__BB10_204;
	abs.f64 	%fd297, %fd413;
	abs.f64 	%fd298, %fd296;
	setp.lt.f64 	%p117, %fd297, %fd298;
	mov.f64 	%fd414, %fd296;
	mov.u64 	%rd500, %rd209;
	@%p117 bra 	$L__BB10_204;
	setp.lt.f64 	%p118, %fd298, %fd297;
	mov.f64 	%fd414, %fd413;
	mov.u64 	%rd500, %rd499;
	@%p118 bra 	$L__BB10_204;
	setp.lt.s64 	%p119, %rd499, %rd209;
	selp.f64 	%fd414, %fd413, %fd296, %p119;
	min.s64 	%rd500, %rd499, %rd209;
$L__BB10_204:
	mov.b64 	%rd369, %fd414;
	mov.b64 	{%r118, %r123}, %rd369;
	mov.b32 	%r134, 16;
	mov.b32 	%r135, 31;
	mov.b32 	%r136, -1;
	// begin inline asm
	shfl.sync.down.b32 %r117, %r118, %r134, %r135, %r136;
	// end inline asm
	// begin inline asm
	shfl.sync.down.b32 %r122, %r123, %r134, %r135, %r136;
	// end inline asm
	mov.b64 	%rd370, {%r117, %r122};
	mov.b64 	%fd301, %rd370;
	mov.b64 	{%r128, %r133}, %rd500;
	// begin inline asm
	shfl.sync.down.b32 %r127, %r128, %r134, %r135, %r136;
	// end inline asm
	// begin inline asm
	shfl.sync.down.b32 %r132, %r133, %r134, %r135, %r136;
	// end inline asm
	mov.b64 	%rd212, {%r127, %r132};
	setp.gt.s32 	%p120, %r36, 15;
	mov.f64 	%fd422, %fd414;
	mov.u64 	%rd508, %rd500;
	@%p120 bra 	$L__BB10_208;
	abs.f64 	%fd302, %fd414;
	abs.f64 	%fd303, %fd301;
	setp.lt.f64 	%p121, %fd302, %fd303;
	mov.f64 	%fd422, %fd301;
	mov.u64 	%rd508, %rd212;
	@%p121 bra 	$L__BB10_208;
	setp.lt.f64 	%p122, %fd303, %fd302;
	mov.f64 	%fd422, %fd414;
	mov.u64 	%rd508, %rd500;
	@%p122 bra 	$L__BB10_208;
	setp.lt.s64 	%p123, %rd500, %rd212;
	selp.f64 	%fd422, %fd414, %fd301, %p123;
	min.s64 	%rd508, %rd500, %rd212;
$L__BB10_208:
	setp.ne.s32 	%p124, %r36, 0;
	@%p124 bra 	$L__BB10_210;
	shr.u32 	%r137, %r16, 1;
	and.b32  	%r138, %r137, 496;
	mov.u32 	%r139, _ZN6thrust24THRUST_300001_SM_1000_NS8cuda_cub4core6detail5shmemE;
	add.s32 	%r140, %r139, %r138;
	st.shared.f64 	[%r140+8], %fd422;
	st.shared.u64 	[%r140+16], %rd508;
$L__BB10_210:
	bar.sync 	0;
	setp.ne.s32 	%p125, %r16, 0;
	@%p125 bra 	$L__BB10_232;
	ld.shared.f64 	%fd306, [_ZN6thrust24THRUST_300001_SM_1000_NS8cuda_cub4core6detail5shmemE+24];
	ld.shared.u64 	%rd215, [_ZN6thrust24THRUST_300001_SM_1000_NS8cuda_cub4core6detail5shmemE+32];
	abs.f64 	%fd307, %fd422;
	abs.f64 	%fd308, %fd306;
	setp.lt.f64 	%p126, %fd307, %fd308;
	mov.f64 	%fd416, %fd306;
	mov.u64 	%rd502, %rd215;
	@%p126 bra 	$L__BB10_214;
	setp.lt.f64 	%p127, %fd308, %fd307;
	mov.f64 	%fd416, %fd422;
	mov.u64 	%rd502, %rd508;
	@%p127 bra 	$L__BB10_214;
	setp.lt.s64 	%p128, %rd508, %rd215;
	selp.f64 	%fd416, %fd422, %fd306, %p128;
	min.s64 	%rd502, %rd508, %rd215;
$L__BB10_214:
	ld.shared.f64 	%fd311, [_ZN6thrust24THRUST_300001_SM_1000_NS8cuda_cub4core6detail5shmemE+40];
	ld.shared.u64 	%rd218, [_ZN6thrust24THRUST_300001_SM_1000_NS8cuda_cub4core6detail5shmemE+48];
	abs.f64 	%fd312, %fd416;
	abs.f64 	%fd313, %fd311;
	setp.lt.f64 	%p129, %fd312, %fd313;
	mov.f64 	%fd417, %fd311;
	mov.u64 	%rd503, %rd218;
	@%p129 bra 	$L__BB10_217;
	setp.lt.f64 	%p130, %fd313, %fd312;
	mov.f64 	%fd417, %fd416;
	mov.u64 	%rd503, %rd502;
	@%p130 bra 	$L__BB10_217;
	setp.lt.s64 	%p131, %rd502, %rd218;
	selp.f64 	%fd417, %fd416, %fd311, %p131;
	min.s64 	%rd503, %rd502, %rd218;
$L__BB10_217:
	ld.shared.f64 	%fd316, [_ZN6thrust24THRUST_300001_SM_1000_NS8cuda_cub4core6detail5shmemE+56];
	ld.shared.u64 	%rd221, [_ZN6thrust24THRUST_300001_SM_1000_NS8cuda_cub4core6detail5shmemE+64];
	abs.f64 	%fd317, %fd417;
	abs.f64 	%fd318, %fd316;
	setp.lt.f64 	%p132, %fd317, %fd318;
	mov.f64 	%fd418, %fd316;
	mov.u64 	%rd504, %rd221;
	@%p132 bra 	$L__BB10_220;
	setp.lt.f64 	%p133, %fd318, %fd317;
	mov.f64 	%fd418, %fd417;
	mov.u64 	%rd504, %rd503;
	@%p133 bra 	$L__BB10_220;
	setp.lt.s64 	%p134, %rd503, %rd221;
	selp.f64 	%fd418, %fd417, %fd316, %p134;
	min.s64 	%rd504, %rd503, %rd221;
$L__BB10_220:
	ld.shared.f64 	%fd321, [_ZN6thrust24THRUST_300001_SM_1000_NS8cuda_cub4core6detail5shmemE+72];
	ld.shared.u64 	%rd224, [_ZN6thrust24THRUST_300001_SM_1000_NS8cuda_cub4core6detail5shmemE+80];
	abs.f64 	%fd322, %fd418;
	abs.f64 	%fd323, %fd321;
	setp.lt.f64 	%p135, %fd322, %fd323;
	mov.f64 	%fd419, %fd321;
	mov.u64 	%rd505, %rd224;
	@%p135 bra 	$L__BB10_223;
	setp.lt.f64 	%p136, %fd323, %fd322;
	mov.f64 	%fd419, %fd418;
	mov.u64 	%rd505, %rd504;
	@%p136 bra 	$L__BB10_223;
	setp.lt.s64 	%p137, %rd504, %rd224;
	selp.f64 	%fd419, %fd418, %fd321, %p137;
	min.s64 	%rd505, %rd504, %rd224;
$L__BB10_223:
	ld.shared.f64 	%fd326, [_ZN6thrust24THRUST_300001_SM_1000_NS8cuda_cub4core6detail5shmemE+88];
	ld.shared.u64 	%rd227, [_ZN6thrust24THRUST_300001_SM_1000_NS8cuda_cub4core6detail5shmemE+96];
	abs.f64 	%fd327, %fd419;
	abs.f64 	%fd328, %fd326;
	setp.lt.f64 	%p138, %fd327, %fd328;
	mov.f64 	%fd420, %fd326;
	mov.u64 	%rd506, %rd227;
	@%p138 bra 	$L__BB10_226;
	setp.lt.f64 	%p139, %fd328, %fd327;
	mov.f64 	%fd420, %fd419;
	mov.u64 	%rd506, %rd505;
	@%p139 bra 	$L__BB10_226;
	setp.lt.s64 	%p140, %rd505, %rd227;
	selp.f64 	%fd420, %fd419, %fd326, %p140;
	min.s64 	%rd506, %rd505, %rd227;
$L__BB10_226:
	ld.shared.f64 	%fd331, [_ZN6thrust24THRUST_300001_SM_1000_NS8cuda_cub4core6detail5shmemE+104];
	ld.shared.u64 	%rd230, [_ZN6thrust24THRUST_300001_SM_1000_NS8cuda_cub4core6detail5shmemE+112];
	abs.f64 	%fd332, %fd420;
	abs.f64 	%fd333, %fd331;
	setp.lt.f64 	%p141, %fd332, %fd333;
	mov.f64 	%fd421, %fd331;
	mov.u64 	%rd507, %rd230;
	@%p141 bra 	$L__BB10_229;
	setp.lt.f64 	%p142, %fd333, %fd332;
	mov.f64 	%fd421, %fd420;
	mov.u64 	%rd507, %rd506;
	@%p142 bra 	$L__BB10_229;
	setp.lt.s64 	%p143, %rd506, %rd230;
	selp.f64 	%fd421, %fd420, %fd331, %p143;
	min.s64 	%rd507, %rd506, %rd230;
$L__BB10_229:
	ld.shared.f64 	%fd336, [_ZN6thrust24THRUST_300001_SM_1000_NS8cuda_cub4core6detail5shmemE+120];
	ld.shared.u64 	%rd233, [_ZN6thrust24THRUST_300001_SM_1000_NS8cuda_cub4core6detail5shmemE+128];
	abs.f64 	%fd337, %fd421;
	abs.f64 	%fd338, %fd336;
	setp.lt.f64 	%p144, %fd337, %fd338;
	mov.u64 	%rd508, %rd233;
	mov.f64 	%fd422, %fd336;
	@%p144 bra 	$L__BB10_232;
	setp.lt.f64 	%p145, %fd338, %fd337;
	mov.u64 	%rd508, %rd507;
	mov.f64 	%fd422, %fd421;
	@%p145 bra 	$L__BB10_232;
	setp.lt.s64 	%p146, %rd507, %rd233;
	selp.f64 	%fd422, %fd421, %fd336, %p146;
	min.s64 	%rd508, %rd507, %rd233;
$L__BB10_232:
	mov.u32 	%r364, %tid.x;
	setp.ne.s32 	%p263, %r364, 0;
	@%p263 bra 	$L__BB10_234;
	ld.param.u64 	%rd421, [_ZN6thrust24THRUST_300001_SM_1000_NS8cuda_cub4core6detail13_kernel_agentINS1_8__reduce11ReduceAgentIPN4cuda3std3__45tupleIJdlEEESC_SB_lNS1_9__extrema9arg_max_fIdl6AbsMaxEEEEJSC_SC_iSG_EEEvDpT0__param_1];
	cvta.to.global.u64 	%rd420, %rd421;
	st.global.f64 	[%rd420], %fd422;
	st.global.u64 	[%rd420+8], %rd508;
$L__BB10_234:
	ret;

}
	// .globl	_ZN3cub18CUB_300001_SM_10006detail11EmptyKernelIvEEvv
.visible .entry _ZN3cub18CUB_300001_SM_10006detail11EmptyKernelIvEEvv()
{


	ret;

}


// ===== COMPILED SASS (sm_100) =====

	.target	sm_100

	.elftype	@"ET_EXEC"


//--------------------- .note.nv.tkinfo           --------------------------
	.section	.note.nv.tkinfo,"",@"SHT_NOTE"
	.sectionflags	@"SHF_NOTE_NV_TKINFO"
	.tkinfo
        /*0018*/ 	.word	0x00000002
        /*0030*/ 	.string	""
        /*0030*/ 	.string	"ptxas"
        /*0030*/ 	.string	"Cuda compilation tools, release 13.0, V13.0.88"
        /*0030*/ 	.string	"Build cuda_13.0.r13.0/compiler.36424714_0"
        /*0030*/ 	.string	"-arch sm_100 -m 64 "



//--------------------- .note.nv.cuinfo           --------------------------
	.section	.note.nv.cuinfo,"",@"SHT_NOTE"
	.sectionflags	@"SHF_NOTE_NV_CUINFO"
        /*0018*/ 	.short	0x0002
        /*001a*/ 	.short	0x0064
        /*001c*/ 	.short	0x0082
	.zero		2


//--------------------- .nv.info                  --------------------------
	.section	.nv.info,"",@"SHT_CUDA_INFO"
	.align	4


	//----- nvinfo : EIATTR_REGCOUNT
	.align		4
        /*0000*/ 	.byte	0x04, 0x2f
        /*0002*/ 	.short	(.L_46 - .L_45)
	.align		4
.L_45:
        /*0004*/ 	.word	index@(_Z8swapRowsPdiiiii)
        /*0008*/ 	.word	0x0000001c


	//----- nvinfo : EIATTR_FRAME_SIZE
	.align		4
.L_46:
        /*000c*/ 	.byte	0x04, 0x11
        /*000e*/ 	.short	(.L_48 - .L_47)
	.align		4
.L_47:
        /*0010*/ 	.word	index@(_Z8swapRowsPdiiiii)
        /*0014*/ 	.word	0x00000000


	//----- nvinfo : EIATTR_REGCOUNT
	.align		4
.L_48:
        /*0018*/ 	.byte	0x04, 0x2f
        /*001a*/ 	.short	(.L_50 - .L_49)
	.align		4
.L_49:
        /*001c*/ 	.word	index@(_Z7forwardPdiiiii)
        /*0020*/ 	.word	0x00000028


	//----- nvinfo : EIATTR_FRAME_SIZE
	.align		4
.L_50:
        /*0024*/ 	.byte	0x04, 0x11
        /*0026*/ 	.short	(.L_52 - .L_51)
	.align		4
.L_51:
        /*0028*/ 	.word	index@($__internal_1_$__cuda_sm20_div_rn_f64_full)
        /*002c*/ 	.word	0x00000000


	//----- nvinfo : EIATTR_FRAME_SIZE
	.align		4
.L_52:
        /*0030*/ 	.byte	0x04, 0x11
        /*0032*/ 	.short	(.L_54 - .L_53)
	.align		4
.L_53:
        /*0034*/ 	.word	index@(_Z7forwardPdiiiii)
        /*0038*/ 	.word	0x00000000


	//----- nvinfo : EIATTR_REGCOUNT
	.align		4
.L_54:
        /*003c*/ 	.byte	0x04, 0x2f
        /*003e*/ 	.short	(.L_56 - .L_55)
	.align		4
.L_55:
        /*0040*/ 	.word	index@(_Z4backPdiiiii)
        /*0044*/ 	.word	0x00000028


	//----- nvinfo : EIATTR_FRAME_SIZE
	.align		4
.L_56:
        /*0048*/ 	.byte	0x04, 0x11
        /*004a*/ 	.short	(.L_58 - .L_57)
	.align		4
.L_57:
        /*004c*/ 	.word	index@($__internal_0_$__cuda_sm20_div_rn_f64_full)
        /*0050*/ 	.word	0x00000000


	//----- nvinfo : EIATTR_FRAME_SIZE
	.align		4
.L_58:
        /*0054*/ 	.byte	0x04, 0x11
        /*0056*/ 	.short	(.L_60 - .L_59)
	.align		4
.L_59:
        /*0058*/ 	.word	index@(_Z4backPdiiiii)
        /*005c*/ 	.word	0x00000000


	//----- nvinfo : EIATTR_REGCOUNT
	.align		4
.L_60:
        /*0060*/ 	.byte	0x04, 0x2f
        /*0062*/ 	.short	(.L_62 - .L_61)
	.align		4
.L_61:
        /*0064*/ 	.word	index@(_ZN6thrust24THRUST_300001_SM_1000_NS8cuda_cub4core6detail13_kernel_agentINS1_8__reduce11ReduceAgentINS0_12zip_iteratorIN4cuda3std3__45tupleIJNS0_10device_ptrIdEENS0_17counting_iteratorIlNS0_11use_defaultESF_SF_EEEEEEEPNSB_IJdlEEESJ_iNS1_9__extrema9arg_max_fIdl6AbsMaxEEEEJSI_SK_iSO_EEEvDpT0_)
        /*0068*/ 	.word	0x00000020


	//----- nvinfo : EIATTR_FRAME_SIZE
	.align		4
.L_62:
        /*006c*/ 	.byte	0x04, 0x11
        /*006e*/ 	.short	(.L_64 - .L_63)
	.align		4
.L_63:
        /*0070*/ 	.word	index@(_ZN6thrust24THRUST_300001_SM_1000_NS8cuda_cub4core6detail13_kernel_agentINS1_8__reduce11ReduceAgentINS0_12zip_iteratorIN4cuda3std3__45tupleIJNS0_10device_ptrIdEENS0_17counting_iteratorIlNS0_11use_defaultESF_SF_EEEEEEEPNSB_IJdlEEESJ_iNS1_9__extrema9arg_max_fIdl6AbsMaxEEEEJSI_SK_iSO_EEEvDpT0_)
        /*0074*/ 	.word	0x00000000


	//----- nvinfo : EIATTR_REGCOUNT
	.align		4
.L_64:
        /*0078*/ 	.byte	0x04, 0x2f
        /*007a*/ 	.short	(.L_66 - .L_65)
	.align		4
.L_65:
        /*007c*/ 	.word	index@(_ZN6thrust24THRUST_300001_SM_1000_NS8cuda_cub4core6detail13_kernel_agentINS1_8__reduce11ReduceAgentINS0_12zip_iteratorIN4cuda3std3__45tupleIJNS0_10device_ptrIdEENS0_17counting_iteratorIlNS0_11use_defaultESF_SF_EEEEEEEPNSB_IJdlEEESJ_iNS1_9__extrema9arg_max_fIdl6AbsMaxEEEEJSI_SK_iN3cub18CUB_300001_SM_100013GridEvenShareIiEENSR_9GridQueueIjEESO_EEEvDpT0_)
        /*0080*/ 	.word	0x00000028


	//----- nvinfo : EIATTR_FRAME_SIZE
	.align		4
.L_66:
        /*0084*/ 	.byte	0x04, 0x11
        /*0086*/ 	.short	(.L_68 - .L_67)
	.align		4
.L_67:
        /*0088*/ 	.word	index@(_ZN6thrust24THRUST_300001_SM_1000_NS8cuda_cub4core6detail13_kernel_agentINS1_8__reduce11ReduceAgentINS0_12zip_iteratorIN4cuda3std3__45tupleIJNS0_10device_ptrIdEENS0_17counting_iteratorIlNS0_11use_defaultESF_SF_EEEEEEEPNSB_IJdlEEESJ_iNS1_9__extrema9arg_max_fIdl6AbsMaxEEEEJSI_SK_iN3cub18CUB_300001_SM_100013GridEvenShareIiEENSR_9GridQueueIjEESO_EEEvDpT0_)
        /*008c*/ 	.word	0x00000000


	//----- nvinfo : EIATTR_REGCOUNT
	.align		4
.L_68:
        /*0090*/ 	.byte	0x04, 0x2f
        /*0092*/ 	.short	(.L_70 - .L_69)
	.align		4
.L_69:
        /*0094*/ 	.word	index@(_ZN6thrust24THRUST_300001_SM_1000_NS8cuda_cub4core6detail13_kernel_agentINS1_8__reduce10DrainAgentIiEEJN3cub18CUB_300001_SM_10009GridQueueIjEEiEEEvDpT0_)
        /*0098*/ 	.word	0x00000008


	//----- nvinfo : EIATTR_FRAME_SIZE
	.align		4
.L_70:
        /*009c*/ 	.byte	0x04, 0x11
        /*009e*/ 	.short	(.L_72 - .L_71)
	.align		4
.L_71:
        /*00a0*/ 	.word	index@(_ZN6thrust24THRUST_300001_SM_1000_NS8cuda_cub4core6detail13_kernel_agentINS1_8__reduce10DrainAgentIiEEJN3cub18CUB_300001_SM_10009GridQueueIjEEiEEEvDpT0_)
        /*00a4*/ 	.word	0x00000000


	//----- nvinfo : EIATTR_REGCOUNT
	.align		4
.L_72:
        /*00a8*/ 	.byte	0x04, 0x2f
        /*00aa*/ 	.short	(.L_74 - .L_73)
	.align		4
.L_73:
        /*00ac*/ 	.word	index@(_ZN6thrust24THRUST_300001_SM_1000_NS8cuda_cub4core6detail13_kernel_agentINS1_8__reduce11ReduceAgentIPN4cuda3std3__45tupleIJdlEEESC_SB_iNS1_9__extrema9arg_max_fIdl6AbsMaxEEEEJSC_SC_iSG_EEEvDpT0_)
        /*00b0*/ 	.word	0x00000020


	//----- nvinfo : EIATTR_FRAME_SIZE
	.align		4
.L_74:
        /*00b4*/ 	.byte	0x04, 0x11
        /*00b6*/ 	.short	(.L_76 - .L_75)
	.align		4
.L_75:
        /*00b8*/ 	.word	index@(_ZN6thrust24THRUST_300001_SM_1000_NS8cuda_cub4core6detail13_kernel_agentINS1_8__reduce11ReduceAgentIPN4cuda3std3__45tupleIJdlEEESC_SB_iNS1_9__extrema9arg_max_fIdl6AbsMaxEEEEJSC_SC_iSG_EEEvDpT0_)
        /*00bc*/ 	.word	0x00000000


	//----- nvinfo : EIATTR_REGCOUNT
	.align		4
.L_76:
        /*00c0*/ 	.byte	0x04, 0x2f
        /*00c2*/ 	.short	(.L_78 - .L_77)
	.align		4
.L_77:
        /*00c4*/ 	.word	index@(_ZN6thrust24THRUST_300001_SM_1000_NS8cuda_cub4core6detail13_kernel_agentINS1_8__reduce11ReduceAgentINS0_12zip_iteratorIN4cuda3std3__45tupleIJNS0_10device_ptrIdEENS0_17counting_iteratorIlNS0_11use_defaultESF_SF_EEEEEEEPNSB_IJdlEEESJ_lNS1_9__extrema9arg_max_fIdl6AbsMaxEEEEJSI_SK_lSO_EEEvDpT0_)
        /*00c8*/ 	.word	0x00000020


	//----- nvinfo : EIATTR_FRAME_SIZE
	.align		4
.L_78:
        /*00cc*/ 	.byte	0x04, 0x11
        /*00ce*/ 	.short	(.L_80 - .L_79)
	.align		4
.L_79:
        /*00d0*/ 	.word	index@(_ZN6thrust24THRUST_300001_SM_1000_NS8cuda_cub4core6detail13_kernel_agentINS1_8__reduce11ReduceAgentINS0_12zip_iteratorIN4cuda3std3__45tupleIJNS0_10device_ptrIdEENS0_17counting_iteratorIlNS0_11use_defaultESF_SF_EEEEEEEPNSB_IJdlEEESJ_lNS1_9__extrema9arg_max_fIdl6AbsMaxEEEEJSI_SK_lSO_EEEvDpT0_)
        /*00d4*/ 	.word	0x00000000


	//----- nvinfo : EIATTR_REGCOUNT
	.align		4
.L_80:
        /*00d8*/ 	.byte	0x04, 0x2f
        /*00da*/ 	.short	(.L_82 - .L_81)
	.align		4
.L_81:
        /*00dc*/ 	.word	index@(_ZN6thrust24THRUST_300001_SM_1000_NS8cuda_cub4core6detail13_kernel_agentINS1_8__reduce11ReduceAgentINS0_12zip_iteratorIN4cuda3std3__45tupleIJNS0_10device_ptrIdEENS0_17counting_iteratorIlNS0_11use_defaultESF_SF_EEEEEEEPNSB_IJdlEEESJ_lNS1_9__extrema9arg_max_fIdl6AbsMaxEEEEJSI_SK_lN3cub18CUB_300001_SM_100013GridEvenShareIlEENSR_9GridQueueIyEESO_EEEvDpT0_)
        /*00e0*/ 	.word	0x00000020


	//----- nvinfo : EIATTR_FRAME_SIZE
	.align		4
.L_82:
        /*00e4*/ 	.byte	0x04, 0x11
        /*00e6*/ 	.short	(.L_84 - .L_83)
	.align		4
.L_83:
        /*00e8*/ 	.word	index@(_ZN6thrust24THRUST_300001_SM_1000_NS8cuda_cub4core6detail13_kernel_agentINS1_8__reduce11ReduceAgentINS0_12zip_iteratorIN4cuda3std3__45tupleIJNS0_10device_ptrIdEENS0_17counting_iteratorIlNS0_11use_defaultESF_SF_EEEEEEEPNSB_IJdlEEESJ_lNS1_9__extrema9arg_max_fIdl6AbsMaxEEEEJSI_SK_lN3cub18CUB_300001_SM_100013GridEvenShareIlEENSR_9GridQueueIyEESO_EEEvDpT0_)
        /*00ec*/ 	.word	0x00000000


	//----- nvinfo : EIATTR_REGCOUNT
	.align		4
.L_84:
        /*00f0*/ 	.byte	0x04, 0x2f
        /*00f2*/ 	.short	(.L_86 - .L_85)
	.align		4
.L_85:
        /*00f4*/ 	.word	index@(_ZN6thrust24THRUST_300001_SM_1000_NS8cuda_cub4core6detail13_kernel_agentINS1_8__reduce10DrainAgentIlEEJN3cub18CUB_300001_SM_10009GridQueueIyEElEEEvDpT0_)
        /*00f8*/ 	.word	0x00000008


	//----- nvinfo : EIATTR_FRAME_SIZE
	.align		4
.L_86:
        /*00fc*/ 	.byte	0x04, 0x11
        /*00fe*/ 	.short	(.L_88 - .L_87)
	.align		4
.L_87:
        /*0100*/ 	.word	index@(_ZN6thrust24THRUST_300001_SM_1000_NS8cuda_cub4core6detail13_kernel_agentINS1_8__reduce10DrainAgentIlEEJN3cub18CUB_300001_SM_10009GridQueueIyEElEEEvDpT0_)
        /*0104*/ 	.word	0x00000000


	//----- nvinfo : EIATTR_REGCOUNT
	.align		4
.L_88:
        /*0108*/ 	.byte	0x04, 0x2f
        /*010a*/ 	.short	(.L_90 - .L_89)
	.align		4
.L_89:
        /*010c*/ 	.word	index@(_ZN6thrust24THRUST_300001_SM_1000_NS8cuda_cub4core6detail13_kernel_agentINS1_8__reduce11ReduceAgentIPN4cuda3std3__45tupleIJdlEEESC_SB_lNS1_9__extrema9arg_max_fIdl6AbsMaxEEEEJSC_SC_iSG_EEEvDpT0_)
        /*0110*/ 	.word	0x00000020


	//----- nvinfo : EIATTR_FRAME_SIZE
	.align		4
.L_90:
        /*0114*/ 	.byte	0x04, 0x11
        /*0116*/ 	.short	(.L_92 - .L_91)
	.align		4
.L_91:
        /*0118*/ 	.word	index@(_ZN6thrust24THRUST_300001_SM_1000_NS8cuda_cub4core6detail13_kernel_agentINS1_8__reduce11ReduceAgentIPN4cuda3std3__45tupleIJdlEEESC_SB_lNS1_9__extrema9arg_max_fIdl6AbsMaxEEEEJSC_SC_iSG_EEEvDpT0_)
        /*011c*/ 	.word	0x00000000


	//----- nvinfo : EIATTR_REGCOUNT
	.align		4
.L_92:
        /*0120*/ 	.byte	0x04, 0x2f
        /*0122*/ 	.short	(.L_94 - .L_93)
	.align		4
.L_93:
        /*0124*/ 	.word	index@(_ZN3cub18CUB_300001_SM_10006detail11EmptyKernelIvEEvv)
        /*0128*/ 	.word	0x00000004


	//----- nvinfo : EIATTR_FRAME_SIZE
	.align		4
.L_94:
        /*012c*/ 	.byte	0x04, 0x11
        /*012e*/ 	.short	(.L_96 - .L_95)
	.align		4
.L_95:
        /*0130*/ 	.word	index@(_ZN3cub18CUB_300001_SM_10006detail11EmptyKernelIvEEvv)
        /*0134*/ 	.word	0x00000000


	//----- nvinfo : EIATTR_MIN_STACK_SIZE
	.align		4
.L_96:
        /*0138*/ 	.byte	0x04, 0x12
        /*013a*/ 	.short	(.L_98 - .L_97)
	.align		4
.L_97:
        /*013c*/ 	.word	index@(_ZN3cub18CUB_300001_SM_10006detail11EmptyKernelIvEEvv)
        /*0140*/ 	.word	0x00000000


	//----- nvinfo : EIATTR_MIN_STACK_SIZE
	.align		4
.L_98:
        /*0144*/ 	.byte	0x04, 0x12
        /*0146*/ 	.short	(.L_100 - .L_99)
	.align		4
.L_99:
        /*0148*/ 	.word	index@(_ZN6thrust24THRUST_300001_SM_1000_NS8cuda_cub4core6detail13_kernel_agentINS1_8__reduce11ReduceAgentIPN4cuda3std3__45tupleIJdlEEESC_SB_lNS1_9__extrema9arg_max_fIdl6AbsMaxEEEEJSC_SC_iSG_EEEvDpT0_)
        /*014c*/ 	.word	0x00000000


	//----- nvinfo : EIATTR_MIN_STACK_SIZE
	.align		4
.L_100:
        /*0150*/ 	.byte	0x04, 0x12
        /*0152*/ 	.short	(.L_102 - .L_101)
	.align		4
.L_101:
        /*0154*/ 	.word	index@(_ZN6thrust24THRUST_300001_SM_1000_NS8cuda_cub4core6detail13_kernel_agentINS1_8__reduce10DrainAgentIlEEJN3cub18CUB_300001_SM_10009GridQueueIyEElEEEvDpT0_)
        /*0158*/ 	.word	0x00000000


	//----- nvinfo : EIATTR_MIN_STACK_SIZE
	.align		4
.L_102:
        /*015c*/ 	.byte	0x04, 0x12
        /*015e*/ 	.short	(.L_104 - .L_103)
	.align		4
.L_103:
        /*0160*/ 	.word	index@(_ZN6thrust24THRUST_300001_SM_1000_NS8cuda_cub4core6detail13_kernel_agentINS1_8__reduce11ReduceAgentINS0_12zip_iteratorIN4cuda3std3__45tupleIJNS0_10device_ptrIdEENS0_17counting_iteratorIlNS0_11use_defaultESF_SF_EEEEEEEPNSB_IJdlEEESJ_lNS1_9__extrema9arg_max_fIdl6AbsMaxEEEEJSI_SK_lN3cub18CUB_300001_SM_100013GridEvenShareIlEENSR_9GridQueueIyEESO_EEEvDpT0_)
        /*0164*/ 	.word	0x00000000


	//----- nvinfo : EIATTR_MIN_STACK_SIZE
	.align		4
.L_104:
        /*0168*/ 	.byte	0x04, 0x12
        /*016a*/ 	.short	(.L_106 - .L_105)
	.align		4
.L_105:
        /*016c*/ 	.word	index@(_ZN6thrust24THRUST_300001_SM_1000_NS8cuda_cub4core6detail13_kernel_agentINS1_8__reduce11ReduceAgentINS0_12zip_iteratorIN4cuda3std3__45tupleIJNS0_10device_ptrIdEENS0_17counting_iteratorIlNS0_11use_defaultESF_SF_EEEEEEEPNSB_IJdlEEESJ_lNS1_9__extrema9arg_max_fIdl6AbsMaxEEEEJSI_SK_lSO_EEEvDpT0_)
        /*0170*/ 	.word	0x00000000


	//----- nvinfo : EIATTR_MIN_STACK_SIZE
	.align		4
.L_106:
        /*0174*/ 	.byte	0x04, 0x12
        /*0176*/ 	.short	(.L_108 - .L_107)
	.align		4
.L_107:
        /*0178*/ 	.word	index@(_ZN6thrust24THRUST_300001_SM_1000_NS8cuda_cub4core6detail13_kernel_agentINS1_8__reduce11ReduceAgentIPN4cuda3std3__45tupleIJdlEEESC_SB_iNS1_9__extrema9arg_max_fIdl6AbsMaxEEEEJSC_SC_iSG_EEEvDpT0_)
        /*017c*/ 	.word	0x00000000


	//----- nvinfo : EIATTR_MIN_STACK_SIZE
	.align		4
.L_108:
        /*0180*/ 	.byte	0x04, 0x12
        /*0182*/ 	.short	(.L_110 - .L_109)
	.align		4
.L_109:
        /*0184*/ 	.word	index@(_ZN6thrust24THRUST_300001_SM_1000_NS8cuda_cub4core6detail13_kernel_agentINS1_8__reduce10DrainAgentIiEEJN3cub18CUB_300001_SM_10009GridQueueIjEEiEEEvDpT0_)
        /*0188*/ 	.word	0x00000000


	//----- nvinfo : EIATTR_MIN_STACK_SIZE
	.align		4
.L_110:
        /*018c*/ 	.byte	0x04, 0x12
        /*018e*/ 	.short	(.L_112 - .L_111)
	.align		4
.L_111:
        /*0190*/ 	.word	index@(_ZN6thrust24THRUST_300001_SM_1000_NS8cuda_cub4core6detail13_kernel_agentINS1_8__reduce11ReduceAgentINS0_12zip_iteratorIN4cuda3std3__45tupleIJNS0_10device_ptrIdEENS0_17counting_iteratorIlNS0_11use_defaultESF_SF_EEEEEEEPNSB_IJdlEEESJ_iNS1_9__extrema9arg_max_fIdl6AbsMaxEEEEJSI_SK_iN3cub18CUB_300001_SM_100013GridEvenShareIiEENSR_9GridQueueIjEESO_EEEvDpT0_)
        /*0194*/ 	.word	0x00000000


	//----- nvinfo : EIATTR_MIN_STACK_SIZE
	.align		4
.L_112:
        /*0198*/ 	.byte	0x04, 0x12
        /*019a*/ 	.short	(.L_114 - .L_113)
	.align		4
.L_113:
        /*019c*/ 	.word	index@(_ZN6thrust24THRUST_300001_SM_1000_NS8cuda_cub4core6detail13_kernel_agentINS1_8__reduce11ReduceAgentINS0_12zip_iteratorIN4cuda3std3__45tupleIJNS0_10device_ptrIdEENS0_17counting_iteratorIlNS0_11use_defaultESF_SF_EEEEEEEPNSB_IJdlEEESJ_iNS1_9__extrema9arg_max_fIdl6AbsMaxEEEEJSI_SK_iSO_EEEvDpT0_)
        /*01a0*/ 	.word	0x00000000


	//----- nvinfo : EIATTR_MIN_STACK_SIZE
	.align		4
.L_114:
        /*01a4*/ 	.byte	0x04, 0x12
        /*01a6*/ 	.short	(.L_116 - .L_115)
	.align		4
.L_115:
        /*01a8*/ 	.word	index@(_Z4backPdiiiii)
        /*01ac*/ 	.word	0x00000000


	//----- nvinfo : EIATTR_MIN_STACK_SIZE
	.align		4
.L_116:
        /*01b0*/ 	.byte	0x04, 0x12
        /*01b2*/ 	.short	(.L_118 - .L_117)
	.align		4
.L_117:
        /*01b4*/ 	.word	index@(_Z7forwardPdiiiii)
        /*01b8*/ 	.word	0x00000000


	//----- nvinfo : EIATTR_MIN_STACK_SIZE
	.align		4
.L_118:
        /*01bc*/ 	.byte	0x04, 0x12
        /*01be*/ 	.short	(.L_120 - .L_119)
	.align		4
.L_119:
        /*01c0*/ 	.word	index@(_Z8swapRowsPdiiiii)
        /*01c4*/ 	.word	0x00000000
.L_120:


//--------------------- .nv.compat                --------------------------
	.section	.nv.compat,"",@"SHT_CUDA_COMPAT_INFO"
	.align	4
        /*0000*/ 	.byte	0x02, 0x09, 0x00, 0x00, 0x02, 0x02, 0x01, 0x00, 0x02, 0x05, 0x05, 0x00, 0x03, 0x07, 0x01, 0x01
        /*0010*/ 	.byte	0x02, 0x03, 0x00, 0x00, 0x02, 0x06, 0x01, 0x00, 0x04, 0x0b, 0x08, 0x00, 0x01, 0x00, 0x00, 0x00
        /*0020*/ 	.byte	0x00, 0x00, 0x00, 0x00


//--------------------- .nv.info._ZN3cub18CUB_300001_SM_10006detail11EmptyKernelIvEEvv --------------------------
	.section	.nv.info._ZN3cub18CUB_300001_SM_10006detail11EmptyKernelIvEEvv,"",@"SHT_CUDA_INFO"
	.sectionflags	@""
	.align	4


	//----- nvinfo : EIATTR_CUDA_API_VERSION
	.align		4
        /*0000*/ 	.byte	0x04, 0x37
        /*0002*/ 	.short	(.L_122 - .L_121)
.L_121:
        /*0004*/ 	.word	0x00000082


	//----- nvinfo : EIATTR_SPARSE_MMA_MASK
	.align		4
.L_122:
        /*0008*/ 	.byte	0x03, 0x50
        /*000a*/ 	.short	0x0000


	//----- nvinfo : EIATTR_MAXREG_COUNT
	.align		4
        /*000c*/ 	.byte	0x03, 0x1b
        /*000e*/ 	.short	0x00ff


	//----- nvinfo : EIATTR_MERCURY_ISA_VERSION
	.align		4
        /*0010*/ 	.byte	0x03, 0x5f
        /*0012*/ 	.short	0x0101


	//----- nvinfo : EIATTR_VRC_CTA_INIT_COUNT
	.align		4
        /*0014*/ 	.byte	0x02, 0x4a
	.zero		1
	.zero		1


	//----- nvinfo : EIATTR_EXIT_INSTR_OFFSETS
	.align		4
        /*0018*/ 	.byte	0x04, 0x1c
        /*001a*/ 	.short	(.L_124 - .L_123)


	//   ....[0]....
.L_123:
        /*001c*/ 	.word	0x00000010


	//----- nvinfo : EIATTR_SW_WAR
	.align		4
.L_124:
        /*0020*/ 	.byte	0x04, 0x36
        /*0022*/ 	.short	(.L_126 - .L_125)
.L_125:
        /*0024*/ 	.word	0x00000008
.L_126:


//--------------------- .nv.info._ZN6thrust24THRUST_300001_SM_1000_NS8cuda_cub4core6detail13_kernel_agentINS1_8__reduce11ReduceAgentIPN4cuda3std3__45tupleIJdlEEESC_SB_lNS1_9__extrema9arg_max_fIdl6AbsMaxEEEEJSC_SC_iSG_EEEvDpT0_ --------------------------
	.section	.nv.info._ZN6thrust24THRUST_300001_SM_1000_NS8cuda_cub4core6detail13_kernel_agentINS1_8__reduce11ReduceAgentIPN4cuda3std3__45tupleIJdlEEESC_SB_lNS1_9__extrema9arg_max_fIdl6AbsMaxEEEEJSC_SC_iSG_EEEvDpT0_,"",@"SHT_CUDA_INFO"
	.sectionflags	@""
	.align	4


	//----- nvinfo : EIATTR_CUDA_API_VERSION
	.align		4
        /*0000*/ 	.byte	0x04, 0x37
        /*0002*/ 	.short	(.L_128 - .L_127)
.L_127:
        /*0004*/ 	.word	0x00000082


	//----- nvinfo : EIATTR_KPARAM_INFO
	.align		4
.L_128:
        /*0008*/ 	.byte	0x04, 0x17
        /*000a*/ 	.short	(.L_130 - .L_129)
.L_129:
        /*000c*/ 	.word	0x00000000
        /*0010*/ 	.short	0x0003
        /*0012*/ 	.short	0x0014
        /*0014*/ 	.byte	0x00, 0xf0, 0x05, 0x00


	//----- nvinfo : EIATTR_KPARAM_INFO
	.align		4
.L_130:
        /*0018*/ 	.byte	0x04, 0x17
        /*001a*/ 	.short	(.L_132 - .L_131)
.L_131:
        /*001c*/ 	.word	0x00000000
        /*0020*/ 	.short	0x0002
        /*0022*/ 	.short	0x0010
        /*0024*/ 	.byte	0x00, 0xf0, 0x11, 0x00


	//----- nvinfo : EIATTR_KPARAM_INFO
	.align		4
.L_132:
        /*0028*/ 	.byte	0x04, 0x17
        /*002a*/ 	.short	(.L_134 - .L_133)
.L_133:
        /*002c*/ 	.word	0x00000000
        /*0030*/ 	.short	0x0001
        /*0032*/ 	.short	0x0008
        /*0034*/ 	.byte	0x00, 0xf5, 0x21, 0x00


	//----- nvinfo : EIATTR_KPARAM_INFO
	.align		4
.L_134:
        /*0038*/ 	.byte	0x04, 0x17
        /*003a*/ 	.short	(.L_136 - .L_135)
.L_135:
        /*003c*/ 	.word	0x00000000
        /*0040*/ 	.short	0x0000
        /*0042*/ 	.short	0x0000
        /*0044*/ 	.byte	0x00, 0xf5, 0x21, 0x00


	//----- nvinfo : EIATTR_SPARSE_MMA_MASK
	.align		4
.L_136:
        /*0048*/ 	.byte	0x03, 0x50
        /*004a*/ 	.short	0x0000


	//----- nvinfo : EIATTR_MAXREG_COUNT
	.align		4
        /*004c*/ 	.byte	0x03, 0x1b
        /*004e*/ 	.short	0x00ff


	//----- nvinfo : EIATTR_NUM_BARRIERS
	.align		4
        /*0050*/ 	.byte	0x02, 0x4c
        /*0052*/ 	.byte	0x01
	.zero		1


	//----- nvinfo : EIATTR_MERCURY_ISA_VERSION
	.align		4
        /*0054*/ 	.byte	0x03, 0x5f
        /*0056*/ 	.short	0x0101


	//----- nvinfo : EIATTR_COOP_GROUP_MASK_REGIDS
	.align		4
        /*0058*/ 	.byte	0x04, 0x29
        /*005a*/ 	.short	(.L_138 - .L_137)


	//   ....[0]....
.L_137:
        /*005c*/ 	.word	0xffffffff


	//   ....[1]....
        /*0060*/ 	.word	0xffffffff


	//   ....[2]....
        /*0064*/ 	.word	0xffffffff


	//   ....[3]....
        /*0068*/ 	.word	0xffffffff


	//   ....[4]....
        /*006c*/ 	.word	0xffffffff


	//   ....[5]....
        /*0070*/ 	.word	0xffffffff


	//   ....[6]....
        /*0074*/ 	.word	0xffffffff


	//   ....[7]....
        /*0078*/ 	.word	0xffffffff


	//   ....[8]....
        /*007c*/ 	.word	0xffffffff


	//   ....[9]....
        /*0080*/ 	.word	0xffffffff


	//   ....[10]....
        /*0084*/ 	.word	0xffffffff


	//   ....[11]....
        /*0088*/ 	.word	0xffffffff


	//   ....[12]....
        /*008c*/ 	.word	0xffffffff


	//   ....[13]....
        /*0090*/ 	.word	0xffffffff


	//   ....[14]....
        /*0094*/ 	.word	0xffffffff


	//   ....[15]....
        /*0098*/ 	.word	0xffffffff


	//   ....[16]....
        /*009c*/ 	.word	0xffffffff


	//   ....[17]....
        /*00a0*/ 	.word	0xffffffff


	//   ....[18]....
        /*00a4*/ 	.word	0xffffffff


	//   ....[19]....
        /*00a8*/ 	.word	0xffffffff


	//   ....[20]....
        /*00ac*/ 	.word	0xffffffff


	//   ....[21]....
        /*00b0*/ 	.word	0xffffffff


	//   ....[22]....
        /*00b4*/ 	.word	0xffffffff


	//   ....[23]....
        /*00b8*/ 	.word	0xffffffff


	//   ....[24]....
        /*00bc*/ 	.word	0xffffffff


	//   ....[25]....
        /*00c0*/ 	.word	0xffffffff


	//   ....[26]....
        /*00c4*/ 	.word	0xffffffff


	//   ....[27]....
        /*00c8*/ 	.word	0xffffffff


	//   ....[28]....
        /*00cc*/ 	.word	0xffffffff


	//   ....[29]....
        /*00d0*/ 	.word	0xffffffff


	//   ....[30]....
        /*00d4*/ 	.word	0xffffffff


	//   ....[31]....
        /*00d8*/ 	.word	0xffffffff


	//   ....[32]....
        /*00dc*/ 	.word	0xffffffff


	//   ....[33]....
        /*00e0*/ 	.word	0xffffffff


	//   ....[34]....
        /*00e4*/ 	.word	0xffffffff


	//   ....[35]....
        /*00e8*/ 	.word	0xffffffff


	//   ....[36]....
        /*00ec*/ 	.word	0xffffffff


	//   ....[37]....
        /*00f0*/ 	.word	0xffffffff


	//   ....[38]....
        /*00f4*/ 	.word	0xffffffff


	//   ....[39]....
        /*00f8*/ 	.word	0xffffffff


	//   ....[40]....
        /*00fc*/ 	.word	0xffffffff


	//   ....[41]....
        /*0100*/ 	.word	0xffffffff


	//   ....[42]....
        /*0104*/ 	.word	0xffffffff


	//   ....[43]....
        /*0108*/ 	.word	0xffffffff


	//   ....[44]....
        /*010c*/ 	.word	0xffffffff


	//   ....[45]....
        /*0110*/ 	.word	0xffffffff


	//   ....[46]....
        /*0114*/ 	.word	0xffffffff


	//   ....[47]....
        /*0118*/ 	.word	0xffffffff


	//   ....[48]....
        /*011c*/ 	.word	0xffffffff


	//   ....[49]....
        /*0120*/ 	.word	0xffffffff


	//   ....[50]....
        /*0124*/ 	.word	0xffffffff


	//   ....[51]....
        /*0128*/ 	.word	0xffffffff


	//   ....[52]....
        /*012c*/ 	.word	0xffffffff


	//   ....[53]....
        /*0130*/ 	.word	0xffffffff


	//   ....[54]....
        /*0134*/ 	.word	0xffffffff


	//   ....[55]....
        /*0138*/ 	.word	0xffffffff


	//   ....[56]....
        /*013c*/ 	.word	0xffffffff


	//   ....[57]....
        /*0140*/ 	.word	0xffffffff


	//   ....[58]....
        /*0144*/ 	.word	0xffffffff


	//   ....[59]....
        /*0148*/ 	.word	0xffffffff


	//----- nvinfo : EIATTR_COOP_GROUP_INSTR_OFFSETS
	.align		4
.L_138:
        /*014c*/ 	.byte	0x04, 0x28
        /*014e*/ 	.short	(.L_140 - .L_139)


	//   ....[0]....
.L_139:
        /*0150*/ 	.word	0x00000b70


	//   ....[1]....
        /*0154*/ 	.word	0x00000ba0


	//   ....[2]....
        /*0158*/ 	.word	0x00000bc0


	//   ....[3]....
        /*015c*/ 	.word	0x00000bd0


	//   ....[4]....
        /*0160*/ 	.word	0x00000d60


	//   ....[5]....
        /*0164*/ 	.word	0x00000d90


	//   ....[6]....
        /*0168*/ 	.word	0x00000dc0


	//   ....[7]....
        /*016c*/ 	.word	0x00000de0


	//   ....[8]....
        /*0170*/ 	.word	0x00000f60


	//   ....[9]....
        /*0174*/ 	.word	0x00000f90


	//   ....[10]....
        /*0178*/ 	.word	0x00000fc0


	//   ....[11]....
        /*017c*/ 	.word	0x00000fe0


	//   ....[12]....
        /*0180*/ 	.word	0x00001160


	//   ....[13]....
        /*0184*/ 	.word	0x00001190


	//   ....[14]....
        /*0188*/ 	.word	0x000011c0


	//   ....[15]....
        /*018c*/ 	.word	0x000011e0


	//   ....[16]....
        /*0190*/ 	.word	0x00001360


	//   ....[17]....
        /*0194*/ 	.word	0x00001390


	//   ....[18]....
        /*0198*/ 	.word	0x000013c0


	//   ....[19]....
        /*019c*/ 	.word	0x000013e0


	//   ....[20]....
        /*01a0*/ 	.word	0x00002140


	//   ....[21]....
        /*01a4*/ 	.word	0x00002150


	//   ....[22]....
        /*01a8*/ 	.word	0x00002160


	//   ....[23]....
        /*01ac*/ 	.word	0x00002180


	//   ....[24]....
        /*01b0*/ 	.word	0x00002300


	//   ....[25]....
        /*01b4*/ 	.word	0x00002340


	//   ....[26]....
        /*01b8*/ 	.word	0x00002370


	//   ....[27]....
        /*01bc*/ 	.word	0x00002390


	//   ....[28]....
        /*01c0*/ 	.word	0x00002510


	//   ....[29]....
        /*01c4*/ 	.word	0x00002550


	//   ....[30]....
        /*01c8*/ 	.word	0x00002580


	//   ....[31]....
        /*01cc*/ 	.word	0x000025a0


	//   ....[32]....
        /*01d0*/ 	.word	0x00002720


	//   ....[33]....
        /*01d4*/ 	.word	0x00002760


	//   ....[34]....
        /*01d8*/ 	.word	0x00002790


	//   ....[35]....
        /*01dc*/ 	.word	0x000027b0


	//   ....[36]....
        /*01e0*/ 	.word	0x00002930


	//   ....[37]....
        /*01e4*/ 	.word	0x00002970


	//   ....[38]....
        /*01e8*/ 	.word	0x000029a0


	//   ....[39]....
        /*01ec*/ 	.word	0x000029c0


	//   ....[40]....
        /*01f0*/ 	.word	0x00005760


	//   ....[41]....
        /*01f4*/ 	.word	0x00005790


	//   ....[42]....
        /*01f8*/ 	.word	0x000057b0


	//   ....[43]....
        /*01fc*/ 	.word	0x000057c0


	//   ....[44]....
        /*0200*/ 	.word	0x00005950


	//   ....[45]....
        /*0204*/ 	.word	0x00005980


	//   ....[46]....
        /*0208*/ 	.word	0x000059b0


	//   ....[47]....
        /*020c*/ 	.word	0x000059d0


	//   ....[48]....
        /*0210*/ 	.word	0x00005b50


	//   ....[49]....
        /*0214*/ 	.word	0x00005b80


	//   ....[50]....
        /*0218*/ 	.word	0x00005bb0


	//   ....[51]....
        /*021c*/ 	.word	0x00005bd0


	//   ....[52]....
        /*0220*/ 	.word	0x00005d50


	//   ....[53]....
        /*0224*/ 	.word	0x00005d80


	//   ....[54]....
        /*0228*/ 	.word	0x00005db0


	//   ....[55]....
        /*022c*/ 	.word	0x00005dd0


	//   ....[56]....
        /*0230*/ 	.word	0x00005f50


	//   ....[57]....
        /*0234*/ 	.word	0x00005f80


	//   ....[58]....
        /*0238*/ 	.word	0x00005fb0


	//   ....[59]....
        /*023c*/ 	.word	0x00005fd0


	//----- nvinfo : EIATTR_VRC_CTA_INIT_COUNT
	.align		4
.L_140:
        /*0240*/ 	.byte	0x02, 0x4a
	.zero		1
	.zero		1


	//----- nvinfo : EIATTR_EXIT_INSTR_OFFSETS
	.align		4
        /*0244*/ 	.byte	0x04, 0x1c
        /*0246*/ 	.short	(.L_142 - .L_141)


	//   ....[0]....
.L_141:
        /*0248*/ 	.word	0x00000030


	//   ....[1]....
        /*024c*/ 	.word	0x00006c70


	//   ....[2]....
        /*0250*/ 	.word	0x00006cb0


	//----- nvinfo : EIATTR_MAX_THREADS
	.align		4
.L_142:
        /*0254*/ 	.byte	0x04, 0x05
        /*0256*/ 	.short	(.L_144 - .L_143)
.L_143:
        /*0258*/ 	.word	0x00000100
        /*025c*/ 	.word	0x00000001
        /*0260*/ 	.word	0x00000001


	//----- nvinfo : EIATTR_CRS_STACK_SIZE
	.align		4
.L_144:
        /*0264*/ 	.byte	0x04, 0x1e
        /*0266*/ 	.short	(.L_146 - .L_145)
.L_145:
        /*0268*/ 	.word	0x00000000


	//----- nvinfo : EIATTR_CBANK_PARAM_SIZE
	.align		4
.L_146:
        /*026c*/ 	.byte	0x03, 0x19
        /*026e*/ 	.short	0x0015


	//----- nvinfo : EIATTR_PARAM_CBANK
	.align		4
        /*0270*/ 	.byte	0x04, 0x0a
        /*0272*/ 	.short	(.L_148 - .L_147)
	.align		4
.L_147:
        /*0274*/ 	.word	index@(.nv.constant0._ZN6thrust24THRUST_300001_SM_1000_NS8cuda_cub4core6detail13_kernel_agentINS1_8__reduce11ReduceAgentIPN4cuda3std3__45tupleIJdlEEESC_SB_lNS1_9__extrema9arg_max_fIdl6AbsMaxEEEEJSC_SC_iSG_EEEvDpT0_)
        /*0278*/ 	.short	0x0380
        /*027a*/ 	.short	0x0015


	//----- nvinfo : EIATTR_SW_WAR
	.align		4
.L_148:
        /*027c*/ 	.byte	0x04, 0x36
        /*027e*/ 	.short	(.L_150 - .L_149)
.L_149:
        /*0280*/ 	.word	0x00000008
.L_150:


//--------------------- .nv.info._ZN6thrust24THRUST_300001_SM_1000_NS8cuda_cub4core6detail13_kernel_agentINS1_8__reduce10DrainAgentIlEEJN3cub18CUB_300001_SM_10009GridQueueIyEElEEEvDpT0_ --------------------------
	.section	.nv.info._ZN6thrust24THRUST_300001_SM_1000_NS8cuda_cub4core6detail13_kernel_agentINS1_8__reduce10DrainAgentIlEEJN3cub18CUB_300001_SM_10009GridQueueIyEElEEEvDpT0_,"",@"SHT_CUDA_INFO"
	.sectionflags	@""
	.align	4


	//----- nvinfo : EIATTR_CUDA_API_VERSION
	.align		4
        /*0000*/ 	.byte	0x04, 0x37
        /*0002*/ 	.short	(.L_152 - .L_151)
.L_151:
        /*0004*/ 	.word	0x00000082


	//----- nvinfo : EIATTR_KPARAM_INFO
	.align		4
.L_152:
        /*0008*/ 	.byte	0x04, 0x17
        /*000a*/ 	.short	(.L_154 - .L_153)
.L_153:
        /*000c*/ 	.word	0x00000000
        /*0010*/ 	.short	0x0001
        /*0012*/ 	.short	0x0008
        /*0014*/ 	.byte	0x00, 0xf0, 0x21, 0x00


	//----- nvinfo : EIATTR_KPARAM_INFO
	.align		4
.L_154:
        /*0018*/ 	.byte	0x04, 0x17
        /*001a*/ 	.short	(.L_156 - .L_155)
.L_155:
        /*001c*/ 	.word	0x00000000
        /*0020*/ 	.short	0x0000
        /*0022*/ 	.short	0x0000
        /*0024*/ 	.byte	0x00, 0xf0, 0x21, 0x00


	//----- nvinfo : EIATTR_SPARSE_MMA_MASK
	.align		4
.L_156:
        /*0028*/ 	.byte	0x03, 0x50
        /*002a*/ 	.short	0x0000


	//----- nvinfo : EIATTR_MAXREG_COUNT
	.align		4
        /*002c*/ 	.byte	0x03, 0x1b
        /*002e*/ 	.short	0x00ff


	//----- nvinfo : EIATTR_MERCURY_ISA_VERSION
	.align		4
        /*0030*/ 	.byte	0x03, 0x5f
        /*0032*/ 	.short	0x0101


	//----- nvinfo : EIATTR_VRC_CTA_INIT_COUNT
	.align		4
        /*0034*/ 	.byte	0x02, 0x4a
	.zero		1
	.zero		1


	//----- nvinfo : EIATTR_EXIT_INSTR_OFFSETS
	.align		4
        /*0038*/ 	.byte	0x04, 0x1c
        /*003a*/ 	.short	(.L_158 - .L_157)


	//   ....[0]....
.L_157:
        /*003c*/ 	.word	0x00000060


	//----- nvinfo : EIATTR_MAX_THREADS
	.align		4
.L_158:
        /*0040*/ 	.byte	0x04, 0x05
        /*0042*/ 	.short	(.L_160 - .L_159)
.L_159:
        /*0044*/ 	.word	0x00000001
        /*0048*/ 	.word	0x00000001
        /*004c*/ 	.word	0x00000001


	//----- nvinfo : EIATTR_CBANK_PARAM_SIZE
	.align		4
.L_160:
        /*0050*/ 	.byte	0x03, 0x19
        /*0052*/ 	.short	0x0010


	//----- nvinfo : EIATTR_PARAM_CBANK
	.align		4
        /*0054*/ 	.byte	0x04, 0x0a
        /*0056*/ 	.short	(.L_162 - .L_161)
	.align		4
.L_161:
        /*0058*/ 	.word	index@(.nv.constant0._ZN6thrust24THRUST_300001_SM_1000_NS8cuda_cub4core6detail13_kernel_agentINS1_8__reduce10DrainAgentIlEEJN3cub18CUB_300001_SM_10009GridQueueIyEElEEEvDpT0_)
        /*005c*/ 	.short	0x0380
        /*005e*/ 	.short	0x0010


	//----- nvinfo : EIATTR_SW_WAR
	.align		4
.L_162:
        /*0060*/ 	.byte	0x04, 0x36
        /*0062*/ 	.short	(.L_164 - .L_163)
.L_163:
        /*0064*/ 	.word	0x00000008
.L_164:


//--------------------- .nv.info._ZN6thrust24THRUST_300001_SM_1000_NS8cuda_cub4core6detail13_kernel_agentINS1_8__reduce11ReduceAgentINS0_12zip_iteratorIN4cuda3std3__45tupleIJNS0_10device_ptrIdEENS0_17counting_iteratorIlNS0_11use_defaultESF_SF_EEEEEEEPNSB_IJdlEEESJ_lNS1_9__extrema9arg_max_fIdl6AbsMaxEEEEJSI_SK_lN3cub18CUB_300001_SM_100013GridEvenShareIlEENSR_9GridQueueIyEESO_EEEvDpT0_ --------------------------
	.section	.nv.info._ZN6thrust24THRUST_300001_SM_1000_NS8cuda_cub4core6detail13_kernel_agentINS1_8__reduce11ReduceAgentINS0_12zip_iteratorIN4cuda3std3__45tupleIJNS0_10device_ptrIdEENS0_17counting_iteratorIlNS0_11use_defaultESF_SF_EEEEEEEPNSB_IJdlEEESJ_lNS1_9__extrema9arg_max_fIdl6AbsMaxEEEEJSI_SK_lN3cub18CUB_300001_SM_100013GridEvenShareIlEENSR_9GridQueueIyEESO_EEEvDpT0_,"",@"SHT_CUDA_INFO"
	.sectionflags	@""
	.align	4


	//----- nvinfo : EIATTR_CUDA_API_VERSION
	.align		4
        /*0000*/ 	.byte	0x04, 0x37
        /*0002*/ 	.short	(.L_166 - .L_165)
.L_165:
        /*0004*/ 	.word	0x00000082


	//----- nvinfo : EIATTR_KPARAM_INFO
	.align		4
.L_166:
        /*0008*/ 	.byte	0x04, 0x17
        /*000a*/ 	.short	(.L_168 - .L_167)
.L_167:
        /*000c*/ 	.word	0x00000000
        /*0010*/ 	.short	0x0005
        /*0012*/ 	.short	0x0070
        /*0014*/ 	.byte	0x00, 0xf0, 0x05, 0x00


	//----- nvinfo : EIATTR_KPARAM_INFO
	.align		4
.L_168:
        /*0018*/ 	.byte	0x04, 0x17
        /*001a*/ 	.short	(.L_170 - .L_169)
.L_169:
        /*001c*/ 	.word	0x00000000
        /*0020*/ 	.short	0x0004
        /*0022*/ 	.short	0x0068
        /*0024*/ 	.byte	0x00, 0xf0, 0x21, 0x00


	//----- nvinfo : EIATTR_KPARAM_INFO
	.align		4
.L_170:
        /*0028*/ 	.byte	0x04, 0x17
        /*002a*/ 	.short	(.L_172 - .L_171)
.L_171:
        /*002c*/ 	.word	0x00000000
        /*0030*/ 	.short	0x0003
        /*0032*/ 	.short	0x0020
        /*0034*/ 	.byte	0x00, 0xf0, 0x21, 0x01


	//----- nvinfo : EIATTR_KPARAM_INFO
	.align		4
.L_172:
        /*0038*/ 	.byte	0x04, 0x17
        /*003a*/ 	.short	(.L_174 - .L_173)
.L_173:
        /*003c*/ 	.word	0x00000000
        /*0040*/ 	.short	0x0002
        /*0042*/ 	.short	0x0018
        /*0044*/ 	.byte	0x00, 0xf0, 0x21, 0x00


	//----- nvinfo : EIATTR_KPARAM_INFO
	.align		4
.L_174:
        /*0048*/ 	.byte	0x04, 0x17
        /*004a*/ 	.short	(.L_176 - .L_175)
.L_175:
        /*004c*/ 	.word	0x00000000
        /*0050*/ 	.short	0x0001
        /*0052*/ 	.short	0x0010
        /*0054*/ 	.byte	0x00, 0xf5, 0x21, 0x00


	//----- nvinfo : EIATTR_KPARAM_INFO
	.align		4
.L_176:
        /*0058*/ 	.byte	0x04, 0x17
        /*005a*/ 	.short	(.L_178 - .L_177)
.L_177:
        /*005c*/ 	.word	0x00000000
        /*0060*/ 	.short	0x0000
        /*0062*/ 	.short	0x0000
        /*0064*/ 	.byte	0x00, 0xf0, 0x41, 0x00


	//----- nvinfo : EIATTR_SPARSE_MMA_MASK
	.align		4
.L_178:
        /*0068*/ 	.byte	0x03, 0x50
        /*006a*/ 	.short	0x0000


	//----- nvinfo : EIATTR_MAXREG_COUNT
	.align		4
        /*006c*/ 	.byte	0x03, 0x1b
        /*006e*/ 	.short	0x00ff


	//----- nvinfo : EIATTR_NUM_BARRIERS
	.align		4
        /*0070*/ 	.byte	0x02, 0x4c
        /*0072*/ 	.byte	0x01
	.zero		1


	//----- nvinfo : EIATTR_MERCURY_ISA_VERSION
	.align		4
        /*0074*/ 	.byte	0x03, 0x5f
        /*0076*/ 	.short	0x0101


	//----- nvinfo : EIATTR_COOP_GROUP_MASK_REGIDS
	.align		4
        /*0078*/ 	.byte	0x04, 0x29
        /*007a*/ 	.short	(.L_180 - .L_179)


	//   ....[0]....
.L_179:
        /*007c*/ 	.word	0xffffffff


	//   ....[1]....
        /*0080*/ 	.word	0xffffffff


	//   ....[2]....
        /*0084*/ 	.word	0xffffffff


	//   ....[3]....
        /*0088*/ 	.word	0xffffffff


	//   ....[4]....
        /*008c*/ 	.word	0xffffffff


	//   ....[5]....
        /*0090*/ 	.word	0xffffffff


	//   ....[6]....
        /*0094*/ 	.word	0xffffffff


	//   ....[7]....
        /*0098*/ 	.word	0xffffffff


	//   ....[8]....
        /*009c*/ 	.word	0xffffffff


	//   ....[9]....
        /*00a0*/ 	.word	0xffffffff


	//   ....[10]....
        /*00a4*/ 	.word	0xffffffff


	//   ....[11]....
        /*00a8*/ 	.word	0xffffffff


	//   ....[12]....
        /*00ac*/ 	.word	0xffffffff


	//   ....[13]....
        /*00b0*/ 	.word	0xffffffff


	//   ....[14]....
        /*00b4*/ 	.word	0xffffffff


	//   ....[15]....
        /*00b8*/ 	.word	0xffffffff


	//   ....[16]....
        /*00bc*/ 	.word	0xffffffff


	//   ....[17]....
        /*00c0*/ 	.word	0xffffffff


	//   ....[18]....
        /*00c4*/ 	.word	0xffffffff


	//   ....[19]....
        /*00c8*/ 	.word	0xffffffff


	//   ....[20]....
        /*00cc*/ 	.word	0xffffffff


	//   ....[21]....
        /*00d0*/ 	.word	0xffffffff


	//   ....[22]....
        /*00d4*/ 	.word	0xffffffff


	//   ....[23]....
        /*00d8*/ 	.word	0xffffffff


	//   ....[24]....
        /*00dc*/ 	.word	0xffffffff


	//   ....[25]....
        /*00e0*/ 	.word	0xffffffff


	//   ....[26]....
        /*00e4*/ 	.word	0xffffffff


	//   ....[27]....
        /*00e8*/ 	.word	0xffffffff


	//   ....[28]....
        /*00ec*/ 	.word	0xffffffff


	//   ....[29]....
        /*00f0*/ 	.word	0xffffffff


	//   ....[30]....
        /*00f4*/ 	.word	0xffffffff


	//   ....[31]....
        /*00f8*/ 	.word	0xffffffff


	//   ....[32]....
        /*00fc*/ 	.word	0xffffffff


	//   ....[33]....
        /*0100*/ 	.word	0xffffffff


	//   ....[34]....
        /*0104*/ 	.word	0xffffffff


	//   ....[35]....
        /*0108*/ 	.word	0xffffffff


	//   ....[36]....
        /*010c*/ 	.word	0xffffffff


	//   ....[37]....
        /*0110*/ 	.word	0xffffffff


	//   ....[38]....
        /*0114*/ 	.word	0xffffffff


	//   ....[39]....
        /*0118*/ 	.word	0xffffffff


	//   ....[40]....
        /*011c*/ 	.word	0xffffffff


	//   ....[41]....
        /*0120*/ 	.word	0xffffffff


	//   ....[42]....
        /*0124*/ 	.word	0xffffffff


	//   ....[43]....
        /*0128*/ 	.word	0xffffffff


	//   ....[44]....
        /*012c*/ 	.word	0xffffffff


	//   ....[45]....
        /*0130*/ 	.word	0xffffffff


	//   ....[46]....
        /*0134*/ 	.word	0xffffffff


	//   ....[47]....
        /*0138*/ 	.word	0xffffffff


	//   ....[48]....
        /*013c*/ 	.word	0xffffffff


	//   ....[49]....
        /*0140*/ 	.word	0xffffffff


	//   ....[50]....
        /*0144*/ 	.word	0xffffffff


	//   ....[51]....
        /*0148*/ 	.word	0xffffffff


	//   ....[52]....
        /*014c*/ 	.word	0xffffffff


	//   ....[53]....
        /*0150*/ 	.word	0xffffffff


	//   ....[54]....
        /*0154*/ 	.word	0xffffffff


	//   ....[55]....
        /*0158*/ 	.word	0xffffffff


	//   ....[56]....
        /*015c*/ 	.word	0xffffffff


	//   ....[57]....
        /*0160*/ 	.word	0xffffffff


	//   ....[58]....
        /*0164*/ 	.word	0xffffffff


	//   ....[59]....
        /*0168*/ 	.word	0xffffffff


	//----- nvinfo : EIATTR_COOP_GROUP_INSTR_OFFSETS
	.align		4
.L_180:
        /*016c*/ 	.byte	0x04, 0x28
        /*016e*/ 	.short	(.L_182 - .L_181)


	//   ....[0]....
.L_181:
        /*0170*/ 	.word	0x00000d70


	//   ....[1]....
        /*0174*/ 	.word	0x00000da0


	//   ....[2]....
        /*0178*/ 	.word	0x00000dc0


	//   ....[3]....
        /*017c*/ 	.word	0x00000dd0


	//   ....[4]....
        /*0180*/ 	.word	0x00000f60


	//   ....[5]....
        /*0184*/ 	.word	0x00000f90


	//   ....[6]....
        /*0188*/ 	.word	0x00000fc0


	//   ....[7]....
        /*018c*/ 	.word	0x00000fe0


	//   ....[8]....
        /*0190*/ 	.word	0x00001160


	//   ....[9]....
        /*0194*/ 	.word	0x00001190


	//   ....[10]....
        /*0198*/ 	.word	0x000011c0


	//   ....[11]....
        /*019c*/ 	.word	0x000011e0


	//   ....[12]....
        /*01a0*/ 	.word	0x00001360


	//   ....[13]....
        /*01a4*/ 	.word	0x00001390


	//   ....[14]....
        /*01a8*/ 	.word	0x000013c0


	//   ....[15]....
        /*01ac*/ 	.word	0x000013e0


	//   ....[16]....
        /*01b0*/ 	.word	0x00001560


	//   ....[17]....
        /*01b4*/ 	.word	0x00001590


	//   ....[18]....
        /*01b8*/ 	.word	0x000015c0


	//   ....[19]....
        /*01bc*/ 	.word	0x000015e0


	//   ....[20]....
        /*01c0*/ 	.word	0x00002340


	//   ....[21]....
        /*01c4*/ 	.word	0x00002350


	//   ....[22]....
        /*01c8*/ 	.word	0x00002360


	//   ....[23]....
        /*01cc*/ 	.word	0x00002380


	//   ....[24]....
        /*01d0*/ 	.word	0x00002500


	//   ....[25]....
        /*01d4*/ 	.word	0x00002540


	//   ....[26]....
        /*01d8*/ 	.word	0x00002570


	//   ....[27]....
        /*01dc*/ 	.word	0x00002590


	//   ....[28]....
        /*01e0*/ 	.word	0x00002710


	//   ....[29]....
        /*01e4*/ 	.word	0x00002750


	//   ....[30]....
        /*01e8*/ 	.word	0x00002780


	//   ....[31]....
        /*01ec*/ 	.word	0x000027a0


	//   ....[32]....
        /*01f0*/ 	.word	0x00002920


	//   ....[33]....
        /*01f4*/ 	.word	0x00002960


	//   ....[34]....
        /*01f8*/ 	.word	0x00002990


	//   ....[35]....
        /*01fc*/ 	.word	0x000029b0


	//   ....[36]....
        /*0200*/ 	.word	0x00002b30


	//   ....[37]....
        /*0204*/ 	.word	0x00002b70


	//   ....[38]....
        /*0208*/ 	.word	0x00002ba0


	//   ....[39]....
        /*020c*/ 	.word	0x00002bc0


	//   ....[40]....
        /*0210*/ 	.word	0x000053c0


	//   ....[41]....
        /*0214*/ 	.word	0x000053f0


	//   ....[42]....
        /*0218*/ 	.word	0x00005410


	//   ....[43]....
        /*021c*/ 	.word	0x00005420


	//   ....[44]....
        /*0220*/ 	.word	0x000055b0


	//   ....[45]....
        /*0224*/ 	.word	0x000055e0


	//   ....[46]....
        /*0228*/ 	.word	0x00005610


	//   ....[47]....
        /*022c*/ 	.word	0x00005630


	//   ....[48]....
        /*0230*/ 	.word	0x000057b0


	//   ....[49]....
        /*0234*/ 	.word	0x000057e0


	//   ....[50]....
        /*0238*/ 	.word	0x00005810


	//   ....[51]....
        /*023c*/ 	.word	0x00005830


	//   ....[52]....
        /*0240*/ 	.word	0x000059b0


	//   ....[53]....
        /*0244*/ 	.word	0x000059e0


	//   ....[54]....
        /*0248*/ 	.word	0x00005a10


	//   ....[55]....
        /*024c*/ 	.word	0x00005a30


	//   ....[56]....
        /*0250*/ 	.word	0x00005bb0


	//   ....[57]....
        /*0254*/ 	.word	0x00005be0


	//   ....[58]....
        /*0258*/ 	.word	0x00005c10


	//   ....[59]....
        /*025c*/ 	.word	0x00005c30


	//----- nvinfo : EIATTR_VRC_CTA_INIT_COUNT
	.align		4
.L_182:
        /*0260*/ 	.byte	0x02, 0x4a
	.zero		1
	.zero		1


	//----- nvinfo : EIATTR_EXIT_INSTR_OFFSETS
	.align		4
        /*0264*/ 	.byte	0x04, 0x1c
        /*0266*/ 	.short	(.L_184 - .L_183)


	//   ....[0]....
.L_183:
        /*0268*/ 	.word	0x000068d0


	//   ....[1]....
        /*026c*/ 	.word	0x00006920


	//----- nvinfo : EIATTR_MAX_THREADS
	.align		4
.L_184:
        /*0270*/ 	.byte	0x04, 0x05
        /*0272*/ 	.short	(.L_186 - .L_185)
.L_185:
        /*0274*/ 	.word	0x00000100
        /*0278*/ 	.word	0x00000001
        /*027c*/ 	.word	0x00000001


	//----- nvinfo : EIATTR_CRS_STACK_SIZE
	.align		4
.L_186:
        /*0280*/ 	.byte	0x04, 0x1e
        /*0282*/ 	.short	(.L_188 - .L_187)
.L_187:
        /*0284*/ 	.word	0x00000000


	//----- nvinfo : EIATTR_CBANK_PARAM_SIZE
	.align		4
.L_188:
        /*0288*/ 	.byte	0x03, 0x19
        /*028a*/ 	.short	0x0071


	//----- nvinfo : EIATTR_PARAM_CBANK
	.align		4
        /*028c*/ 	.byte	0x04, 0x0a
        /*028e*/ 	.short	(.L_190 - .L_189)
	.align		4
.L_189:
        /*0290*/ 	.word	index@(.nv.constant0._ZN6thrust24THRUST_300001_SM_1000_NS8cuda_cub4core6detail13_kernel_agentINS1_8__reduce11ReduceAgentINS0_12zip_iteratorIN4cuda3std3__45tupleIJNS0_10device_ptrIdEENS0_17counting_iteratorIlNS0_11use_defaultESF_SF_EEEEEEEPNSB_IJdlEEESJ_lNS1_9__extrema9arg_max_fIdl6AbsMaxEEEEJSI_SK_lN3cub18CUB_300001_SM_100013GridEvenShareIlEENSR_9GridQueueIyEESO_EEEvDpT0_)
        /*0294*/ 	.short	0x0380
        /*0296*/ 	.short	0x0071


	//----- nvinfo : EIATTR_SW_WAR
	.align		4
.L_190:
        /*0298*/ 	.byte	0x04, 0x36
        /*029a*/ 	.short	(.L_192 - .L_191)
.L_191:
        /*029c*/ 	.word	0x00000008
.L_192:


//--------------------- .nv.info._ZN6thrust24THRUST_300001_SM_1000_NS8cuda_cub4core6detail13_kernel_agentINS1_8__reduce11ReduceAgentINS0_12zip_iteratorIN4cuda3std3__45tupleIJNS0_10device_ptrIdEENS0_17counting_iteratorIlNS0_11use_defaultESF_SF_EEEEEEEPNSB_IJdlEEESJ_lNS1_9__extrema9arg_max_fIdl6AbsMaxEEEEJSI_SK_lSO_EEEvDpT0_ --------------------------
	.section	.nv.info._ZN6thrust24THRUST_300001_SM_1000_NS8cuda_cub4core6detail13_kernel_agentINS1_8__reduce11ReduceAgentINS0_12zip_iteratorIN4cuda3std3__45tupleIJNS0_10device_ptrIdEENS0_17counting_iteratorIlNS0_11use_defaultESF_SF_EEEEEEEPNSB_IJdlEEESJ_lNS1_9__extrema9arg_max_fIdl6AbsMaxEEEEJSI_SK_lSO_EEEvDpT0_,"",@"SHT_CUDA_INFO"
	.sectionflags	@""
	.align	4


	//----- nvinfo : EIATTR_CUDA_API_VERSION
	.align		4
        /*0000*/ 	.byte	0x04, 0x37
        /*0002*/ 	.short	(.L_194 - .L_193)
.L_193:
        /*0004*/ 	.word	0x00000082


	//----- nvinfo : EIATTR_KPARAM_INFO
	.align		4
.L_194:
        /*0008*/ 	.byte	0x04, 0x17
        /*000a*/ 	.short	(.L_196 - .L_195)
.L_195:
        /*000c*/ 	.word	0x00000000
        /*0010*/ 	.short	0x0003
        /*0012*/ 	.short	0x0020
        /*0014*/ 	.byte	0x00, 0xf0, 0x05, 0x00


	//----- nvinfo : EIATTR_KPARAM_INFO
	.align		4
.L_196:
        /*0018*/ 	.byte	0x04, 0x17
        /*001a*/ 	.short	(.L_198 - .L_197)
.L_197:
        /*001c*/ 	.word	0x00000000
        /*0020*/ 	.short	0x0002
        /*0022*/ 	.short	0x0018
        /*0024*/ 	.byte	0x00, 0xf0, 0x21, 0x00


	//----- nvinfo : EIATTR_KPARAM_INFO
	.align		4
.L_198:
        /*0028*/ 	.byte	0x04, 0x17
        /*002a*/ 	.short	(.L_200 - .L_199)
.L_199:
        /*002c*/ 	.word	0x00000000
        /*0030*/ 	.short	0x0001
        /*0032*/ 	.short	0x0010
        /*0034*/ 	.byte	0x00, 0xf5, 0x21, 0x00


	//----- nvinfo : EIATTR_KPARAM_INFO
	.align		4
.L_200:
        /*0038*/ 	.byte	0x04, 0x17
        /*003a*/ 	.short	(.L_202 - .L_201)
.L_201:
        /*003c*/ 	.word	0x00000000
        /*0040*/ 	.short	0x0000
        /*0042*/ 	.short	0x0000
        /*0044*/ 	.byte	0x00, 0xf0, 0x41, 0x00


	//----- nvinfo : EIATTR_SPARSE_MMA_MASK
	.align		4
.L_202:
        /*0048*/ 	.byte	0x03, 0x50
        /*004a*/ 	.short	0x0000


	//----- nvinfo : EIATTR_MAXREG_COUNT
	.align		4
        /*004c*/ 	.byte	0x03, 0x1b
        /*004e*/ 	.short	0x00ff


	//----- nvinfo : EIATTR_NUM_BARRIERS
	.align		4
        /*0050*/ 	.byte	0x02, 0x4c
        /*0052*/ 	.byte	0x01
	.zero		1


	//----- nvinfo : EIATTR_MERCURY_ISA_VERSION
	.align		4
        /*0054*/ 	.byte	0x03, 0x5f
        /*0056*/ 	.short	0x0101


	//----- nvinfo : EIATTR_COOP_GROUP_MASK_REGIDS
	.align		4
        /*0058*/ 	.byte	0x04, 0x29
        /*005a*/ 	.short	(.L_204 - .L_203)


	//   ....[0]....
.L_203:
        /*005c*/ 	.word	0xffffffff


	//   ....[1]....
        /*0060*/ 	.word	0xffffffff


	//   ....[2]....
        /*0064*/ 	.word	0xffffffff


	//   ....[3]....
        /*0068*/ 	.word	0xffffffff


	//   ....[4]....
        /*006c*/ 	.word	0xffffffff


	//   ....[5]....
        /*0070*/ 	.word	0xffffffff


	//   ....[6]....
        /*0074*/ 	.word	0xffffffff


	//   ....[7]....
        /*0078*/ 	.word	0xffffffff


	//   ....[8]....
        /*007c*/ 	.word	0xffffffff


	//   ....[9]....
        /*0080*/ 	.word	0xffffffff


	//   ....[10]....
        /*0084*/ 	.word	0xffffffff


	//   ....[11]....
        /*0088*/ 	.word	0xffffffff


	//   ....[12]....
        /*008c*/ 	.word	0xffffffff


	//   ....[13]....
        /*0090*/ 	.word	0xffffffff


	//   ....[14]....
        /*0094*/ 	.word	0xffffffff


	//   ....[15]....
        /*0098*/ 	.word	0xffffffff


	//   ....[16]....
        /*009c*/ 	.word	0xffffffff


	//   ....[17]....
        /*00a0*/ 	.word	0xffffffff


	//   ....[18]....
        /*00a4*/ 	.word	0xffffffff


	//   ....[19]....
        /*00a8*/ 	.word	0xffffffff


	//   ....[20]....
        /*00ac*/ 	.word	0xffffffff


	//   ....[21]....
        /*00b0*/ 	.word	0xffffffff


	//   ....[22]....
        /*00b4*/ 	.word	0xffffffff


	//   ....[23]....
        /*00b8*/ 	.word	0xffffffff


	//   ....[24]....
        /*00bc*/ 	.word	0xffffffff


	//   ....[25]....
        /*00c0*/ 	.word	0xffffffff


	//   ....[26]....
        /*00c4*/ 	.word	0xffffffff


	//   ....[27]....
        /*00c8*/ 	.word	0xffffffff


	//   ....[28]....
        /*00cc*/ 	.word	0xffffffff


	//   ....[29]....
        /*00d0*/ 	.word	0xffffffff


	//   ....[30]....
        /*00d4*/ 	.word	0xffffffff


	//   ....[31]....
        /*00d8*/ 	.word	0xffffffff


	//   ....[32]....
        /*00dc*/ 	.word	0xffffffff


	//   ....[33]....
        /*00e0*/ 	.word	0xffffffff


	//   ....[34]....
        /*00e4*/ 	.word	0xffffffff


	//   ....[35]....
        /*00e8*/ 	.word	0xffffffff


	//   ....[36]....
        /*00ec*/ 	.word	0xffffffff


	//   ....[37]....
        /*00f0*/ 	.word	0xffffffff


	//   ....[38]....
        /*00f4*/ 	.word	0xffffffff


	//   ....[39]....
        /*00f8*/ 	.word	0xffffffff


	//   ....[40]....
        /*00fc*/ 	.word	0xffffffff


	//   ....[41]....
        /*0100*/ 	.word	0xffffffff


	//   ....[42]....
        /*0104*/ 	.word	0xffffffff


	//   ....[43]....
        /*0108*/ 	.word	0xffffffff


	//   ....[44]....
        /*010c*/ 	.word	0xffffffff


	//   ....[45]....
        /*0110*/ 	.word	0xffffffff


	//   ....[46]....
        /*0114*/ 	.word	0xffffffff


	//   ....[47]....
        /*0118*/ 	.word	0xffffffff


	//   ....[48]....
        /*011c*/ 	.word	0xffffffff


	//   ....[49]....
        /*0120*/ 	.word	0xffffffff


	//   ....[50]....
        /*0124*/ 	.word	0xffffffff


	//   ....[51]....
        /*0128*/ 	.word	0xffffffff


	//   ....[52]....
        /*012c*/ 	.word	0xffffffff


	//   ....[53]....
        /*0130*/ 	.word	0xffffffff


	//   ....[54]....
        /*0134*/ 	.word	0xffffffff


	//   ....[55]....
        /*0138*/ 	.word	0xffffffff


	//   ....[56]....
        /*013c*/ 	.word	0xffffffff


	//   ....[57]....
        /*0140*/ 	.word	0xffffffff


	//   ....[58]....
        /*0144*/ 	.word	0xffffffff


	//   ....[59]....
        /*0148*/ 	.word	0xffffffff


	//----- nvinfo : EIATTR_COOP_GROUP_INSTR_OFFSETS
	.align		4
.L_204:
        /*014c*/ 	.byte	0x04, 0x28
        /*014e*/ 	.short	(.L_206 - .L_205)


	//   ....[0]....
.L_205:
        /*0150*/ 	.word	0x00000cb0


	//   ....[1]....
        /*0154*/ 	.word	0x00000ce0


	//   ....[2]....
        /*0158*/ 	.word	0x00000d00


	//   ....[3]....
        /*015c*/ 	.word	0x00000d10


	//   ....[4]....
        /*0160*/ 	.word	0x00000ea0


	//   ....[5]....
        /*0164*/ 	.word	0x00000ed0


	//   ....[6]....
        /*0168*/ 	.word	0x00000f00


	//   ....[7]....
        /*016c*/ 	.word	0x00000f20


	//   ....[8]....
        /*0170*/ 	.word	0x000010a0


	//   ....[9]....
        /*0174*/ 	.word	0x000010d0


	//   ....[10]....
        /*0178*/ 	.word	0x00001100


	//   ....[11]....
        /*017c*/ 	.word	0x00001120


	//   ....[12]....
        /*0180*/ 	.word	0x000012a0


	//   ....[13]....
        /*0184*/ 	.word	0x000012d0


	//   ....[14]....
        /*0188*/ 	.word	0x00001300


	//   ....[15]....
        /*018c*/ 	.word	0x00001320


	//   ....[16]....
        /*0190*/ 	.word	0x000014a0


	//   ....[17]....
        /*0194*/ 	.word	0x000014e0


	//   ....[18]....
        /*0198*/ 	.word	0x00001510


	//   ....[19]....
        /*019c*/ 	.word	0x00001520


	//   ....[20]....
        /*01a0*/ 	.word	0x00002280


	//   ....[21]....
        /*01a4*/ 	.word	0x00002290


	//   ....[22]....
        /*01a8*/ 	.word	0x000022a0


	//   ....[23]....
        /*01ac*/ 	.word	0x000022c0


	//   ....[24]....
        /*01b0*/ 	.word	0x00002440


	//   ....[25]....
        /*01b4*/ 	.word	0x00002480


	//   ....[26]....
        /*01b8*/ 	.word	0x000024b0


	//   ....[27]....
        /*01bc*/ 	.word	0x000024d0


	//   ....[28]....
        /*01c0*/ 	.word	0x00002650


	//   ....[29]....
        /*01c4*/ 	.word	0x00002690


	//   ....[30]....
        /*01c8*/ 	.word	0x000026c0


	//   ....[31]....
        /*01cc*/ 	.word	0x000026e0


	//   ....[32]....
        /*01d0*/ 	.word	0x00002860


	//   ....[33]....
        /*01d4*/ 	.word	0x000028a0


	//   ....[34]....
        /*01d8*/ 	.word	0x000028d0


	//   ....[35]....
        /*01dc*/ 	.word	0x000028f0


	//   ....[36]....
        /*01e0*/ 	.word	0x00002a70


	//   ....[37]....
        /*01e4*/ 	.word	0x00002ab0


	//   ....[38]....
        /*01e8*/ 	.word	0x00002ae0


	//   ....[39]....
        /*01ec*/ 	.word	0x00002b00


	//   ....[40]....
        /*01f0*/ 	.word	0x00004f40


	//   ....[41]....
        /*01f4*/ 	.word	0x00004f70


	//   ....[42]....
        /*01f8*/ 	.word	0x00004f90


	//   ....[43]....
        /*01fc*/ 	.word	0x00004fa0


	//   ....[44]....
        /*0200*/ 	.word	0x00005130


	//   ....[45]....
        /*0204*/ 	.word	0x00005160


	//   ....[46]....
        /*0208*/ 	.word	0x00005190


	//   ....[47]....
        /*020c*/ 	.word	0x000051b0


	//   ....[48]....
        /*0210*/ 	.word	0x00005330


	//   ....[49]....
        /*0214*/ 	.word	0x00005360


	//   ....[50]....
        /*0218*/ 	.word	0x00005390


	//   ....[51]....
        /*021c*/ 	.word	0x000053b0


	//   ....[52]....
        /*0220*/ 	.word	0x00005530


	//   ....[53]....
        /*0224*/ 	.word	0x00005560


	//   ....[54]....
        /*0228*/ 	.word	0x00005590


	//   ....[55]....
        /*022c*/ 	.word	0x000055b0


	//   ....[56]....
        /*0230*/ 	.word	0x00005730


	//   ....[57]....
        /*0234*/ 	.word	0x00005760


	//   ....[58]....
        /*0238*/ 	.word	0x00005790


	//   ....[59]....
        /*023c*/ 	.word	0x000057b0


	//----- nvinfo : EIATTR_VRC_CTA_INIT_COUNT
	.align		4
.L_206:
        /*0240*/ 	.byte	0x02, 0x4a
	.zero		1
	.zero		1


	//----- nvinfo : EIATTR_EXIT_INSTR_OFFSETS
	.align		4
        /*0244*/ 	.byte	0x04, 0x1c
        /*0246*/ 	.short	(.L_208 - .L_207)


	//   ....[0]....
.L_207:
        /*0248*/ 	.word	0x00000040


	//   ....[1]....
        /*024c*/ 	.word	0x00006450


	//   ....[2]....
        /*0250*/ 	.word	0x00006490


	//----- nvinfo : EIATTR_MAX_THREADS
	.align		4
.L_208:
        /*0254*/ 	.byte	0x04, 0x05
        /*0256*/ 	.short	(.L_210 - .L_209)
.L_209:
        /*0258*/ 	.word	0x00000100
        /*025c*/ 	.word	0x00000001
        /*0260*/ 	.word	0x00000001


	//----- nvinfo : EIATTR_CRS_STACK_SIZE
	.align		4
.L_210:
        /*0264*/ 	.byte	0x04, 0x1e
        /*0266*/ 	.short	(.L_212 - .L_211)
.L_211:
        /*0268*/ 	.word	0x00000000


	//----- nvinfo : EIATTR_CBANK_PARAM_SIZE
	.align		4
.L_212:
        /*026c*/ 	.byte	0x03, 0x19
        /*026e*/ 	.short	0x0021


	//----- nvinfo : EIATTR_PARAM_CBANK
	.align		4
        /*0270*/ 	.byte	0x04, 0x0a
        /*0272*/ 	.short	(.L_214 - .L_213)
	.align		4
.L_213:
        /*0274*/ 	.word	index@(.nv.constant0._ZN6thrust24THRUST_300001_SM_1000_NS8cuda_cub4core6detail13_kernel_agentINS1_8__reduce11ReduceAgentINS0_12zip_iteratorIN4cuda3std3__45tupleIJNS0_10device_ptrIdEENS0_17counting_iteratorIlNS0_11use_defaultESF_SF_EEEEEEEPNSB_IJdlEEESJ_lNS1_9__extrema9arg_max_fIdl6AbsMaxEEEEJSI_SK_lSO_EEEvDpT0_)
        /*0278*/ 	.short	0x0380
        /*027a*/ 	.short	0x0021


	//----- nvinfo : EIATTR_SW_WAR
	.align		4
.L_214:
        /*027c*/ 	.byte	0x04, 0x36
        /*027e*/ 	.short	(.L_216 - .L_215)
.L_215:
        /*0280*/ 	.word	0x00000008
.L_216:


//--------------------- .nv.info._ZN6thrust24THRUST_300001_SM_1000_NS8cuda_cub4core6detail13_kernel_agentINS1_8__reduce11ReduceAgentIPN4cuda3std3__45tupleIJdlEEESC_SB_iNS1_9__extrema9arg_max_fIdl6AbsMaxEEEEJSC_SC_iSG_EEEvDpT0_ --------------------------
	.section	.nv.info._ZN6thrust24THRUST_300001_SM_1000_NS8cuda_cub4core6detail13_kernel_agentINS1_8__reduce11ReduceAgentIPN4cuda3std3__45tupleIJdlEEESC_SB_iNS1_9__extrema9arg_max_fIdl6AbsMaxEEEEJSC_SC_iSG_EEEvDpT0_,"",@"SHT_CUDA_INFO"
	.sectionflags	@""
	.align	4


	//----- nvinfo : EIATTR_CUDA_API_VERSION
	.align		4
        /*0000*/ 	.byte	0x04, 0x37
        /*0002*/ 	.short	(.L_218 - .L_217)
.L_217:
        /*0004*/ 	.word	0x00000082


	//----- nvinfo : EIATTR_KPARAM_INFO
	.align		4
.L_218:
        /*0008*/ 	.byte	0x04, 0x17
        /*000a*/ 	.short	(.L_220 - .L_219)
.L_219:
        /*000c*/ 	.word	0x00000000
        /*0010*/ 	.short	0x0003
        /*0012*/ 	.short	0x0014
        /*0014*/ 	.byte	0x00, 0xf0, 0x05, 0x00


	//----- nvinfo : EIATTR_KPARAM_INFO
	.align		4
.L_220:
        /*0018*/ 	.byte	0x04, 0x17
        /*001a*/ 	.short	(.L_222 - .L_221)
.L_221:
        /*001c*/ 	.word	0x00000000
        /*0020*/ 	.short	0x0002
        /*0022*/ 	.short	0x0010
        /*0024*/ 	.byte	0x00, 0xf0, 0x11, 0x00


	//----- nvinfo : EIATTR_KPARAM_INFO
	.align		4
.L_222:
        /*0028*/ 	.byte	0x04, 0x17
        /*002a*/ 	.short	(.L_224 - .L_223)
.L_223:
        /*002c*/ 	.word	0x00000000
        /*0030*/ 	.short	0x0001
        /*0032*/ 	.short	0x0008
        /*0034*/ 	.byte	0x00, 0xf5, 0x21, 0x00


	//----- nvinfo : EIATTR_KPARAM_INFO
	.align		4
.L_224:
        /*0038*/ 	.byte	0x04, 0x17
        /*003a*/ 	.short	(.L_226 - .L_225)
.L_225:
        /*003c*/ 	.word	0x00000000
        /*0040*/ 	.short	0x0000
        /*0042*/ 	.short	0x0000
        /*0044*/ 	.byte	0x00, 0xf5, 0x21, 0x00


	//----- nvinfo : EIATTR_SPARSE_MMA_MASK
	.align		4
.L_226:
        /*0048*/ 	.byte	0x03, 0x50
        /*004a*/ 	.short	0x0000


	//----- nvinfo : EIATTR_MAXREG_COUNT
	.align		4
        /*004c*/ 	.byte	0x03, 0x1b
        /*004e*/ 	.short	0x00ff


	//----- nvinfo : EIATTR_NUM_BARRIERS
	.align		4
        /*0050*/ 	.byte	0x02, 0x4c
        /*0052*/ 	.byte	0x01
	.zero		1


	//----- nvinfo : EIATTR_MERCURY_ISA_VERSION
	.align		4
        /*0054*/ 	.byte	0x03, 0x5f
        /*0056*/ 	.short	0x0101


	//----- nvinfo : EIATTR_COOP_GROUP_MASK_REGIDS
	.align		4
        /*0058*/ 	.byte	0x04, 0x29
        /*005a*/ 	.short	(.L_228 - .L_227)


	//   ....[0]....
.L_227:
        /*005c*/ 	.word	0xffffffff


	//   ....[1]....
        /*0060*/ 	.word	0xffffffff


	//   ....[2]....
        /*0064*/ 	.word	0xffffffff


	//   ....[3]....
        /*0068*/ 	.word	0xffffffff


	//   ....[4]....
        /*006c*/ 	.word	0xffffffff


	//   ....[5]....
        /*0070*/ 	.word	0xffffffff


	//   ....[6]....
        /*0074*/ 	.word	0xffffffff


	//   ....[7]....
        /*0078*/ 	.word	0xffffffff


	//   ....[8]....
        /*007c*/ 	.word	0xffffffff


	//   ....[9]....
        /*0080*/ 	.word	0xffffffff


	//   ....[10]....
        /*0084*/ 	.word	0xffffffff


	//   ....[11]....
        /*0088*/ 	.word	0xffffffff


	//   ....[12]....
        /*008c*/ 	.word	0xffffffff


	//   ....[13]....
        /*0090*/ 	.word	0xffffffff


	//   ....[14]....
        /*0094*/ 	.word	0xffffffff


	//   ....[15]....
        /*0098*/ 	.word	0xffffffff


	//   ....[16]....
        /*009c*/ 	.word	0xffffffff


	//   ....[17]....
        /*00a0*/ 	.word	0xffffffff


	//   ....[18]....
        /*00a4*/ 	.word	0xffffffff


	//   ....[19]....
        /*00a8*/ 	.word	0xffffffff


	//   ....[20]....
        /*00ac*/ 	.word	0xffffffff


	//   ....[21]....
        /*00b0*/ 	.word	0xffffffff


	//   ....[22]....
        /*00b4*/ 	.word	0xffffffff


	//   ....[23]....
        /*00b8*/ 	.word	0xffffffff


	//   ....[24]....
        /*00bc*/ 	.word	0xffffffff


	//   ....[25]....
        /*00c0*/ 	.word	0xffffffff


	//   ....[26]....
        /*00c4*/ 	.word	0xffffffff


	//   ....[27]....
        /*00c8*/ 	.word	0xffffffff


	//   ....[28]....
        /*00cc*/ 	.word	0xffffffff


	//   ....[29]....
        /*00d0*/ 	.word	0xffffffff


	//   ....[30]....
        /*00d4*/ 	.word	0xffffffff


	//   ....[31]....
        /*00d8*/ 	.word	0xffffffff


	//   ....[32]....
        /*00dc*/ 	.word	0xffffffff


	//   ....[33]....
        /*00e0*/ 	.word	0xffffffff


	//   ....[34]....
        /*00e4*/ 	.word	0xffffffff


	//   ....[35]....
        /*00e8*/ 	.word	0xffffffff


	//   ....[36]....
        /*00ec*/ 	.word	0xffffffff


	//   ....[37]....
        /*00f0*/ 	.word	0xffffffff


	//   ....[38]....
        /*00f4*/ 	.word	0xffffffff


	//   ....[39]....
        /*00f8*/ 	.word	0xffffffff


	//   ....[40]....
        /*00fc*/ 	.word	0xffffffff


	//   ....[41]....
        /*0100*/ 	.word	0xffffffff


	//   ....[42]....
        /*0104*/ 	.word	0xffffffff


	//   ....[43]....
        /*0108*/ 	.word	0xffffffff


	//   ....[44]....
        /*010c*/ 	.word	0xffffffff


	//   ....[45]....
        /*0110*/ 	.word	0xffffffff


	//   ....[46]....
        /*0114*/ 	.word	0xffffffff


	//   ....[47]....
        /*0118*/ 	.word	0xffffffff


	//   ....[48]....
        /*011c*/ 	.word	0xffffffff


	//   ....[49]....
        /*0120*/ 	.word	0xffffffff


	//   ....[50]....
        /*0124*/ 	.word	0xffffffff


	//   ....[51]....
        /*0128*/ 	.word	0xffffffff


	//   ....[52]....
        /*012c*/ 	.word	0xffffffff


	//   ....[53]....
        /*0130*/ 	.word	0xffffffff


	//   ....[54]....
        /*0134*/ 	.word	0xffffffff


	//   ....[55]....
        /*0138*/ 	.word	0xffffffff


	//   ....[56]....
        /*013c*/ 	.word	0xffffffff


	//   ....[57]....
        /*0140*/ 	.word	0xffffffff


	//   ....[58]....
        /*0144*/ 	.word	0xffffffff


	//   ....[59]....
        /*0148*/ 	.word	0xffffffff


	//----- nvinfo : EIATTR_COOP_GROUP_INSTR_OFFSETS
	.align		4
.L_228:
        /*014c*/ 	.byte	0x04, 0x28
        /*014e*/ 	.short	(.L_230 - .L_229)


	//   ....[0]....
.L_229:
        /*0150*/ 	.word	0x00000b70


	//   ....[1]....
        /*0154*/ 	.word	0x00000ba0


	//   ....[2]....
        /*0158*/ 	.word	0x00000bc0


	//   ....[3]....
        /*015c*/ 	.word	0x00000bd0


	//   ....[4]....
        /*0160*/ 	.word	0x00000d60


	//   ....[5]....
        /*0164*/ 	.word	0x00000d90


	//   ....[6]....
        /*0168*/ 	.word	0x00000dc0


	//   ....[7]....
        /*016c*/ 	.word	0x00000de0


	//   ....[8]....
        /*0170*/ 	.word	0x00000f60


	//   ....[9]....
        /*0174*/ 	.word	0x00000f90


	//   ....[10]....
        /*0178*/ 	.word	0x00000fc0


	//   ....[11]....
        /*017c*/ 	.word	0x00000fe0


	//   ....[12]....
        /*0180*/ 	.word	0x00001160


	//   ....[13]....
        /*0184*/ 	.word	0x00001190


	//   ....[14]....
        /*0188*/ 	.word	0x000011c0


	//   ....[15]....
        /*018c*/ 	.word	0x000011e0


	//   ....[16]....
        /*0190*/ 	.word	0x00001360


	//   ....[17]....
        /*0194*/ 	.word	0x000013a0


	//   ....[18]....
        /*0198*/ 	.word	0x000013d0


	//   ....[19]....
        /*019c*/ 	.word	0x000013e0


	//   ....[20]....
        /*01a0*/ 	.word	0x00002140


	//   ....[21]....
        /*01a4*/ 	.word	0x00002150


	//   ....[22]....
        /*01a8*/ 	.word	0x00002160


	//   ....[23]....
        /*01ac*/ 	.word	0x00002180


	//   ....[24]....
        /*01b0*/ 	.word	0x00002300


	//   ....[25]....
        /*01b4*/ 	.word	0x00002340


	//   ....[26]....
        /*01b8*/ 	.word	0x00002370


	//   ....[27]....
        /*01bc*/ 	.word	0x00002390


	//   ....[28]....
        /*01c0*/ 	.word	0x00002510


	//   ....[29]....
        /*01c4*/ 	.word	0x00002550


	//   ....[30]....
        /*01c8*/ 	.word	0x00002580


	//   ....[31]....
        /*01cc*/ 	.word	0x000025a0


	//   ....[32]....
        /*01d0*/ 	.word	0x00002720


	//   ....[33]....
        /*01d4*/ 	.word	0x00002760


	//   ....[34]....
        /*01d8*/ 	.word	0x00002790


	//   ....[35]....
        /*01dc*/ 	.word	0x000027b0


	//   ....[36]....
        /*01e0*/ 	.word	0x00002930


	//   ....[37]....
        /*01e4*/ 	.word	0x00002970


	//   ....[38]....
        /*01e8*/ 	.word	0x000029b0


	//   ....[39]....
        /*01ec*/ 	.word	0x000029c0


	//   ....[40]....
        /*01f0*/ 	.word	0x00004d80


	//   ....[41]....
        /*01f4*/ 	.word	0x00004db0


	//   ....[42]....
        /*01f8*/ 	.word	0x00004dd0


	//   ....[43]....
        /*01fc*/ 	.word	0x00004de0


	//   ....[44]....
        /*0200*/ 	.word	0x00004f70


	//   ....[45]....
        /*0204*/ 	.word	0x00004fa0


	//   ....[46]....
        /*0208*/ 	.word	0x00004fd0


	//   ....[47]....
        /*020c*/ 	.word	0x00004ff0


	//   ....[48]....
        /*0210*/ 	.word	0x00005170


	//   ....[49]....
        /*0214*/ 	.word	0x000051a0


	//   ....[50]....
        /*0218*/ 	.word	0x000051d0


	//   ....[51]....
        /*021c*/ 	.word	0x000051f0


	//   ....[52]....
        /*0220*/ 	.word	0x00005370


	//   ....[53]....
        /*0224*/ 	.word	0x000053a0


	//   ....[54]....
        /*0228*/ 	.word	0x000053d0


	//   ....[55]....
        /*022c*/ 	.word	0x000053f0


	//   ....[56]....
        /*0230*/ 	.word	0x00005570


	//   ....[57]....
        /*0234*/ 	.word	0x000055a0


	//   ....[58]....
        /*0238*/ 	.word	0x000055d0


	//   ....[59]....
        /*023c*/ 	.word	0x000055f0


	//----- nvinfo : EIATTR_VRC_CTA_INIT_COUNT
	.align		4
.L_230:
        /*0240*/ 	.byte	0x02, 0x4a
	.zero		1
	.zero		1


	//----- nvinfo : EIATTR_EXIT_INSTR_OFFSETS
	.align		4
        /*0244*/ 	.byte	0x04, 0x1c
        /*0246*/ 	.short	(.L_232 - .L_231)


	//   ....[0]....
.L_231:
        /*0248*/ 	.word	0x00000030


	//   ....[1]....
        /*024c*/ 	.word	0x00006290


	//   ....[2]....
        /*0250*/ 	.word	0x000062d0


	//----- nvinfo : EIATTR_MAX_THREADS
	.align		4
.L_232:
        /*0254*/ 	.byte	0x04, 0x05
        /*0256*/ 	.short	(.L_234 - .L_233)
.L_233:
        /*0258*/ 	.word	0x00000100
        /*025c*/ 	.word	0x00000001
        /*0260*/ 	.word	0x00000001


	//----- nvinfo : EIATTR_CRS_STACK_SIZE
	.align		4
.L_234:
        /*0264*/ 	.byte	0x04, 0x1e
        /*0266*/ 	.short	(.L_236 - .L_235)
.L_235:
        /*0268*/ 	.word	0x00000000


	//----- nvinfo : EIATTR_CBANK_PARAM_SIZE
	.align		4
.L_236:
        /*026c*/ 	.byte	0x03, 0x19
        /*026e*/ 	.short	0x0015


	//----- nvinfo : EIATTR_PARAM_CBANK
	.align		4
        /*0270*/ 	.byte	0x04, 0x0a
        /*0272*/ 	.short	(.L_238 - .L_237)
	.align		4
.L_237:
        /*0274*/ 	.word	index@(.nv.constant0._ZN6thrust24THRUST_300001_SM_1000_NS8cuda_cub4core6detail13_kernel_agentINS1_8__reduce11ReduceAgentIPN4cuda3std3__45tupleIJdlEEESC_SB_iNS1_9__extrema9arg_max_fIdl6AbsMaxEEEEJSC_SC_iSG_EEEvDpT0_)
        /*0278*/ 	.short	0x0380
        /*027a*/ 	.short	0x0015


	//----- nvinfo : EIATTR_SW_WAR
	.align		4
.L_238:
        /*027c*/ 	.byte	0x04, 0x36
        /*027e*/ 	.short	(.L_240 - .L_239)
.L_239:
        /*0280*/ 	.word	0x00000008
.L_240:


//--------------------- .nv.info._ZN6thrust24THRUST_300001_SM_1000_NS8cuda_cub4core6detail13_kernel_agentINS1_8__reduce10DrainAgentIiEEJN3cub18CUB_300001_SM_10009GridQueueIjEEiEEEvDpT0_ --------------------------
	.section	.nv.info._ZN6thrust24THRUST_300001_SM_1000_NS8cuda_cub4core6detail13_kernel_agentINS1_8__reduce10DrainAgentIiEEJN3cub18CUB_300001_SM_10009GridQueueIjEEiEEEvDpT0_,"",@"SHT_CUDA_INFO"
	.sectionflags	@""
	.align	4


	//----- nvinfo : EIATTR_CUDA_API_VERSION
	.align		4
        /*0000*/ 	.byte	0x04, 0x37
        /*0002*/ 	.short	(.L_242 - .L_241)
.L_241:
        /*0004*/ 	.word	0x00000082


	//----- nvinfo : EIATTR_KPARAM_INFO
	.align		4
.L_242:
        /*0008*/ 	.byte	0x04, 0x17
        /*000a*/ 	.short	(.L_244 - .L_243)
.L_243:
        /*000c*/ 	.word	0x00000000
        /*0010*/ 	.short	0x0001
        /*0012*/ 	.short	0x0008
        /*0014*/ 	.byte	0x00, 0xf0, 0x11, 0x00


	//----- nvinfo : EIATTR_KPARAM_INFO
	.align		4
.L_244:
        /*0018*/ 	.byte	0x04, 0x17
        /*001a*/ 	.short	(.L_246 - .L_245)
.L_245:
        /*001c*/ 	.word	0x00000000
        /*0020*/ 	.short	0x0000
        /*0022*/ 	.short	0x0000
        /*0024*/ 	.byte	0x00, 0xf0, 0x21, 0x00


	//----- nvinfo : EIATTR_SPARSE_MMA_MASK
	.align		4
.L_246:
        /*0028*/ 	.byte	0x03, 0x50
        /*002a*/ 	.short	0x0000


	//----- nvinfo : EIATTR_MAXREG_COUNT
	.align		4
        /*002c*/ 	.byte	0x03, 0x1b
        /*002e*/ 	.short	0x00ff


	//----- nvinfo : EIATTR_MERCURY_ISA_VERSION
	.align		4
        /*0030*/ 	.byte	0x03, 0x5f
        /*0032*/ 	.short	0x0101


	//----- nvinfo : EIATTR_VRC_CTA_INIT_COUNT
	.align		4
        /*0034*/ 	.byte	0x02, 0x4a
	.zero		1
	.zero		1


	//----- nvinfo : EIATTR_EXIT_INSTR_OFFSETS
	.align		4
        /*0038*/ 	.byte	0x04, 0x1c
        /*003a*/ 	.short	(.L_248 - .L_247)


	//   ....[0]....
.L_247:
        /*003c*/ 	.word	0x00000060


	//----- nvinfo : EIATTR_MAX_THREADS
	.align		4
.L_248:
        /*0040*/ 	.byte	0x04, 0x05
        /*0042*/ 	.short	(.L_250 - .L_249)
.L_249:
        /*0044*/ 	.word	0x00000001
        /*0048*/ 	.word	0x00000001
        /*004c*/ 	.word	0x00000001


	//----- nvinfo : EIATTR_CBANK_PARAM_SIZE
	.align		4
.L_250:
        /*0050*/ 	.byte	0x03, 0x19
        /*0052*/ 	.short	0x000c


	//----- nvinfo : EIATTR_PARAM_CBANK
	.align		4
        /*0054*/ 	.byte	0x04, 0x0a
        /*0056*/ 	.short	(.L_252 - .L_251)
	.align		4
.L_251:
        /*0058*/ 	.word	index@(.nv.constant0._ZN6thrust24THRUST_300001_SM_1000_NS8cuda_cub4core6detail13_kernel_agentINS1_8__reduce10DrainAgentIiEEJN3cub18CUB_300001_SM_10009GridQueueIjEEiEEEvDpT0_)
        /*005c*/ 	.short	0x0380
        /*005e*/ 	.short	0x000c


	//----- nvinfo : EIATTR_SW_WAR
	.align		4
.L_252:
        /*0060*/ 	.byte	0x04, 0x36
        /*0062*/ 	.short	(.L_254 - .L_253)
.L_253:
        /*0064*/ 	.word	0x00000008
.L_254:


//--------------------- .nv.info._ZN6thrust24THRUST_300001_SM_1000_NS8cuda_cub4core6detail13_kernel_agentINS1_8__reduce11ReduceAgentINS0_12zip_iteratorIN4cuda3std3__45tupleIJNS0_10device_ptrIdEENS0_17counting_iteratorIlNS0_11use_defaultESF_SF_EEEEEEEPNSB_IJdlEEESJ_iNS1_9__extrema9arg_max_fIdl6AbsMaxEEEEJSI_SK_iN3cub18CUB_300001_SM_100013GridEvenShareIiEENSR_9GridQueueIjEESO_EEEvDpT0_ --------------------------
	.section	.nv.info._ZN6thrust24THRUST_300001_SM_1000_NS8cuda_cub4core6detail13_kernel_agentINS1_8__reduce11ReduceAgentINS0_12zip_iteratorIN4cuda3std3__45tupleIJNS0_10device_ptrIdEENS0_17counting_iteratorIlNS0_11use_defaultESF_SF_EEEEEEEPNSB_IJdlEEESJ_iNS1_9__extrema9arg_max_fIdl6AbsMaxEEEEJSI_SK_iN3cub18CUB_300001_SM_100013GridEvenShareIiEENSR_9GridQueueIjEESO_EEEvDpT0_,"",@"SHT_CUDA_INFO"
	.sectionflags	@""
	.align	4


	//----- nvinfo : EIATTR_CUDA_API_VERSION
	.align		4
        /*0000*/ 	.byte	0x04, 0x37
        /*0002*/ 	.short	(.L_256 - .L_255)
.L_255:
        /*0004*/ 	.word	0x00000082


	//----- nvinfo : EIATTR_KPARAM_INFO
	.align		4
.L_256:
        /*0008*/ 	.byte	0x04, 0x17
        /*000a*/ 	.short	(.L_258 - .L_257)
.L_257:
        /*000c*/ 	.word	0x00000000
        /*0010*/ 	.short	0x0005
        /*0012*/ 	.short	0x0050
        /*0014*/ 	.byte	0x00, 0xf0, 0x05, 0x00


	//----- nvinfo : EIATTR_KPARAM_INFO
	.align		4
.L_258:
        /*0018*/ 	.byte	0x04, 0x17
        /*001a*/ 	.short	(.L_260 - .L_259)
.L_259:
        /*001c*/ 	.word	0x00000000
        /*0020*/ 	.short	0x0004
        /*0022*/ 	.short	0x0048
        /*0024*/ 	.byte	0x00, 0xf0, 0x21, 0x00


	//----- nvinfo : EIATTR_KPARAM_INFO
	.align		4
.L_260:
        /*0028*/ 	.byte	0x04, 0x17
        /*002a*/ 	.short	(.L_262 - .L_261)
.L_261:
        /*002c*/ 	.word	0x00000000
        /*0030*/ 	.short	0x0003
        /*0032*/ 	.short	0x001c
        /*0034*/ 	.byte	0x00, 0xf0, 0xa1, 0x00


	//----- nvinfo : EIATTR_KPARAM_INFO
	.align		4
.L_262:
        /*0038*/ 	.byte	0x04, 0x17
        /*003a*/ 	.short	(.L_264 - .L_263)
.L_263:
        /*003c*/ 	.word	0x00000000
        /*0040*/ 	.short	0x0002
        /*0042*/ 	.short	0x0018
        /*0044*/ 	.byte	0x00, 0xf0, 0x11, 0x00


	//----- nvinfo : EIATTR_KPARAM_INFO
	.align		4
.L_264:
        /*0048*/ 	.byte	0x04, 0x17
        /*004a*/ 	.short	(.L_266 - .L_265)
.L_265:
        /*004c*/ 	.word	0x00000000
        /*0050*/ 	.short	0x0001
        /*0052*/ 	.short	0x0010
        /*0054*/ 	.byte	0x00, 0xf5, 0x21, 0x00


	//----- nvinfo : EIATTR_KPARAM_INFO
	.align		4
.L_266:
        /*0058*/ 	.byte	0x04, 0x17
        /*005a*/ 	.short	(.L_268 - .L_267)
.L_267:
        /*005c*/ 	.word	0x00000000
        /*0060*/ 	.short	0x0000
        /*0062*/ 	.short	0x0000
        /*0064*/ 	.byte	0x00, 0xf0, 0x41, 0x00


	//----- nvinfo : EIATTR_SPARSE_MMA_MASK
	.align		4
.L_268:
        /*0068*/ 	.byte	0x03, 0x50
        /*006a*/ 	.short	0x0000


	//----- nvinfo : EIATTR_MAXREG_COUNT
	.align		4
        /*006c*/ 	.byte	0x03, 0x1b
        /*006e*/ 	.short	0x00ff


	//----- nvinfo : EIATTR_NUM_BARRIERS
	.align		4
        /*0070*/ 	.byte	0x02, 0x4c
        /*0072*/ 	.byte	0x01
	.zero		1


	//----- nvinfo : EIATTR_MERCURY_ISA_VERSION
	.align		4
        /*0074*/ 	.byte	0x03, 0x5f
        /*0076*/ 	.short	0x0101


	//----- nvinfo : EIATTR_COOP_GROUP_MASK_REGIDS
	.align		4
        /*0078*/ 	.byte	0x04, 0x29
        /*007a*/ 	.short	(.L_270 - .L_269)


	//   ....[0]....
.L_269:
        /*007c*/ 	.word	0xffffffff


	//   ....[1]....
        /*0080*/ 	.word	0xffffffff


	//   ....[2]....
        /*0084*/ 	.word	0xffffffff


	//   ....[3]....
        /*0088*/ 	.word	0xffffffff


	//   ....[4]....
        /*008c*/ 	.word	0xffffffff


	//   ....[5]....
        /*0090*/ 	.word	0xffffffff


	//   ....[6]....
        /*0094*/ 	.word	0xffffffff


	//   ....[7]....
        /*0098*/ 	.word	0xffffffff


	//   ....[8]....
        /*009c*/ 	.word	0xffffffff


	//   ....[9]....
        /*00a0*/ 	.word	0xffffffff


	//   ....[10]....
        /*00a4*/ 	.word	0xffffffff


	//   ....[11]....
        /*00a8*/ 	.word	0xffffffff


	//   ....[12]....
        /*00ac*/ 	.word	0xffffffff


	//   ....[13]....
        /*00b0*/ 	.word	0xffffffff


	//   ....[14]....
        /*00b4*/ 	.word	0xffffffff


	//   ....[15]....
        /*00b8*/ 	.word	0xffffffff


	//   ....[16]....
        /*00bc*/ 	.word	0xffffffff


	//   ....[17]....
        /*00c0*/ 	.word	0xffffffff


	//   ....[18]....
        /*00c4*/ 	.word	0xffffffff


	//   ....[19]....
        /*00c8*/ 	.word	0xffffffff


	//   ....[20]....
        /*00cc*/ 	.word	0xffffffff


	//   ....[21]....
        /*00d0*/ 	.word	0xffffffff


	//   ....[22]....
        /*00d4*/ 	.word	0xffffffff


	//   ....[23]....
        /*00d8*/ 	.word	0xffffffff


	//   ....[24]....
        /*00dc*/ 	.word	0xffffffff


	//   ....[25]....
        /*00e0*/ 	.word	0xffffffff


	//   ....[26]....
        /*00e4*/ 	.word	0xffffffff


	//   ....[27]....
        /*00e8*/ 	.word	0xffffffff


	//   ....[28]....
        /*00ec*/ 	.word	0xffffffff


	//   ....[29]....
        /*00f0*/ 	.word	0xffffffff


	//   ....[30]....
        /*00f4*/ 	.word	0xffffffff


	//   ....[31]....
        /*00f8*/ 	.word	0xffffffff


	//   ....[32]....
        /*00fc*/ 	.word	0xffffffff


	//   ....[33]....
        /*0100*/ 	.word	0xffffffff


	//   ....[34]....
        /*0104*/ 	.word	0xffffffff


	//   ....[35]....
        /*0108*/ 	.word	0xffffffff


	//   ....[36]....
        /*010c*/ 	.word	0xffffffff


	//   ....[37]....
        /*0110*/ 	.word	0xffffffff


	//   ....[38]....
        /*0114*/ 	.word	0xffffffff


	//   ....[39]....
        /*0118*/ 	.word	0xffffffff


	//   ....[40]....
        /*011c*/ 	.word	0xffffffff


	//   ....[41]....
        /*0120*/ 	.word	0xffffffff


	//   ....[42]....
        /*0124*/ 	.word	0xffffffff


	//   ....[43]....
        /*0128*/ 	.word	0xffffffff


	//   ....[44]....
        /*012c*/ 	.word	0xffffffff


	//   ....[45]....
        /*0130*/ 	.word	0xffffffff


	//   ....[46]....
        /*0134*/ 	.word	0xffffffff


	//   ....[47]....
        /*0138*/ 	.word	0xffffffff


	//   ....[48]....
        /*013c*/ 	.word	0xffffffff


	//   ....[49]....
        /*0140*/ 	.word	0xffffffff


	//   ....[50]....
        /*0144*/ 	.word	0xffffffff


	//   ....[51]....
        /*0148*/ 	.word	0xffffffff


	//   ....[52]....
        /*014c*/ 	.word	0xffffffff


	//   ....[53]....
        /*0150*/ 	.word	0xffffffff


	//   ....[54]....
        /*0154*/ 	.word	0xffffffff


	//   ....[55]....
        /*0158*/ 	.word	0xffffffff


	//   ....[56]....
        /*015c*/ 	.word	0xffffffff


	//   ....[57]....
        /*0160*/ 	.word	0xffffffff


	//   ....[58]....
        /*0164*/ 	.word	0xffffffff


	//   ....[59]....
        /*0168*/ 	.word	0xffffffff


	//----- nvinfo : EIATTR_COOP_GROUP_INSTR_OFFSETS
	.align		4
.L_270:
        /*016c*/ 	.byte	0x04, 0x28
        /*016e*/ 	.short	(.L_272 - .L_271)


	//   ....[0]....
.L_271:
        /*0170*/ 	.word	0x00000cd0


	//   ....[1]....
        /*0174*/ 	.word	0x00000d00


	//   ....[2]....
        /*0178*/ 	.word	0x00000d20


	//   ....[3]....
        /*017c*/ 	.word	0x00000d30


	//   ....[4]....
        /*0180*/ 	.word	0x00000ec0


	//   ....[5]....
        /*0184*/ 	.word	0x00000ef0


	//   ....[6]....
        /*0188*/ 	.word	0x00000f20


	//   ....[7]....
        /*018c*/ 	.word	0x00000f40


	//   ....[8]....
        /*0190*/ 	.word	0x000010c0


	//   ....[9]....
        /*0194*/ 	.word	0x00001100


	//   ....[10]....
        /*0198*/ 	.word	0x00001130


	//   ....[11]....
        /*019c*/ 	.word	0x00001140


	//   ....[12]....
        /*01a0*/ 	.word	0x000012c0


	//   ....[13]....
        /*01a4*/ 	.word	0x000012f0


	//   ....[14]....
        /*01a8*/ 	.word	0x00001320


	//   ....[15]....
        /*01ac*/ 	.word	0x00001340


	//   ....[16]....
        /*01b0*/ 	.word	0x000014c0


	//   ....[17]....
        /*01b4*/ 	.word	0x000014f0


	//   ....[18]....
        /*01b8*/ 	.word	0x00001520


	//   ....[19]....
        /*01bc*/ 	.word	0x00001540


	//   ....[20]....
        /*01c0*/ 	.word	0x000022b0


	//   ....[21]....
        /*01c4*/ 	.word	0x000022c0


	//   ....[22]....
        /*01c8*/ 	.word	0x000022d0


	//   ....[23]....
        /*01cc*/ 	.word	0x000022f0


	//   ....[24]....
        /*01d0*/ 	.word	0x00002470


	//   ....[25]....
        /*01d4*/ 	.word	0x000024b0


	//   ....[26]....
        /*01d8*/ 	.word	0x000024e0


	//   ....[27]....
        /*01dc*/ 	.word	0x00002500


	//   ....[28]....
        /*01e0*/ 	.word	0x00002680


	//   ....[29]....
        /*01e4*/ 	.word	0x000026c0


	//   ....[30]....
        /*01e8*/ 	.word	0x000026f0


	//   ....[31]....
        /*01ec*/ 	.word	0x00002710


	//   ....[32]....
        /*01f0*/ 	.word	0x00002890


	//   ....[33]....
        /*01f4*/ 	.word	0x000028d0


	//   ....[34]....
        /*01f8*/ 	.word	0x00002900


	//   ....[35]....
        /*01fc*/ 	.word	0x00002920


	//   ....[36]....
        /*0200*/ 	.word	0x00002aa0


	//   ....[37]....
        /*0204*/ 	.word	0x00002ae0


	//   ....[38]....
        /*0208*/ 	.word	0x00002b10


	//   ....[39]....
        /*020c*/ 	.word	0x00002b30


	//   ....[40]....
        /*0210*/ 	.word	0x000051f0


	//   ....[41]....
        /*0214*/ 	.word	0x00005220


	//   ....[42]....
        /*0218*/ 	.word	0x00005240


	//   ....[43]....
        /*021c*/ 	.word	0x00005250


	//   ....[44]....
        /*0220*/ 	.word	0x000053e0


	//   ....[45]....
        /*0224*/ 	.word	0x00005410


	//   ....[46]....
        /*0228*/ 	.word	0x00005440


	//   ....[47]....
        /*022c*/ 	.word	0x00005460


	//   ....[48]....
        /*0230*/ 	.word	0x000055e0


	//   ....[49]....
        /*0234*/ 	.word	0x00005610


	//   ....[50]....
        /*0238*/ 	.word	0x00005640


	//   ....[51]....
        /*023c*/ 	.word	0x00005660


	//   ....[52]....
        /*0240*/ 	.word	0x000057e0


	//   ....[53]....
        /*0244*/ 	.word	0x00005810


	//   ....[54]....
        /*0248*/ 	.word	0x00005840


	//   ....[55]....
        /*024c*/ 	.word	0x00005860


	//   ....[56]....
        /*0250*/ 	.word	0x000059e0


	//   ....[57]....
        /*0254*/ 	.word	0x00005a10


	//   ....[58]....
        /*0258*/ 	.word	0x00005a40


	//   ....[59]....
        /*025c*/ 	.word	0x00005a60


	//----- nvinfo : EIATTR_VRC_CTA_INIT_COUNT
	.align		4
.L_272:
        /*0260*/ 	.byte	0x02, 0x4a
	.zero		1
	.zero		1


	//----- nvinfo : EIATTR_EXIT_INSTR_OFFSETS
	.align		4
        /*0264*/ 	.byte	0x04, 0x1c
        /*0266*/ 	.short	(.L_274 - .L_273)


	//   ....[0]....
.L_273:
        /*0268*/ 	.word	0x00006710


	//   ....[1]....
        /*026c*/ 	.word	0x00006770


	//----- nvinfo : EIATTR_MAX_THREADS
	.align		4
.L_274:
        /*0270*/ 	.byte	0x04, 0x05
        /*0272*/ 	.short	(.L_276 - .L_275)
.L_275:
        /*0274*/ 	.word	0x00000100
        /*0278*/ 	.word	0x00000001
        /*027c*/ 	.word	0x00000001


	//----- nvinfo : EIATTR_CRS_STACK_SIZE
	.align		4
.L_276:
        /*0280*/ 	.byte	0x04, 0x1e
        /*0282*/ 	.short	(.L_278 - .L_277)
.L_277:
        /*0284*/ 	.word	0x00000000


	//----- nvinfo : EIATTR_CBANK_PARAM_SIZE
	.align		4
.L_278:
        /*0288*/ 	.byte	0x03, 0x19
        /*028a*/ 	.short	0x0051


	//----- nvinfo : EIATTR_PARAM_CBANK
	.align		4
        /*028c*/ 	.byte	0x04, 0x0a
        /*028e*/ 	.short	(.L_280 - .L_279)
	.align		4
.L_279:
        /*0290*/ 	.word	index@(.nv.constant0._ZN6thrust24THRUST_300001_SM_1000_NS8cuda_cub4core6detail13_kernel_agentINS1_8__reduce11ReduceAgentINS0_12zip_iteratorIN4cuda3std3__45tupleIJNS0_10device_ptrIdEENS0_17counting_iteratorIlNS0_11use_defaultESF_SF_EEEEEEEPNSB_IJdlEEESJ_iNS1_9__extrema9arg_max_fIdl6AbsMaxEEEEJSI_SK_iN3cub18CUB_300001_SM_100013GridEvenShareIiEENSR_9GridQueueIjEESO_EEEvDpT0_)
        /*0294*/ 	.short	0x0380
        /*0296*/ 	.short	0x0051


	//----- nvinfo : EIATTR_SW_WAR
	.align		4
.L_280:
        /*0298*/ 	.byte	0x04, 0x36
        /*029a*/ 	.short	(.L_282 - .L_281)
.L_281:
        /*029c*/ 	.word	0x00000008
.L_282:


//--------------------- .nv.info._ZN6thrust24THRUST_300001_SM_1000_NS8cuda_cub4core6detail13_kernel_agentINS1_8__reduce11ReduceAgentINS0_12zip_iteratorIN4cuda3std3__45tupleIJNS0_10device_ptrIdEENS0_17counting_iteratorIlNS0_11use_defaultESF_SF_EEEEEEEPNSB_IJdlEEESJ_iNS1_9__extrema9arg_max_fIdl6AbsMaxEEEEJSI_SK_iSO_EEEvDpT0_ --------------------------
	.section	.nv.info._ZN6thrust24THRUST_300001_SM_1000_NS8cuda_cub4core6detail13_kernel_agentINS1_8__reduce11ReduceAgentINS0_12zip_iteratorIN4cuda3std3__45tupleIJNS0_10device_ptrIdEENS0_17counting_iteratorIlNS0_11use_defaultESF_SF_EEEEEEEPNSB_IJdlEEESJ_iNS1_9__extrema9arg_max_fIdl6AbsMaxEEEEJSI_SK_iSO_EEEvDpT0_,"",@"SHT_CUDA_INFO"
	.sectionflags	@""
	.align	4


	//----- nvinfo : EIATTR_CUDA_API_VERSION
	.align		4
        /*0000*/ 	.byte	0x04, 0x37
        /*0002*/ 	.short	(.L_284 - .L_283)
.L_283:
        /*0004*/ 	.word	0x00000082


	//----- nvinfo : EIATTR_KPARAM_INFO
	.align		4
.L_284:
        /*0008*/ 	.byte	0x04, 0x17
        /*000a*/ 	.short	(.L_286 - .L_285)
.L_285:
        /*000c*/ 	.word	0x00000000
        /*0010*/ 	.short	0x0003
        /*0012*/ 	.short	0x001c
        /*0014*/ 	.byte	0x00, 0xf0, 0x05, 0x00


	//----- nvinfo : EIATTR_KPARAM_INFO
	.align		4
.L_286:
        /*0018*/ 	.byte	0x04, 0x17
        /*001a*/ 	.short	(.L_288 - .L_287)
.L_287:
        /*001c*/ 	.word	0x00000000
        /*0020*/ 	.short	0x0002
        /*0022*/ 	.short	0x0018
        /*0024*/ 	.byte	0x00, 0xf0, 0x11, 0x00


	//----- nvinfo : EIATTR_KPARAM_INFO
	.align		4
.L_288:
        /*0028*/ 	.byte	0x04, 0x17
        /*002a*/ 	.short	(.L_290 - .L_289)
.L_289:
        /*002c*/ 	.word	0x00000000
        /*0030*/ 	.short	0x0001
        /*0032*/ 	.short	0x0010
        /*0034*/ 	.byte	0x00, 0xf5, 0x21, 0x00


	//----- nvinfo : EIATTR_KPARAM_INFO
	.align		4
.L_290:
        /*0038*/ 	.byte	0x04, 0x17
        /*003a*/ 	.short	(.L_292 - .L_291)
.L_291:
        /*003c*/ 	.word	0x00000000
        /*0040*/ 	.short	0x0000
        /*0042*/ 	.short	0x0000
        /*0044*/ 	.byte	0x00, 0xf0, 0x41, 0x00


	//----- nvinfo : EIATTR_SPARSE_MMA_MASK
	.align		4
.L_292:
        /*0048*/ 	.byte	0x03, 0x50
        /*004a*/ 	.short	0x0000


	//----- nvinfo : EIATTR_MAXREG_COUNT
	.align		4
        /*004c*/ 	.byte	0x03, 0x1b
        /*004e*/ 	.short	0x00ff


	//----- nvinfo : EIATTR_NUM_BARRIERS
	.align		4
        /*0050*/ 	.byte	0x02, 0x4c
        /*0052*/ 	.byte	0x01
	.zero		1


	//----- nvinfo : EIATTR_MERCURY_ISA_VERSION
	.align		4
        /*0054*/ 	.byte	0x03, 0x5f
        /*0056*/ 	.short	0x0101


	//----- nvinfo : EIATTR_COOP_GROUP_MASK_REGIDS
	.align		4
        /*0058*/ 	.byte	0x04, 0x29
        /*005a*/ 	.short	(.L_294 - .L_293)


	//   ....[0]....
.L_293:
        /*005c*/ 	.word	0xffffffff


	//   ....[1]....
        /*0060*/ 	.word	0xffffffff


	//   ....[2]....
        /*0064*/ 	.word	0xffffffff


	//   ....[3]....
        /*0068*/ 	.word	0xffffffff


	//   ....[4]....
        /*006c*/ 	.word	0xffffffff


	//   ....[5]....
        /*0070*/ 	.word	0xffffffff


	//   ....[6]....
        /*0074*/ 	.word	0xffffffff


	//   ....[7]....
        /*0078*/ 	.word	0xffffffff


	//   ....[8]....
        /*007c*/ 	.word	0xffffffff


	//   ....[9]....
        /*0080*/ 	.word	0xffffffff


	//   ....[10]....
        /*0084*/ 	.word	0xffffffff


	//   ....[11]....
        /*0088*/ 	.word	0xffffffff


	//   ....[12]....
        /*008c*/ 	.word	0xffffffff


	//   ....[13]....
        /*0090*/ 	.word	0xffffffff


	//   ....[14]....
        /*0094*/ 	.word	0xffffffff


	//   ....[15]....
        /*0098*/ 	.word	0xffffffff


	//   ....[16]....
        /*009c*/ 	.word	0xffffffff


	//   ....[17]....
        /*00a0*/ 	.word	0xffffffff


	//   ....[18]....
        /*00a4*/ 	.word	0xffffffff


	//   ....[19]....
        /*00a8*/ 	.word	0xffffffff


	//   ....[20]....
        /*00ac*/ 	.word	0xffffffff


	//   ....[21]....
        /*00b0*/ 	.word	0xffffffff


	//   ....[22]....
        /*00b4*/ 	.word	0xffffffff


	//   ....[23]....
        /*00b8*/ 	.word	0xffffffff


	//   ....[24]....
        /*00bc*/ 	.word	0xffffffff


	//   ....[25]....
        /*00c0*/ 	.word	0xffffffff


	//   ....[26]....
        /*00c4*/ 	.word	0xffffffff


	//   ....[27]....
        /*00c8*/ 	.word	0xffffffff


	//   ....[28]....
        /*00cc*/ 	.word	0xffffffff


	//   ....[29]....
        /*00d0*/ 	.word	0xffffffff


	//   ....[30]....
        /*00d4*/ 	.word	0xffffffff


	//   ....[31]....
        /*00d8*/ 	.word	0xffffffff


	//   ....[32]....
        /*00dc*/ 	.word	0xffffffff


	//   ....[33]....
        /*00e0*/ 	.word	0xffffffff


	//   ....[34]....
        /*00e4*/ 	.word	0xffffffff


	//   ....[35]....
        /*00e8*/ 	.word	0xffffffff


	//   ....[36]....
        /*00ec*/ 	.word	0xffffffff


	//   ....[37]....
        /*00f0*/ 	.word	0xffffffff


	//   ....[38]....
        /*00f4*/ 	.word	0xffffffff


	//   ....[39]....
        /*00f8*/ 	.word	0xffffffff


	//   ....[40]....
        /*00fc*/ 	.word	0xffffffff


	//   ....[41]....
        /*0100*/ 	.word	0xffffffff


	//   ....[42]....
        /*0104*/ 	.word	0xffffffff


	//   ....[43]....
        /*0108*/ 	.word	0xffffffff


	//   ....[44]....
        /*010c*/ 	.word	0xffffffff


	//   ....[45]....
        /*0110*/ 	.word	0xffffffff


	//   ....[46]....
        /*0114*/ 	.word	0xffffffff


	//   ....[47]....
        /*0118*/ 	.word	0xffffffff


	//   ....[48]....
        /*011c*/ 	.word	0xffffffff


	//   ....[49]....
        /*0120*/ 	.word	0xffffffff


	//   ....[50]....
        /*0124*/ 	.word	0xffffffff


	//   ....[51]....
        /*0128*/ 	.word	0xffffffff


	//   ....[52]....
        /*012c*/ 	.word	0xffffffff


	//   ....[53]....
        /*0130*/ 	.word	0xffffffff


	//   ....[54]....
        /*0134*/ 	.word	0xffffffff


	//   ....[55]....
        /*0138*/ 	.word	0xffffffff


	//   ....[56]....
        /*013c*/ 	.word	0xffffffff


	//   ....[57]....
        /*0140*/ 	.word	0xffffffff


	//   ....[58]....
        /*0144*/ 	.word	0xffffffff


	//   ....[59]....
        /*0148*/ 	.word	0xffffffff


	//----- nvinfo : EIATTR_COOP_GROUP_INSTR_OFFSETS
	.align		4
.L_294:
        /*014c*/ 	.byte	0x04, 0x28
        /*014e*/ 	.short	(.L_296 - .L_295)


	//   ....[0]....
.L_295:
        /*0150*/ 	.word	0x00000c90


	//   ....[1]....
        /*0154*/ 	.word	0x00000cc0


	//   ....[2]....
        /*0158*/ 	.word	0x00000ce0


	//   ....[3]....
        /*015c*/ 	.word	0x00000cf0


	//   ....[4]....
        /*0160*/ 	.word	0x00000e80


	//   ....[5]....
        /*0164*/ 	.word	0x00000eb0


	//   ....[6]....
        /*0168*/ 	.word	0x00000ee0


	//   ....[7]....
        /*016c*/ 	.word	0x00000f00


	//   ....[8]....
        /*0170*/ 	.word	0x00001080


	//   ....[9]....
        /*0174*/ 	.word	0x000010b0


	//   ....[10]....
        /*0178*/ 	.word	0x000010e0


	//   ....[11]....
        /*017c*/ 	.word	0x00001100


	//   ....[12]....
        /*0180*/ 	.word	0x00001280


	//   ....[13]....
        /*0184*/ 	.word	0x000012b0


	//   ....[14]....
        /*0188*/ 	.word	0x000012e0


	//   ....[15]....
        /*018c*/ 	.word	0x00001300


	//   ....[16]....
        /*0190*/ 	.word	0x00001480


	//   ....[17]....
        /*0194*/ 	.word	0x000014b0


	//   ....[18]....
        /*0198*/ 	.word	0x000014e0


	//   ....[19]....
        /*019c*/ 	.word	0x00001500


	//   ....[20]....
        /*01a0*/ 	.word	0x00002260


	//   ....[21]....
        /*01a4*/ 	.word	0x00002270


	//   ....[22]....
        /*01a8*/ 	.word	0x00002280


	//   ....[23]....
        /*01ac*/ 	.word	0x000022a0


	//   ....[24]....
        /*01b0*/ 	.word	0x00002420


	//   ....[25]....
        /*01b4*/ 	.word	0x00002460


	//   ....[26]....
        /*01b8*/ 	.word	0x00002490


	//   ....[27]....
        /*01bc*/ 	.word	0x000024b0


	//   ....[28]....
        /*01c0*/ 	.word	0x00002630


	//   ....[29]....
        /*01c4*/ 	.word	0x00002670


	//   ....[30]....
        /*01c8*/ 	.word	0x000026a0


	//   ....[31]....
        /*01cc*/ 	.word	0x000026c0


	//   ....[32]....
        /*01d0*/ 	.word	0x00002840


	//   ....[33]....
        /*01d4*/ 	.word	0x00002880


	//   ....[34]....
        /*01d8*/ 	.word	0x000028b0


	//   ....[35]....
        /*01dc*/ 	.word	0x000028d0


	//   ....[36]....
        /*01e0*/ 	.word	0x00002a50


	//   ....[37]....
        /*01e4*/ 	.word	0x00002a90


	//   ....[38]....
        /*01e8*/ 	.word	0x00002ac0


	//   ....[39]....
        /*01ec*/ 	.word	0x00002ae0


	//   ....[40]....
        /*01f0*/ 	.word	0x00004f90


	//   ....[41]....
        /*01f4*/ 	.word	0x00004fc0


	//   ....[42]....
        /*01f8*/ 	.word	0x00004fe0


	//   ....[43]....
        /*01fc*/ 	.word	0x00004ff0


	//   ....[44]....
        /*0200*/ 	.word	0x00005180


	//   ....[45]....
        /*0204*/ 	.word	0x000051b0


	//   ....[46]....
        /*0208*/ 	.word	0x000051e0


	//   ....[47]....
        /*020c*/ 	.word	0x00005200


	//   ....[48]....
        /*0210*/ 	.word	0x00005380


	//   ....[49]....
        /*0214*/ 	.word	0x000053b0


	//   ....[50]....
        /*0218*/ 	.word	0x000053e0


	//   ....[51]....
        /*021c*/ 	.word	0x00005400


	//   ....[52]....
        /*0220*/ 	.word	0x00005580


	//   ....[53]....
        /*0224*/ 	.word	0x000055c0


	//   ....[54]....
        /*0228*/ 	.word	0x000055f0


	//   ....[55]....
        /*022c*/ 	.word	0x00005600


	//   ....[56]....
        /*0230*/ 	.word	0x00005780


	//   ....[57]....
        /*0234*/ 	.word	0x000057b0


	//   ....[58]....
        /*0238*/ 	.word	0x000057e0


	//   ....[59]....
        /*023c*/ 	.word	0x00005800


	//----- nvinfo : EIATTR_VRC_CTA_INIT_COUNT
	.align		4
.L_296:
        /*0240*/ 	.byte	0x02, 0x4a
	.zero		1
	.zero		1


	//----- nvinfo : EIATTR_EXIT_INSTR_OFFSETS
	.align		4
        /*0244*/ 	.byte	0x04, 0x1c
        /*0246*/ 	.short	(.L_298 - .L_297)


	//   ....[0]....
.L_297:
        /*0248*/ 	.word	0x00000030


	//   ....[1]....
        /*024c*/ 	.word	0x000064a0


	//   ....[2]....
        /*0250*/ 	.word	0x000064e0


	//----- nvinfo : EIATTR_MAX_THREADS
	.align		4
.L_298:
        /*0254*/ 	.byte	0x04, 0x05
        /*0256*/ 	.short	(.L_300 - .L_299)
.L_299:
        /*0258*/ 	.word	0x00000100
        /*025c*/ 	.word	0x00000001
        /*0260*/ 	.word	0x00000001


	//----- nvinfo : EIATTR_CRS_STACK_SIZE
	.align		4
.L_300:
        /*0264*/ 	.byte	0x04, 0x1e
        /*0266*/ 	.short	(.L_302 - .L_301)
.L_301:
        /*0268*/ 	.word	0x00000000


	//----- nvinfo : EIATTR_CBANK_PARAM_SIZE
	.align		4
.L_302:
        /*026c*/ 	.byte	0x03, 0x19
        /*026e*/ 	.short	0x001d


	//----- nvinfo : EIATTR_PARAM_CBANK
	.align		4
        /*0270*/ 	.byte	0x04, 0x0a
        /*0272*/ 	.short	(.L_304 - .L_303)
	.align		4
.L_303:
        /*0274*/ 	.word	index@(.nv.constant0._ZN6thrust24THRUST_300001_SM_1000_NS8cuda_cub4core6detail13_kernel_agentINS1_8__reduce11ReduceAgentINS0_12zip_iteratorIN4cuda3std3__45tupleIJNS0_10device_ptrIdEENS0_17counting_iteratorIlNS0_11use_defaultESF_SF_EEEEEEEPNSB_IJdlEEESJ_iNS1_9__extrema9arg_max_fIdl6AbsMaxEEEEJSI_SK_iSO_EEEvDpT0_)
        /*0278*/ 	.short	0x0380
        /*027a*/ 	.short	0x001d


	//----- nvinfo : EIATTR_SW_WAR
	.align		4
.L_304:
        /*027c*/ 	.byte	0x04, 0x36
        /*027e*/ 	.short	(.L_306 - .L_305)
.L_305:
        /*0280*/ 	.word	0x00000008
.L_306:


//--------------------- .nv.info._Z4backPdiiiii   --------------------------
	.section	.nv.info._Z4backPdiiiii,"",@"SHT_CUDA_INFO"
	.sectionflags	@""
	.align	4


	//----- nvinfo : EIATTR_CUDA_API_VERSION
	.align		4
        /*0000*/ 	.byte	0x04, 0x37
        /*0002*/ 	.short	(.L_308 - .L_307)
.L_307:
        /*0004*/ 	.word	0x00000082


	//----- nvinfo : EIATTR_KPARAM_INFO
	.align		4
.L_308:
        /*0008*/ 	.byte	0x04, 0x17
        /*000a*/ 	.short	(.L_310 - .L_309)
.L_309:
        /*000c*/ 	.word	0x00000000
        /*0010*/ 	.short	0x0005
        /*0012*/ 	.short	0x0018
        /*0014*/ 	.byte	0x00, 0xf0, 0x11, 0x00


	//----- nvinfo : EIATTR_KPARAM_INFO
	.align		4
.L_310:
        /*0018*/ 	.byte	0x04, 0x17
        /*001a*/ 	.short	(.L_312 - .L_311)
.L_311:
        /*001c*/ 	.word	0x00000000
        /*0020*/ 	.short	0x0004
        /*0022*/ 	.short	0x0014
        /*0024*/ 	.byte	0x00, 0xf0, 0x11, 0x00


	//----- nvinfo : EIATTR_KPARAM_INFO
	.align		4
.L_312:
        /*0028*/ 	.byte	0x04, 0x17
        /*002a*/ 	.short	(.L_314 - .L_313)
.L_313:
        /*002c*/ 	.word	0x00000000
        /*0030*/ 	.short	0x0003
        /*0032*/ 	.short	0x0010
        /*0034*/ 	.byte	0x00, 0xf0, 0x11, 0x00


	//----- nvinfo : EIATTR_KPARAM_INFO
	.align		4
.L_314:
        /*0038*/ 	.byte	0x04, 0x17
        /*003a*/ 	.short	(.L_316 - .L_315)
.L_315:
        /*003c*/ 	.word	0x00000000
        /*0040*/ 	.short	0x0002
        /*0042*/ 	.short	0x000c
        /*0044*/ 	.byte	0x00, 0xf0, 0x11, 0x00


	//----- nvinfo : EIATTR_KPARAM_INFO
	.align		4
.L_316:
        /*0048*/ 	.byte	0x04, 0x17
        /*004a*/ 	.short	(.L_318 - .L_317)
.L_317:
        /*004c*/ 	.word	0x00000000
        /*0050*/ 	.short	0x0001
        /*0052*/ 	.short	0x0008
        /*0054*/ 	.byte	0x00, 0xf0, 0x11, 0x00


	//----- nvinfo : EIATTR_KPARAM_INFO
	.align		4
.L_318:
        /*0058*/ 	.byte	0x04, 0x17
        /*005a*/ 	.short	(.L_320 - .L_319)
.L_319:
        /*005c*/ 	.word	0x00000000
        /*0060*/ 	.short	0x0000
        /*0062*/ 	.short	0x0000
        /*0064*/ 	.byte	0x00, 0xf5, 0x21, 0x00


	//----- nvinfo : EIATTR_SPARSE_MMA_MASK
	.align		4
.L_320:
        /*0068*/ 	.byte	0x03, 0x50
        /*006a*/ 	.short	0x0000


	//----- nvinfo : EIATTR_MAXREG_COUNT
	.align		4
        /*006c*/ 	.byte	0x03, 0x1b
        /*006e*/ 	.short	0x00ff


	//----- nvinfo : EIATTR_MERCURY_ISA_VERSION
	.align		4
        /*0070*/ 	.byte	0x03, 0x5f
        /*0072*/ 	.short	0x0101


	//----- nvinfo : EIATTR_VRC_CTA_INIT_COUNT
	.align		4
        /*0074*/ 	.byte	0x02, 0x4a
	.zero		1
	.zero		1


	//----- nvinfo : EIATTR_EXIT_INSTR_OFFSETS
	.align		4
        /*0078*/ 	.byte	0x04, 0x1c
        /*007a*/ 	.short	(.L_322 - .L_321)


	//   ....[0]....
.L_321:
        /*007c*/ 	.word	0x00000040


	//   ....[1]....
        /*0080*/ 	.word	0x000012e0


	//----- nvinfo : EIATTR_CRS_STACK_SIZE
	.align		4
.L_322:
        /*0084*/ 	.byte	0x04, 0x1e
        /*0086*/ 	.short	(.L_324 - .L_323)
.L_323:
        /*0088*/ 	.word	0x00000000


	//----- nvinfo : EIATTR_CBANK_PARAM_SIZE
	.align		4
.L_324:
        /*008c*/ 	.byte	0x03, 0x19
        /*008e*/ 	.short	0x001c


	//----- nvinfo : EIATTR_PARAM_CBANK
	.align		4
        /*0090*/ 	.byte	0x04, 0x0a
        /*0092*/ 	.short	(.L_326 - .L_325)
	.align		4
.L_325:
        /*0094*/ 	.word	index@(.nv.constant0._Z4backPdiiiii)
        /*0098*/ 	.short	0x0380
        /*009a*/ 	.short	0x001c


	//----- nvinfo : EIATTR_SW_WAR
	.align		4
.L_326:
        /*009c*/ 	.byte	0x04, 0x36
        /*009e*/ 	.short	(.L_328 - .L_327)
.L_327:
        /*00a0*/ 	.word	0x00000008
.L_328:


//--------------------- .nv.info._Z7forwardPdiiiii --------------------------
	.section	.nv.info._Z7forwardPdiiiii,"",@"SHT_CUDA_INFO"
	.sectionflags	@""
	.align	4


	//----- nvinfo : EIATTR_CUDA_API_VERSION
	.align		4
        /*0000*/ 	.byte	0x04, 0x37
        /*0002*/ 	.short	(.L_330 - .L_329)
.L_329:
        /*0004*/ 	.word	0x00000082


	//----- nvinfo : EIATTR_KPARAM_INFO
	.align		4
.L_330:
        /*0008*/ 	.byte	0x04, 0x17
        /*000a*/ 	.short	(.L_332 - .L_331)
.L_331:
        /*000c*/ 	.word	0x00000000
        /*0010*/ 	.short	0x0005
        /*0012*/ 	.short	0x0018
        /*0014*/ 	.byte	0x00, 0xf0, 0x11, 0x00


	//----- nvinfo : EIATTR_KPARAM_INFO
	.align		4
.L_332:
        /*0018*/ 	.byte	0x04, 0x17
        /*001a*/ 	.short	(.L_334 - .L_333)
.L_333:
        /*001c*/ 	.word	0x00000000
        /*0020*/ 	.short	0x0004
        /*0022*/ 	.short	0x0014
        /*0024*/ 	.byte	0x00, 0xf0, 0x11, 0x00


	//----- nvinfo : EIATTR_KPARAM_INFO
	.align		4
.L_334:
        /*0028*/ 	.byte	0x04, 0x17
        /*002a*/ 	.short	(.L_336 - .L_335)
.L_335:
        /*002c*/ 	.word	0x00000000
        /*0030*/ 	.short	0x0003
        /*0032*/ 	.short	0x0010
        /*0034*/ 	.byte	0x00, 0xf0, 0x11, 0x00


	//----- nvinfo : EIATTR_KPARAM_INFO
	.align		4
.L_336:
        /*0038*/ 	.byte	0x04, 0x17
        /*003a*/ 	.short	(.L_338 - .L_337)
.L_337:
        /*003c*/ 	.word	0x00000000
        /*0040*/ 	.short	0x0002
        /*0042*/ 	.short	0x000c
        /*0044*/ 	.byte	0x00, 0xf0, 0x11, 0x00


	//----- nvinfo : EIATTR_KPARAM_INFO
	.align		4
.L_338:
        /*0048*/ 	.byte	0x04, 0x17
        /*004a*/ 	.short	(.L_340 - .L_339)
.L_339:
        /*004c*/ 	.word	0x00000000
        /*0050*/ 	.short	0x0001
        /*0052*/ 	.short	0x0008
        /*0054*/ 	.byte	0x00, 0xf0, 0x11, 0x00


	//----- nvinfo : EIATTR_KPARAM_INFO
	.align		4
.L_340:
        /*0058*/ 	.byte	0x04, 0x17
        /*005a*/ 	.short	(.L_342 - .L_341)
.L_341:
        /*005c*/ 	.word	0x00000000
        /*0060*/ 	.short	0x0000
        /*0062*/ 	.short	0x0000
        /*0064*/ 	.byte	0x00, 0xf5, 0x21, 0x00


	//----- nvinfo : EIATTR_SPARSE_MMA_MASK
	.align		4
.L_342:
        /*0068*/ 	.byte	0x03, 0x50
        /*006a*/ 	.short	0x0000


	//----- nvinfo : EIATTR_MAXREG_COUNT
	.align		4
        /*006c*/ 	.byte	0x03, 0x1b
        /*006e*/ 	.short	0x00ff


	//----- nvinfo : EIATTR_MERCURY_ISA_VERSION
	.align		4
        /*0070*/ 	.byte	0x03, 0x5f
        /*0072*/ 	.short	0x0101


	//----- nvinfo : EIATTR_VRC_CTA_INIT_COUNT
	.align		4
        /*0074*/ 	.byte	0x02, 0x4a
	.zero		1
	.zero		1


	//----- nvinfo : EIATTR_EXIT_INSTR_OFFSETS
	.align		4
        /*0078*/ 	.byte	0x04, 0x1c
        /*007a*/ 	.short	(.L_344 - .L_343)


	//   ....[0]....
.L_343:
        /*007c*/ 	.word	0x00000090


	//   ....[1]....
        /*0080*/ 	.word	0x00001330


	//----- nvinfo : EIATTR_CRS_STACK_SIZE
	.align		4
.L_344:
        /*0084*/ 	.byte	0x04, 0x1e
        /*0086*/ 	.short	(.L_346 - .L_345)
.L_345:
        /*0088*/ 	.word	0x00000000


	//----- nvinfo : EIATTR_CBANK_PARAM_SIZE
	.align		4
.L_346:
        /*008c*/ 	.byte	0x03, 0x19
        /*008e*/ 	.short	0x001c


	//----- nvinfo : EIATTR_PARAM_CBANK
	.align		4
        /*0090*/ 	.byte	0x04, 0x0a
        /*0092*/ 	.short	(.L_348 - .L_347)
	.align		4
.L_347:
        /*0094*/ 	.word	index@(.nv.constant0._Z7forwardPdiiiii)
        /*0098*/ 	.short	0x0380
        /*009a*/ 	.short	0x001c


	//----- nvinfo : EIATTR_SW_WAR
	.align		4
.L_348:
        /*009c*/ 	.byte	0x04, 0x36
        /*009e*/ 	.short	(.L_350 - .L_349)
.L_349:
        /*00a0*/ 	.word	0x00000008
.L_350:


//--------------------- .nv.info._Z8swapRowsPdiiiii --------------------------
	.section	.nv.info._Z8swapRowsPdiiiii,"",@"SHT_CUDA_INFO"
	.sectionflags	@""
	.align	4


	//----- nvinfo : EIATTR_CUDA_API_VERSION
	.align		4
        /*0000*/ 	.byte	0x04, 0x37
        /*0002*/ 	.short	(.L_352 - .L_351)
.L_351:
        /*0004*/ 	.word	0x00000082


	//----- nvinfo : EIATTR_KPARAM_INFO
	.align		4
.L_352:
        /*0008*/ 	.byte	0x04, 0x17
        /*000a*/ 	.short	(.L_354 - .L_353)
.L_353:
        /*000c*/ 	.word	0x00000000
        /*0010*/ 	.short	0x0005
        /*0012*/ 	.short	0x0018
        /*0014*/ 	.byte	0x00, 0xf0, 0x11, 0x00


	//----- nvinfo : EIATTR_KPARAM_INFO
	.align		4
.L_354:
        /*0018*/ 	.byte	0x04, 0x17
        /*001a*/ 	.short	(.L_356 - .L_355)
.L_355:
        /*001c*/ 	.word	0x00000000
        /*0020*/ 	.short	0x0004
        /*0022*/ 	.short	0x0014
        /*0024*/ 	.byte	0x00, 0xf0, 0x11, 0x00


	//----- nvinfo : EIATTR_KPARAM_INFO
	.align		4
.L_356:
        /*0028*/ 	.byte	0x04, 0x17
        /*002a*/ 	.short	(.L_358 - .L_357)
.L_357:
        /*002c*/ 	.word	0x00000000
        /*0030*/ 	.short	0x0003
        /*0032*/ 	.short	0x0010
        /*0034*/ 	.byte	0x00, 0xf0, 0x11, 0x00


	//----- nvinfo : EIATTR_KPARAM_INFO
	.align		4
.L_358:
        /*0038*/ 	.byte	0x04, 0x17
        /*003a*/ 	.short	(.L_360 - .L_359)
.L_359:
        /*003c*/ 	.word	0x00000000
        /*0040*/ 	.short	0x0002
        /*0042*/ 	.short	0x000c
        /*0044*/ 	.byte	0x00, 0xf0, 0x11, 0x00


	//----- nvinfo : EIATTR_KPARAM_INFO
	.align		4
.L_360:
        /*0048*/ 	.byte	0x04, 0x17
        /*004a*/ 	.short	(.L_362 - .L_361)
.L_361:
        /*004c*/ 	.word	0x00000000
        /*0050*/ 	.short	0x0001
        /*0052*/ 	.short	0x0008
        /*0054*/ 	.byte	0x00, 0xf0, 0x11, 0x00


	//----- nvinfo : EIATTR_KPARAM_INFO
	.align		4
.L_362:
        /*0058*/ 	.byte	0x04, 0x17
        /*005a*/ 	.short	(.L_364 - .L_363)
.L_363:
        /*005c*/ 	.word	0x00000000
        /*0060*/ 	.short	0x0000
        /*0062*/ 	.short	0x0000
        /*0064*/ 	.byte	0x00, 0xf5, 0x21, 0x00


	//----- nvinfo : EIATTR_SPARSE_MMA_MASK
	.align		4
.L_364:
        /*0068*/ 	.byte	0x03, 0x50
        /*006a*/ 	.short	0x0000


	//----- nvinfo : EIATTR_MAXREG_COUNT
	.align		4
        /*006c*/ 	.byte	0x03, 0x1b
        /*006e*/ 	.short	0x00ff


	//----- nvinfo : EIATTR_MERCURY_ISA_VERSION
	.align		4
        /*0070*/ 	.byte	0x03, 0x5f
        /*0072*/ 	.short	0x0101


	//----- nvinfo : EIATTR_VRC_CTA_INIT_COUNT
	.align		4
        /*0074*/ 	.byte	0x02, 0x4a
	.zero		1
	.zero		1


	//----- nvinfo : EIATTR_EXIT_INSTR_OFFSETS
	.align		4
        /*0078*/ 	.byte	0x04, 0x1c
        /*007a*/ 	.short	(.L_366 - .L_365)


	//   ....[0]....
.L_365:
        /*007c*/ 	.word	0x000000b0


	//   ....[1]....
        /*0080*/ 	.word	0x00000440


	//   ....[2]....
        /*0084*/ 	.word	0x000006b0


	//----- nvinfo : EIATTR_CRS_STACK_SIZE
	.align		4
.L_366:
        /*0088*/ 	.byte	0x04, 0x1e
        /*008a*/ 	.short	(.L_368 - .L_367)
.L_367:
        /*008c*/ 	.word	0x00000000


	//----- nvinfo : EIATTR_CBANK_PARAM_SIZE
	.align		4
.L_368:
        /*0090*/ 	.byte	0x03, 0x19
        /*0092*/ 	.short	0x001c


	//----- nvinfo : EIATTR_PARAM_CBANK
	.align		4
        /*0094*/ 	.byte	0x04, 0x0a
        /*0096*/ 	.short	(.L_370 - .L_369)
	.align		4
.L_369:
        /*0098*/ 	.word	index@(.nv.constant0._Z8swapRowsPdiiiii)
        /*009c*/ 	.short	0x0380
        /*009e*/ 	.short	0x001c


	//----- nvinfo : EIATTR_SW_WAR
	.align		4
.L_370:
        /*00a0*/ 	.byte	0x04, 0x36
        /*00a2*/ 	.short	(.L_372 - .L_371)
.L_371:
        /*00a4*/ 	.word	0x00000008
.L_372:


//--------------------- .nv.callgraph             --------------------------
	.section	.nv.callgraph,"",@"SHT_CUDA_CALLGRAPH"
	.align	4
	.sectionentsize	8
	.align		4
        /*0000*/ 	.word	0x00000000
	.align		4
        /*0004*/ 	.word	0xffffffff
	.align		4
        /*0008*/ 	.word	0x00000000
	.align		4
        /*000c*/ 	.word	0xfffffffe
	.align		4
        /*0010*/ 	.word	0x00000000
	.align		4
        /*0014*/ 	.word	0xfffffffd
	.align		4
        /*0018*/ 	.word	0x00000000
	.align		4
        /*001c*/ 	.word	0xfffffffc


//--------------------- .nv.constant4             --------------------------
	.section	.nv.constant4,"a",@progbits
	.align	8
	.align		8
.nv.constant4:
        /*0000*/ 	.dword	_ZN34_INTERNAL_7c11edc9_4_k_cu_831e66da4cuda3std3__45__cpo5beginE
	.align		8
        /*0008*/ 	.dword	_ZN34_INTERNAL_7c11edc9_4_k_cu_831e66da4cuda3std3__45__cpo3endE
	.align		8
        /*0010*/ 	.dword	_ZN34_INTERNAL_7c11edc9_4_k_cu_831e66da4cuda3std3__45__cpo6cbeginE
	.align		8
        /*0018*/ 	.dword	_ZN34_INTERNAL_7c11edc9_4_k_cu_831e66da4cuda3std3__45__cpo4cendE
	.align		8
        /*0020*/ 	.dword	_ZN34_INTERNAL_7c11edc9_4_k_cu_831e66da4cuda3std3__45__cpo6rbeginE
	.align		8
        /*0028*/ 	.dword	_ZN34_INTERNAL_7c11edc9_4_k_cu_831e66da4cuda3std3__45__cpo4rendE
	.align		8
        /*0030*/ 	.dword	_ZN34_INTERNAL_7c11edc9_4_k_cu_831e66da4cuda3std3__45__cpo7crbeginE
	.align		8
        /*0038*/ 	.dword	_ZN34_INTERNAL_7c11edc9_4_k_cu_831e66da4cuda3std3__45__cpo5crendE
	.align		8
        /*0040*/ 	.dword	_ZN34_INTERNAL_7c11edc9_4_k_cu_831e66da4cuda3std3__436_GLOBAL__N__7c11edc9_4_k_cu_831e66da6ignoreE
	.align		8
        /*0048*/ 	.dword	_ZN34_INTERNAL_7c11edc9_4_k_cu_831e66da4cuda3std3__419piecewise_constructE
	.align		8
        /*0050*/ 	.dword	_ZN34_INTERNAL_7c11edc9_4_k_cu_831e66da4cuda3std3__48in_placeE
	.align		8
        /*0058*/ 	.dword	_ZN34_INTERNAL_7c11edc9_4_k_cu_831e66da4cuda3std3__420unreachable_sentinelE
	.align		8
        /*0060*/ 	.dword	_ZN34_INTERNAL_7c11edc9_4_k_cu_831e66da4cuda3std3__47nulloptE
	.align		8
        /*0068*/ 	.dword	_ZN34_INTERNAL_7c11edc9_4_k_cu_831e66da4cuda3std3__48unexpectE
	.align		8
        /*0070*/ 	.dword	_ZN34_INTERNAL_7c11edc9_4_k_cu_831e66da4cuda3std6ranges3__45__cpo4swapE
	.align		8
        /*0078*/ 	.dword	_ZN34_INTERNAL_7c11edc9_4_k_cu_831e66da4cuda3std6ranges3__45__cpo9iter_moveE
	.align		8
        /*0080*/ 	.dword	_ZN34_INTERNAL_7c11edc9_4_k_cu_831e66da4cuda3std6ranges3__45__cpo5beginE
	.align		8
        /*0088*/ 	.dword	_ZN34_INTERNAL_7c11edc9_4_k_cu_831e66da4cuda3std6ranges3__45__cpo3endE
	.align		8
        /*0090*/ 	.dword	_ZN34_INTERNAL_7c11edc9_4_k_cu_831e66da4cuda3std6ranges3__45__cpo6cbeginE
	.align		8
        /*0098*/ 	.dword	_ZN34_INTERNAL_7c11edc9_4_k_cu_831e66da4cuda3std6ranges3__45__cpo4cendE
	.align		8
        /*00a0*/ 	.dword	_ZN34_INTERNAL_7c11edc9_4_k_cu_831e66da4cuda3std6ranges3__45__cpo7advanceE
	.align		8
        /*00a8*/ 	.dword	_ZN34_INTERNAL_7c11edc9_4_k_cu_831e66da4cuda3std6ranges3__45__cpo9iter_swapE
	.align		8
        /*00b0*/ 	.dword	_ZN34_INTERNAL_7c11edc9_4_k_cu_831e66da4cuda3std6ranges3__45__cpo4nextE
	.align		8
        /*00b8*/ 	.dword	_ZN34_INTERNAL_7c11edc9_4_k_cu_831e66da4cuda3std6ranges3__45__cpo4prevE
	.align		8
        /*00c0*/ 	.dword	_ZN34_INTERNAL_7c11edc9_4_k_cu_831e66da4cuda3std6ranges3__45__cpo4dataE
	.align		8
        /*00c8*/ 	.dword	_ZN34_INTERNAL_7c11edc9_4_k_cu_831e66da4cuda3std6ranges3__45__cpo5cdataE
	.align		8
        /*00d0*/ 	.dword	_ZN34_INTERNAL_7c11edc9_4_k_cu_831e66da4cuda3std6ranges3__45__cpo4sizeE
	.align		8
        /*00d8*/ 	.dword	_ZN34_INTERNAL_7c11edc9_4_k_cu_831e66da4cuda3std6ranges3__45__cpo5ssizeE
	.align		8
        /*00e0*/ 	.dword	_ZN34_INTERNAL_7c11edc9_4_k_cu_831e66da4cuda3std6ranges3__45__cpo8distanceE
	.align		8
        /*00e8*/ 	.dword	_ZN34_INTERNAL_7c11edc9_4_k_cu_831e66da6thrust24THRUST_300001_SM_1000_NS8cuda_cub3parE
	.align		8
        /*00f0*/ 	.dword	_ZN34_INTERNAL_7c11edc9_4_k_cu_831e66da6thrust24THRUST_300001_SM_1000_NS8cuda_cub10par_nosyncE
	.align		8
        /*00f8*/ 	.dword	_ZN34_INTERNAL_7c11edc9_4_k_cu_831e66da6thrust24THRUST_300001_SM_1000_NS6system6detail10sequential3seqE
	.align		8
        /*0100*/ 	.dword	_ZN34_INTERNAL_7c11edc9_4_k_cu_831e66da6thrust24THRUST_300001_SM_1000_NS6system3cpp3parE
	.align		8
        /*0108*/ 	.dword	_ZN34_INTERNAL_7c11edc9_4_k_cu_831e66da6thrust24THRUST_300001_SM_1000_NS12placeholders2_1E
	.align		8
        /*0110*/ 	.dword	_ZN34_INTERNAL_7c11edc9_4_k_cu_831e66da6thrust24THRUST_300001_SM_1000_NS12placeholders2_2E
	.align		8
        /*0118*/ 	.dword	_ZN34_INTERNAL_7c11edc9_4_k_cu_831e66da6thrust24THRUST_300001_SM_1000_NS12placeholders2_3E
	.align		8
        /*0120*/ 	.dword	_ZN34_INTERNAL_7c11edc9_4_k_cu_831e66da6thrust24THRUST_300001_SM_1000_NS12placeholders2_4E
	.align		8
        /*0128*/ 	.dword	_ZN34_INTERNAL_7c11edc9_4_k_cu_831e66da6thrust24THRUST_300001_SM_1000_NS12placeholders2_5E
	.align		8
        /*0130*/ 	.dword	_ZN34_INTERNAL_7c11edc9_4_k_cu_831e66da6thrust24THRUST_300001_SM_1000_NS12placeholders2_6E
	.align		8
        /*0138*/ 	.dword	_ZN34_INTERNAL_7c11edc9_4_k_cu_831e66da6thrust24THRUST_300001_SM_1000_NS12placeholders2_7E
	.align		8
        /*0140*/ 	.dword	_ZN34_INTERNAL_7c11edc9_4_k_cu_831e66da6thrust24THRUST_300001_SM_1000_NS12placeholders2_8E
	.align		8
        /*0148*/ 	.dword	_ZN34_INTERNAL_7c11edc9_4_k_cu_831e66da6thrust24THRUST_300001_SM_1000_NS12placeholders2_9E
	.align		8
        /*0150*/ 	.dword	_ZN34_INTERNAL_7c11edc9_4_k_cu_831e66da6thrust24THRUST_300001_SM_1000_NS12placeholders3_10E
	.align		8
        /*0158*/ 	.dword	_ZN34_INTERNAL_7c11edc9_4_k_cu_831e66da6thrust24THRUST_300001_SM_1000_NS3seqE
	.align		8
        /*0160*/ 	.dword	_ZN34_INTERNAL_7c11edc9_4_k_cu_831e66da6thrust24THRUST_300001_SM_1000_NS6deviceE


//--------------------- .text._ZN3cub18CUB_300001_SM_10006detail11EmptyKernelIvEEvv --------------------------
	.section	.text._ZN3cub18CUB_300001_SM_10006detail11EmptyKernelIvEEvv,"ax",@progbits
	.align	128
        .global         _ZN3cub18CUB_300001_SM_10006detail11EmptyKernelIvEEvv
        .type           _ZN3cub18CUB_300001_SM_10006detail11EmptyKernelIvEEvv,@function
        .size           _ZN3cub18CUB_300001_SM_10006detail11EmptyKernelIvEEvv,(.L_x_757 - _ZN3cub18CUB_300001_SM_10006detail11EmptyKernelIvEEvv)
        .other          _ZN3cub18CUB_300001_SM_10006detail11EmptyKernelIvEEvv,@"STO_CUDA_ENTRY STV_DEFAULT"
_ZN3cub18CUB_300001_SM_10006detail11EmptyKernelIvEEvv:
.text._ZN3cub18CUB_300001_SM_10006detail11EmptyKernelIvEEvv:
[----:B------:R-:W-:Y:S01]  /*0000*/  LDC R1, c[0x0][0x37c] ;  /* 0x0000df00ff017b82 */ /* 0x000fe20000000800 */
[----:B------:R-:W-:Y:S05]  /*0010*/  EXIT ;  /* 0x000000000000794d */ /* 0x000fea0003800000 */
.L_x_0:
[----:B------:R-:W-:-:S00]  /*0020*/  BRA `(.L_x_0) ;  /* 0xfffffffc00fc7947 */ /* 0x000fc0000383ffff */
[----:B------:R-:W-:-:S00]  /*0030*/  NOP ;  /* 0x0000000000007918 */ /* 0x000fc00000000000 */
        /* <DEDUP_REMOVED lines=12> */
.L_x_757:


//--------------------- .text._ZN6thrust24THRUST_300001_SM_1000_NS8cuda_cub4core6detail13_kernel_agentINS1_8__reduce11ReduceAgentIPN4cuda3std3__45tupleIJdlEEESC_SB_lNS1_9__extrema9arg_max_fIdl6AbsMaxEEEEJSC_SC_iSG_EEEvDpT0_ --------------------------
	.section	.text._ZN6thrust24THRUST_300001_SM_1000_NS8cuda_cub4core6detail13_kernel_agentINS1_8__reduce11ReduceAgentIPN4cuda3std3__45tupleIJdlEEESC_SB_lNS1_9__extrema9arg_max_fIdl6AbsMaxEEEEJSC_SC_iSG_EEEvDpT0_,"ax",@progbits
	.align	128
        .global         _ZN6thrust24THRUST_300001_SM_1000_NS8cuda_cub4core6detail13_kernel_agentINS1_8__reduce11ReduceAgentIPN4cuda3std3__45tupleIJdlEEESC_SB_lNS1_9__extrema9arg_max_fIdl6AbsMaxEEEEJSC_SC_iSG_EEEvDpT0_
        .type           _ZN6thrust24THRUST_300001_SM_1000_NS8cuda_cub4core6detail13_kernel_agentINS1_8__reduce11ReduceAgentIPN4cuda3std3__45tupleIJdlEEESC_SB_lNS1_9__extrema9arg_max_fIdl6AbsMaxEEEEJSC_SC_iSG_EEEvDpT0_,@function
        .size           _ZN6thrust24THRUST_300001_SM_1000_NS8cuda_cub4core6detail13_kernel_agentINS1_8__reduce11ReduceAgentIPN4cuda3std3__45tupleIJdlEEESC_SB_lNS1_9__extrema9arg_max_fIdl6AbsMaxEEEEJSC_SC_iSG_EEEvDpT0_,(.L_x_758 - _ZN6thrust24THRUST_300001_SM_1000_NS8cuda_cub4core6detail13_kernel_agentINS1_8__reduce11ReduceAgentIPN4cuda3std3__45tupleIJdlEEESC_SB_lNS1_9__extrema9arg_max_fIdl6AbsMaxEEEEJSC_SC_iSG_EEEvDpT0_)
        .other          _ZN6thrust24THRUST_300001_SM_1000_NS8cuda_cub4core6detail13_kernel_agentINS1_8__reduce11ReduceAgentIPN4cuda3std3__45tupleIJdlEEESC_SB_lNS1_9__extrema9arg_max_fIdl6AbsMaxEEEEJSC_SC_iSG_EEEvDpT0_,@"STO_CUDA_ENTRY STV_DEFAULT"
_ZN6thrust24THRUST_300001_SM_1000_NS8cuda_cub4core6detail13_kernel_agentINS1_8__reduce11ReduceAgentIPN4cuda3std3__45tupleIJdlEEESC_SB_lNS1_9__extrema9arg_max_fIdl6AbsMaxEEEEJSC_SC_iSG_EEEvDpT0_:
.text._ZN6thrust24THRUST_300001_SM_1000_NS8cuda_cub4core6detail13_kernel_agentINS1_8__reduce11ReduceAgentIPN4cuda3std3__45tupleIJdlEEESC_SB_lNS1_9__extrema9arg_max_fIdl6AbsMaxEEEEJSC_SC_iSG_EEEvDpT0_:
[----:B------:R-:W-:Y:S01]  /*0000*/  LDC R1, c[0x0][0x37c] ;  /* 0x0000df00ff017b82 */ /* 0x000fe20000000800 */
[----:B------:R-:W0:Y:S02]  /*0010*/  LDCU UR8, c[0x0][0x390] ;  /* 0x00007200ff0877ac */ /* 0x000e240008000800 */
[----:B0-----:R-:W-:-:S13]  /*0020*/  ISETP.NE.AND P0, PT, RZ, UR8, PT ;  /* 0x00000008ff007c0c */ /* 0x001fda000bf05270 */
[----:B------:R-:W-:Y:S05]  /*0030*/  @!P0 EXIT ;  /* 0x000000000000894d */ /* 0x000fea0003800000 */
[----:B------:R-:W-:Y:S01]  /*0040*/  UISETP.GT.AND UP0, UPT, UR8, 0x4ff, UPT ;  /* 0x000004ff0800788c */ /* 0x000fe2000bf04270 */
[----:B------:R-:W-:Y:S01]  /*0050*/  BSSY.RECONVERGENT B0, `(.L_x_1) ;  /* 0x00006c1000007945 */ /* 0x000fe20003800200 */
[----:B------:R-:W0:Y:S07]  /*0060*/  LDCU.64 UR10, c[0x0][0x358] ;  /* 0x00006b00ff0a77ac */ /* 0x000e2e0008000a00 */
[----:B------:R-:W-:Y:S05]  /*0070*/  BRA.U UP0, `(.L_x_2) ;  /* 0x0000003900807547 */ /* 0x000fea000b800000 */
[----:B------:R-:W1:Y:S01]  /*0080*/  S2R R0, SR_TID.X ;  /* 0x0000000000007919 */ /* 0x000e620000002100 */
[----:B------:R-:W2:Y:S01]  /*0090*/  LDCU UR4, c[0x0][0x390] ;  /* 0x00007200ff0477ac */ /* 0x000ea20008000800 */
[----:B------:R-:W-:Y:S01]  /*00a0*/  BSSY.RECONVERGENT B1, `(.L_x_3) ;  /* 0x000000b000017945 */ /* 0x000fe20003800200 */
[----:B------:R-:W-:Y:S02]  /*00b0*/  CS2R R14, SRZ ;  /* 0x00000000000e7805 */ /* 0x000fe4000001ff00 */
[----:B------:R-:W-:Y:S02]  /*00c0*/  CS2R R12, SRZ ;  /* 0x00000000000c7805 */ /* 0x000fe4000001ff00 */
[----:B-1----:R-:W-:Y:S01]  /*00d0*/  ISETP.GE.AND P0, PT, R0, UR8, PT ;  /* 0x0000000800007c0c */ /* 0x002fe2000bf06270 */
[----:B------:R-:W-:-:S12]  /*00e0*/  IMAD.MOV.U32 R19, RZ, RZ, R0 ;  /* 0x000000ffff137224 */ /* 0x000fd800078e0000 */
[----:B--2---:R-:W-:Y:S05]  /*00f0*/  @P0 BRA `(.L_x_4) ;  /* 0x0000000000140947 */ /* 0x004fea0003800000 */
[----:B------:R-:W1:Y:S02]  /*0100*/  LDC.64 R2, c[0x0][0x380] ;  /* 0x0000e000ff027b82 */ /* 0x000e640000000a00 */
[----:B-1----:R-:W-:-:S05]  /*0110*/  IMAD.WIDE.U32 R2, R0, 0x10, R2 ;  /* 0x0000001000027825 */ /* 0x002fca00078e0002 */
[----:B0-----:R1:W5:Y:S04]  /*0120*/  LDG.E.64.CONSTANT R14, desc[UR10][R2.64] ;  /* 0x0000000a020e7981 */ /* 0x001368000c1e9b00 */
[----:B------:R1:W5:Y:S01]  /*0130*/  LDG.E.64.CONSTANT R12, desc[UR10][R2.64+0x8] ;  /* 0x0000080a020c7981 */ /* 0x000362000c1e9b00 */
[----:B------:R-:W-:-:S07]  /*0140*/  VIADD R19, R0, 0x100 ;  /* 0x0000010000137836 */ /* 0x000fce0000000000 */
.L_x_4:
[----:B0-----:R-:W-:Y:S05]  /*0150*/  BSYNC.RECONVERGENT B1 ;  /* 0x0000000000017941 */ /* 0x001fea0003800200 */
.L_x_3:
[----:B------:R-:W-:Y:S01]  /*0160*/  ISETP.GE.AND P0, PT, R19, UR8, PT ;  /* 0x0000000813007c0c */ /* 0x000fe2000bf06270 */
[----:B------:R-:W-:-:S12]  /*0170*/  BSSY.RECONVERGENT B1, `(.L_x_5) ;  /* 0x0000099000017945 */ /* 0x000fd80003800200 */
[----:B------:R-:W-:Y:S05]  /*0180*/  @P0 BRA `(.L_x_6) ;  /* 0x00000008005c0947 */ /* 0x000fea0003800000 */
[----:B------:R-:W-:Y:S01]  /*0190*/  LOP3.LUT R4, RZ, R19, RZ, 0x33, !PT ;  /* 0x00000013ff047212 */ /* 0x000fe200078e33ff */
[----:B------:R-:W-:Y:S04]  /*01a0*/  BSSY.RECONVERGENT B2, `(.L_x_7) ;  /* 0x000002e000027945 */ /* 0x000fe80003800200 */
[----:B------:R-:W-:-:S05]  /*01b0*/  VIADD R4, R4, UR8 ;  /* 0x0000000804047c36 */ /* 0x000fca0008000000 */
[----:B-1----:R-:W-:-:S04]  /*01c0*/  LOP3.LUT R2, R4, 0x300, RZ, 0xc0, !PT ;  /* 0x0000030004027812 */ /* 0x002fc800078ec0ff */
[----:B------:R-:W-:-:S13]  /*01d0*/  ISETP.NE.AND P0, PT, R2, 0x300, PT ;  /* 0x000003000200780c */ /* 0x000fda0003f05270 */
[----:B------:R-:W-:Y:S05]  /*01e0*/  @!P0 BRA `(.L_x_8) ;  /* 0x0000000000a48947 */ /* 0x000fea0003800000 */
[----:B------:R-:W0:Y:S01]  /*01f0*/  LDC.64 R2, c[0x0][0x380] ;  /* 0x0000e000ff027b82 */ /* 0x000e220000000a00 */
[----:B------:R-:W-:-:S04]  /*0200*/  LEA.HI R5, R4, 0x1, RZ, 0x18 ;  /* 0x0000000104057811 */ /* 0x000fc800078fc0ff */
[----:B------:R-:W-:-:S05]  /*0210*/  LOP3.LUT R5, R5, 0x3, RZ, 0xc0, !PT ;  /* 0x0000000305057812 */ /* 0x000fca00078ec0ff */
[----:B------:R-:W-:Y:S02]  /*0220*/  IMAD.MOV R5, RZ, RZ, -R5 ;  /* 0x000000ffff057224 */ /* 0x000fe400078e0a05 */
[----:B0-----:R-:W-:-:S04]  /*0230*/  IMAD.WIDE.U32 R2, R19, 0x10, R2 ;  /* 0x0000001013027825 */ /* 0x001fc800078e0002 */
[----:B------:R-:W-:-:S07]  /*0240*/  IMAD.MOV.U32 R16, RZ, RZ, R2 ;  /* 0x000000ffff107224 */ /* 0x000fce00078e0002 */
.L_x_11:
[----:B------:R-:W-:-:S05]  /*0250*/  IMAD.MOV.U32 R2, RZ, RZ, R16 ;  /* 0x000000ffff027224 */ /* 0x000fca00078e0010 */
[----:B------:R-:W2:Y:S04]  /*0260*/  LDG.E.64.CONSTANT R8, desc[UR10][R2.64] ;  /* 0x0000000a02087981 */ /* 0x000ea8000c1e9b00 */
[----:B------:R-:W3:Y:S01]  /*0270*/  LDG.E.64.CONSTANT R10, desc[UR10][R2.64+0x8] ;  /* 0x0000080a020a7981 */ /* 0x000ee2000c1e9b00 */
[----:B------:R-:W-:Y:S01]  /*0280*/  VIADD R5, R5, 0x1 ;  /* 0x0000000105057836 */ /* 0x000fe20000000000 */
[----:B------:R-:W-:Y:S01]  /*0290*/  BSSY.RECONVERGENT B3, `(.L_x_9) ;  /* 0x000001b000037945 */ /* 0x000fe20003800200 */
[----:B-----5:R-:W-:Y:S01]  /*02a0*/  IMAD.MOV.U32 R21, RZ, RZ, R13 ;  /* 0x000000ffff157224 */ /* 0x020fe200078e000d */
[----:B------:R-:W-:Y:S01]  /*02b0*/  IADD3 R16, P3, PT, R2, 0x1000, RZ ;  /* 0x0000100002107810 */ /* 0x000fe20007f7e0ff */
[----:B------:R-:W-:Y:S01]  /*02c0*/  IMAD.MOV.U32 R17, RZ, RZ, R12 ;  /* 0x000000ffff117224 */ /* 0x000fe200078e000c */
[----:B------:R-:W-:Y:S01]  /*02d0*/  ISETP.NE.AND P2, PT, R5, RZ, PT ;  /* 0x000000ff0500720c */ /* 0x000fe20003f45270 */
[----:B------:R-:W-:-:S02]  /*02e0*/  IMAD.MOV.U32 R6, RZ, RZ, R14 ;  /* 0x000000ffff067224 */ /* 0x000fc400078e000e */
[----:B------:R-:W-:Y:S01]  /*02f0*/  IMAD.MOV.U32 R7, RZ, RZ, R15 ;  /* 0x000000ffff077224 */ /* 0x000fe200078e000f */
[----:B--2---:R-:W-:Y:S01]  /*0300*/  DSETP.GEU.AND P0, PT, |R14|, |R8|, PT ;  /* 0x400000080e00722a */ /* 0x004fe20003f0e200 */
[----:B------:R-:W-:Y:S02]  /*0310*/  IMAD.MOV.U32 R14, RZ, RZ, R8 ;  /* 0x000000ffff0e7224 */ /* 0x000fe400078e0008 */
[----:B---3--:R-:W-:Y:S02]  /*0320*/  IMAD.MOV.U32 R12, RZ, RZ, R10 ;  /* 0x000000ffff0c7224 */ /* 0x008fe400078e000a */
[----:B------:R-:W-:Y:S02]  /*0330*/  IMAD.MOV.U32 R13, RZ, RZ, R11 ;  /* 0x000000ffff0d7224 */ /* 0x000fe400078e000b */
[----:B------:R-:W-:-:S07]  /*0340*/  IMAD.MOV.U32 R15, RZ, RZ, R9 ;  /* 0x000000ffff0f7224 */ /* 0x000fce00078e0009 */
[----:B------:R-:W-:Y:S05]  /*0350*/  @!P0 BRA `(.L_x_10) ;  /* 0x0000000000388947 */ /* 0x000fea0003800000 */
[----:B------:R-:W-:Y:S01]  /*0360*/  DSETP.GEU.AND P0, PT, |R8|, |R6|, PT ;  /* 0x400000060800722a */ /* 0x000fe20003f0e200 */
[----:B------:R-:W-:Y:S02]  /*0370*/  IMAD.MOV.U32 R14, RZ, RZ, R6 ;  /* 0x000000ffff0e7224 */ /* 0x000fe400078e0006 */
[----:B------:R-:W-:Y:S02]  /*0380*/  IMAD.MOV.U32 R15, RZ, RZ, R7 ;  /* 0x000000ffff0f7224 */ /* 0x000fe400078e0007 */
[----:B------:R-:W-:Y:S02]  /*0390*/  IMAD.MOV.U32 R12, RZ, RZ, R17 ;  /* 0x000000ffff0c7224 */ /* 0x000fe400078e0011 */
[----:B------:R-:W-:-:S07]  /*03a0*/  IMAD.MOV.U32 R13, RZ, RZ, R21 ;  /* 0x000000ffff0d7224 */ /* 0x000fce00078e0015 */
[----:B------:R-:W-:Y:S05]  /*03b0*/  @!P0 BRA `(.L_x_10) ;  /* 0x0000000000208947 */ /* 0x000fea0003800000 */
[CC--:B------:R-:W-:Y:S02]  /*03c0*/  ISETP.GE.U32.AND P1, PT, R17.reuse, R10.reuse, PT ;  /* 0x0000000a1100720c */ /* 0x0c0fe40003f26070 */
[----:B------:R-:W-:Y:S02]  /*03d0*/  ISETP.LT.U32.AND P0, PT, R17, R10, PT ;  /* 0x0000000a1100720c */ /* 0x000fe40003f01070 */
[CC--:B------:R-:W-:Y:S02]  /*03e0*/  ISETP.GE.AND.EX P1, PT, R21.reuse, R11.reuse, PT, P1 ;  /* 0x0000000b1500720c */ /* 0x0c0fe40003f26310 */
[----:B------:R-:W-:Y:S02]  /*03f0*/  ISETP.LT.AND.EX P0, PT, R21, R11, PT, P0 ;  /* 0x0000000b1500720c */ /* 0x000fe40003f01300 */
[----:B------:R-:W-:Y:S02]  /*0400*/  FSEL R14, R6, R8, !P1 ;  /* 0x00000008060e7208 */ /* 0x000fe40004800000 */
[----:B------:R-:W-:-:S02]  /*0410*/  FSEL R15, R7, R9, !P1 ;  /* 0x00000009070f7208 */ /* 0x000fc40004800000 */
[----:B------:R-:W-:Y:S02]  /*0420*/  SEL R12, R17, R10, P0 ;  /* 0x0000000a110c7207 */ /* 0x000fe40000000000 */
[----:B------:R-:W-:-:S07]  /*0430*/  SEL R13, R21, R11, P0 ;  /* 0x0000000b150d7207 */ /* 0x000fce0000000000 */
.L_x_10:
[----:B------:R-:W-:Y:S05]  /*0440*/  BSYNC.RECONVERGENT B3 ;  /* 0x0000000000037941 */ /* 0x000fea0003800200 */
.L_x_9:
[----:B------:R-:W-:Y:S02]  /*0450*/  IMAD.X R3, RZ, RZ, R3, P3 ;  /* 0x000000ffff037224 */ /* 0x000fe400018e0603 */
[----:B------:R-:W-:Y:S01]  /*0460*/  VIADD R19, R19, 0x100 ;  /* 0x0000010013137836 */ /* 0x000fe20000000000 */
[----:B------:R-:W-:Y:S06]  /*0470*/  @P2 BRA `(.L_x_11) ;  /* 0xfffffffc00742947 */ /* 0x000fec000383ffff */
.L_x_8:
[----:B------:R-:W-:Y:S05]  /*0480*/  BSYNC.RECONVERGENT B2 ;  /* 0x0000000000027941 */ /* 0x000fea0003800200 */
.L_x_7:
[----:B------:R-:W0:Y:S01]  /*0490*/  LDC.64 R8, c[0x0][0x380] ;  /* 0x0000e000ff087b82 */ /* 0x000e220000000a00 */
[----:B------:R-:W-:-:S13]  /*04a0*/  ISETP.GE.U32.AND P0, PT, R4, 0x300, PT ;  /* 0x000003000400780c */ /* 0x000fda0003f06070 */
[----:B------:R-:W-:Y:S05]  /*04b0*/  @!P0 BRA `(.L_x_6) ;  /* 0x0000000400908947 */ /* 0x000fea0003800000 */
.L_x_20:
[----:B0-----:R-:W-:-:S05]  /*04c0*/  IMAD.WIDE R20, R19, 0x10, R8 ;  /* 0x0000001013147825 */ /* 0x001fca00078e0208 */
[----:B------:R-:W2:Y:S04]  /*04d0*/  LDG.E.64.CONSTANT R10, desc[UR10][R20.64] ;  /* 0x0000000a140a7981 */ /* 0x000ea8000c1e9b00 */
[----:B------:R-:W3:Y:S04]  /*04e0*/  LDG.E.64.CONSTANT R16, desc[UR10][R20.64+0x8] ;  /* 0x0000080a14107981 */ /* 0x000ee8000c1e9b00 */
[----:B-----5:R0:W5:Y:S04]  /*04f0*/  LDG.E.64.CONSTANT R6, desc[UR10][R20.64+0x1000] ;  /* 0x0010000a14067981 */ /* 0x020168000c1e9b00 */
[----:B------:R0:W5:Y:S01]  /*0500*/  LDG.E.64.CONSTANT R4, desc[UR10][R20.64+0x1008] ;  /* 0x0010080a14047981 */ /* 0x000162000c1e9b00 */
[----:B------:R-:W-:Y:S01]  /*0510*/  BSSY.RECONVERGENT B2, `(.L_x_12) ;  /* 0x0000015000027945 */ /* 0x000fe20003800200 */
[----:B--2---:R-:W-:Y:S01]  /*0520*/  DSETP.GEU.AND P0, PT, |R14|, |R10|, PT ;  /* 0x4000000a0e00722a */ /* 0x004fe20003f0e200 */
[----:B------:R-:W-:-:S02]  /*0530*/  IMAD.MOV.U32 R2, RZ, RZ, R10 ;  /* 0x000000ffff027224 */ /* 0x000fc400078e000a */
[----:B------:R-:W-:Y:S02]  /*0540*/  IMAD.MOV.U32 R3, RZ, RZ, R11 ;  /* 0x000000ffff037224 */ /* 0x000fe400078e000b */
[----:B---3--:R-:W-:Y:S02]  /*0550*/  IMAD.MOV.U32 R23, RZ, RZ, R16 ;  /* 0x000000ffff177224 */ /* 0x008fe400078e0010 */
[----:B------:R-:W-:-:S07]  /*0560*/  IMAD.MOV.U32 R25, RZ, RZ, R17 ;  /* 0x000000ffff197224 */ /* 0x000fce00078e0011 */
[----:B0-----:R-:W-:Y:S05]  /*0570*/  @!P0 BRA `(.L_x_13) ;  /* 0x0000000000388947 */ /* 0x001fea0003800000 */
[----:B------:R-:W-:Y:S01]  /*0580*/  DSETP.GEU.AND P0, PT, |R10|, |R14|, PT ;  /* 0x4000000e0a00722a */ /* 0x000fe20003f0e200 */
[----:B------:R-:W-:Y:S02]  /*0590*/  IMAD.MOV.U32 R23, RZ, RZ, R12 ;  /* 0x000000ffff177224 */ /* 0x000fe400078e000c */
[----:B------:R-:W-:Y:S02]  /*05a0*/  IMAD.MOV.U32 R25, RZ, RZ, R13 ;  /* 0x000000ffff197224 */ /* 0x000fe400078e000d */
[----:B------:R-:W-:Y:S02]  /*05b0*/  IMAD.MOV.U32 R2, RZ, RZ, R14 ;  /* 0x000000ffff027224 */ /* 0x000fe400078e000e */
[----:B------:R-:W-:-:S07]  /*05c0*/  IMAD.MOV.U32 R3, RZ, RZ, R15 ;  /* 0x000000ffff037224 */ /* 0x000fce00078e000f */
[----:B------:R-:W-:Y:S05]  /*05d0*/  @!P0 BRA `(.L_x_13) ;  /* 0x0000000000208947 */ /* 0x000fea0003800000 */
[CC--:B------:R-:W-:Y:S02]  /*05e0*/  ISETP.LT.U32.AND P1, PT, R12.reuse, R16.reuse, PT ;  /* 0x000000100c00720c */ /* 0x0c0fe40003f21070 */
[CC--:B------:R-:W-:Y:S02]  /*05f0*/  ISETP.GE.U32.AND P0, PT, R12.reuse, R16.reuse, PT ;  /* 0x000000100c00720c */ /* 0x0c0fe40003f06070 */
[CC--:B------:R-:W-:Y:S02]  /*0600*/  ISETP.LT.AND.EX P1, PT, R13.reuse, R17.reuse, PT, P1 ;  /* 0x000000110d00720c */ /* 0x0c0fe40003f21310 */
[CC--:B------:R-:W-:Y:S02]  /*0610*/  ISETP.GE.AND.EX P0, PT, R13.reuse, R17.reuse, PT, P0 ;  /* 0x000000110d00720c */ /* 0x0c0fe40003f06300 */
[----:B------:R-:W-:Y:S02]  /*0620*/  SEL R23, R12, R16, P1 ;  /* 0x000000100c177207 */ /* 0x000fe40000800000 */
[----:B------:R-:W-:-:S02]  /*0630*/  SEL R25, R13, R17, P1 ;  /* 0x000000110d197207 */ /* 0x000fc40000800000 */
[----:B------:R-:W-:Y:S02]  /*0640*/  FSEL R2, R14, R10, !P0 ;  /* 0x0000000a0e027208 */ /* 0x000fe40004000000 */
[----:B------:R-:W-:-:S07]  /*0650*/  FSEL R3, R15, R11, !P0 ;  /* 0x0000000b0f037208 */ /* 0x000fce0004000000 */
.L_x_13:
[----:B------:R-:W-:Y:S05]  /*0660*/  BSYNC.RECONVERGENT B2 ;  /* 0x0000000000027941 */ /* 0x000fea0003800200 */
.L_x_12:
[----:B------:R0:W5:Y:S04]  /*0670*/  LDG.E.64.CONSTANT R14, desc[UR10][R20.64+0x2000] ;  /* 0x0020000a140e7981 */ /* 0x000168000c1e9b00 */
[----:B------:R0:W5:Y:S04]  /*0680*/  LDG.E.64.CONSTANT R12, desc[UR10][R20.64+0x2008] ;  /* 0x0020080a140c7981 */ /* 0x000168000c1e9b00 */
[----:B------:R0:W5:Y:S04]  /*0690*/  LDG.E.64.CONSTANT R10, desc[UR10][R20.64+0x3000] ;  /* 0x0030000a140a7981 */ /* 0x000168000c1e9b00 */
[----:B------:R0:W5:Y:S02]  /*06a0*/  LDG.E.64.CONSTANT R16, desc[UR10][R20.64+0x3008] ;  /* 0x0030080a14107981 */ /* 0x000164000c1e9b00 */
[----:B-----5:R-:W-:Y:S01]  /*06b0*/  DSETP.GEU.AND P0, PT, |R2|, |R6|, PT ;  /* 0x400000060200722a */ /* 0x020fe20003f0e200 */
[----:B------:R-:W-:Y:S01]  /*06c0*/  BSSY.RECONVERGENT B2, `(.L_x_14) ;  /* 0x0000014000027945 */ /* 0x000fe20003800200 */
[----:B------:R-:W-:-:S02]  /*06d0*/  IMAD.MOV.U32 R26, RZ, RZ, R6 ;  /* 0x000000ffff1a7224 */ /* 0x000fc400078e0006 */
[----:B------:R-:W-:Y:S02]  /*06e0*/  IMAD.MOV.U32 R27, RZ, RZ, R7 ;  /* 0x000000ffff1b7224 */ /* 0x000fe400078e0007 */
[----:B------:R-:W-:Y:S02]  /*06f0*/  IMAD.MOV.U32 R29, RZ, RZ, R4 ;  /* 0x000000ffff1d7224 */ /* 0x000fe400078e0004 */
[----:B------:R-:W-:-:S06]  /*0700*/  IMAD.MOV.U32 R18, RZ, RZ, R5 ;  /* 0x000000ffff127224 */ /* 0x000fcc00078e0005 */
[----:B0-----:R-:W-:Y:S05]  /*0710*/  @!P0 BRA `(.L_x_15) ;  /* 0x0000000000388947 */ /* 0x001fea0003800000 */
        /* <DEDUP_REMOVED lines=14> */
.L_x_15:
[----:B------:R-:W-:Y:S05]  /*0800*/  BSYNC.RECONVERGENT B2 ;  /* 0x0000000000027941 */ /* 0x000fea0003800200 */
.L_x_14:
[----:B------:R-:W-:Y:S01]  /*0810*/  DSETP.GEU.AND P0, PT, |R26|, |R14|, PT ;  /* 0x4000000e1a00722a */ /* 0x000fe20003f0e200 */
[----:B------:R-:W-:Y:S01]  /*0820*/  BSSY.RECONVERGENT B2, `(.L_x_16) ;  /* 0x0000014000027945 */ /* 0x000fe20003800200 */
[----:B------:R-:W-:Y:S02]  /*0830*/  IMAD.MOV.U32 R2, RZ, RZ, R14 ;  /* 0x000000ffff027224 */ /* 0x000fe400078e000e */
[----:B------:R-:W-:Y:S02]  /*0840*/  IMAD.MOV.U32 R3, RZ, RZ, R15 ;  /* 0x000000ffff037224 */ /* 0x000fe400078e000f */
[----:B------:R-:W-:Y:S02]  /*0850*/  IMAD.MOV.U32 R5, RZ, RZ, R12 ;  /* 0x000000ffff057224 */ /* 0x000fe400078e000c */
[----:B------:R-:W-:-:S06]  /*0860*/  IMAD.MOV.U32 R7, RZ, RZ, R13 ;  /* 0x000000ffff077224 */ /* 0x000fcc00078e000d */
        /* <DEDUP_REMOVED lines=15> */
.L_x_17:
[----:B------:R-:W-:Y:S05]  /*0960*/  BSYNC.RECONVERGENT B2 ;  /* 0x0000000000027941 */ /* 0x000fea0003800200 */
.L_x_16:
        /* <DEDUP_REMOVED lines=21> */
.L_x_19:
[----:B------:R-:W-:Y:S05]  /*0ac0*/  BSYNC.RECONVERGENT B2 ;  /* 0x0000000000027941 */ /* 0x000fea0003800200 */
.L_x_18:
[----:B------:R-:W-:-:S05]  /*0ad0*/  VIADD R19, R19, 0x400 ;  /* 0x0000040013137836 */ /* 0x000fca0000000000 */
[----:B------:R-:W-:-:S13]  /*0ae0*/  ISETP.GE.AND P0, PT, R19, UR4, PT ;  /* 0x0000000413007c0c */ /* 0x000fda000bf06270 */
[----:B------:R-:W-:Y:S05]  /*0af0*/  @!P0 BRA `(.L_x_20) ;  /* 0xfffffff800708947 */ /* 0x000fea000383ffff */
.L_x_6:
[----:B------:R-:W-:Y:S05]  /*0b00*/  BSYNC.RECONVERGENT B1 ;  /* 0x0000000000017941 */ /* 0x000fea0003800200 */
.L_x_5:
[----:B------:R-:W2:Y:S02]  /*0b10*/  LDCU UR6, c[0x0][0x390] ;  /* 0x00007200ff0677ac */ /* 0x000ea40008000800 */
[----:B--2---:R-:W-:-:S09]  /*0b20*/  UISETP.GE.AND UP0, UPT, UR6, 0x100, UPT ;  /* 0x000001000600788c */ /* 0x004fd2000bf06270 */
[----:B------:R-:W-:Y:S05]  /*0b30*/  BRA.U !UP0, `(.L_x_21) ;  /* 0x0000001508507547 */ /* 0x000fea000b800000 */
[----:B0-----:R-:W0:Y:S01]  /*0b40*/  S2R R9, SR_LANEID ;  /* 0x0000000000097919 */ /* 0x001e220000000000 */
[----:B------:R-:W-:Y:S01]  /*0b50*/  BSSY.RECONVERGENT B1, `(.L_x_22) ;  /* 0x000001f000017945 */ /* 0x000fe20003800200 */
[----:B-----5:R-:W-:Y:S01]  /*0b60*/  IMAD.MOV.U32 R11, RZ, RZ, R12 ;  /* 0x000000ffff0b7224 */ /* 0x020fe200078e000c */
[----:B------:R2:W3:Y:S01]  /*0b70*/  SHFL.DOWN PT, R4, R14, 0x1, 0x1f ;  /* 0x08201f000e047f89 */ /* 0x0004e200000e0000 */
[----:B------:R-:W-:Y:S02]  /*0b80*/  IMAD.MOV.U32 R16, RZ, RZ, R13 ;  /* 0x000000ffff107224 */ /* 0x000fe400078e000d */
[----:B-1----:R-:W-:Y:S01]  /*0b90*/  IMAD.MOV.U32 R2, RZ, RZ, R14 ;  /* 0x000000ffff027224 */ /* 0x002fe200078e000e */
[----:B------:R2:W1:Y:S01]  /*0ba0*/  SHFL.DOWN PT, R5, R15, 0x1, 0x1f ;  /* 0x08201f000f057f89 */ /* 0x00046200000e0000 */
[----:B------:R-:W-:-:S03]  /*0bb0*/  IMAD.MOV.U32 R3, RZ, RZ, R15 ;  /* 0x000000ffff037224 */ /* 0x000fc600078e000f */
[----:B------:R2:W4:Y:S04]  /*0bc0*/  SHFL.DOWN PT, R7, R12, 0x1, 0x1f ;  /* 0x08201f000c077f89 */ /* 0x00052800000e0000 */
[----:B------:R2:W1:Y:S01]  /*0bd0*/  SHFL.DOWN PT, R17, R13, 0x1, 0x1f ;  /* 0x08201f000d117f89 */ /* 0x00046200000e0000 */
[----:B0-----:R-:W-:-:S13]  /*0be0*/  ISETP.GT.AND P0, PT, R9, 0x1e, PT ;  /* 0x0000001e0900780c */ /* 0x001fda0003f04270 */
[----:B-1234-:R-:W-:Y:S05]  /*0bf0*/  @P0 BRA `(.L_x_23) ;  /* 0x0000000000500947 */ /* 0x01efea0003800000 */
[----:B------:R-:W-:Y:S01]  /*0c00*/  DSETP.GEU.AND P0, PT, |R14|, |R4|, PT ;  /* 0x400000040e00722a */ /* 0x000fe20003f0e200 */
[----:B------:R-:W-:Y:S02]  /*0c10*/  IMAD.MOV.U32 R11, RZ, RZ, R7 ;  /* 0x000000ffff0b7224 */ /* 0x000fe400078e0007 */
[----:B------:R-:W-:Y:S02]  /*0c20*/  IMAD.MOV.U32 R16, RZ, RZ, R17 ;  /* 0x000000ffff107224 */ /* 0x000fe400078e0011 */
        /* <DEDUP_REMOVED lines=9> */
[CC--:B------:R-:W-:Y:S02]  /*0cc0*/  ISETP.LT.U32.AND P1, PT, R12.reuse, R7.reuse, PT ;  /* 0x000000070c00720c */ /* 0x0c0fe40003f21070 */
[C---:B------:R-:W-:Y:S02]  /*0cd0*/  ISETP.GE.U32.AND P0, PT, R12.reuse, R7, PT ;  /* 0x000000070c00720c */ /* 0x040fe40003f06070 */
[CC--:B------:R-:W-:Y:S02]  /*0ce0*/  ISETP.LT.AND.EX P1, PT, R13.reuse, R17.reuse, PT, P1 ;  /* 0x000000110d00720c */ /* 0x0c0fe40003f21310 */
[C---:B------:R-:W-:Y:S02]  /*0cf0*/  ISETP.GE.AND.EX P0, PT, R13.reuse, R17, PT, P0 ;  /* 0x000000110d00720c */ /* 0x040fe40003f06300 */
[----:B------:R-:W-:Y:S02]  /*0d00*/  SEL R11, R12, R7, P1 ;  /* 0x000000070c0b7207 */ /* 0x000fe40000800000 */
[----:B------:R-:W-:-:S02]  /*0d10*/  SEL R16, R13, R17, P1 ;  /* 0x000000110d107207 */ /* 0x000fc40000800000 */
[----:B------:R-:W-:Y:S02]  /*0d20*/  FSEL R2, R14, R4, !P0 ;  /* 0x000000040e027208 */ /* 0x000fe40004000000 */
[----:B------:R-:W-:-:S07]  /*0d30*/  FSEL R3, R15, R5, !P0 ;  /* 0x000000050f037208 */ /* 0x000fce0004000000 */
.L_x_23:
[----:B------:R-:W-:Y:S05]  /*0d40*/  BSYNC.RECONVERGENT B1 ;  /* 0x0000000000017941 */ /* 0x000fea0003800200 */
.L_x_22:
[----:B------:R-:W-:Y:S01]  /*0d50*/  ISETP.GT.AND P0, PT, R9, 0x1d, PT ;  /* 0x0000001d0900780c */ /* 0x000fe20003f04270 */
[----:B------:R0:W1:Y:S01]  /*0d60*/  SHFL.DOWN PT, R6, R2, 0x2, 0x1f ;  /* 0x08401f0002067f89 */ /* 0x00006200000e0000 */
[----:B------:R-:W-:Y:S01]  /*0d70*/  BSSY.RECONVERGENT B1, `(.L_x_24) ;  /* 0x000001d000017945 */ /* 0x000fe20003800200 */
[----:B------:R-:W-:Y:S02]  /*0d80*/  IMAD.MOV.U32 R8, RZ, RZ, R11 ;  /* 0x000000ffff087224 */ /* 0x000fe400078e000b */
[----:B------:R0:W2:Y:S01]  /*0d90*/  SHFL.DOWN PT, R7, R3, 0x2, 0x1f ;  /* 0x08401f0003077f89 */ /* 0x0000a200000e0000 */
[----:B------:R-:W-:Y:S02]  /*0da0*/  IMAD.MOV.U32 R10, RZ, RZ, R16 ;  /* 0x000000ffff0a7224 */ /* 0x000fe400078e0010 */
[----:B------:R-:W-:Y:S01]  /*0db0*/  IMAD.MOV.U32 R4, RZ, RZ, R2 ;  /* 0x000000ffff047224 */ /* 0x000fe200078e0002 */
[----:B------:R0:W3:Y:S01]  /*0dc0*/  SHFL.DOWN PT, R12, R11, 0x2, 0x1f ;  /* 0x08401f000b0c7f89 */ /* 0x0000e200000e0000 */
[----:B------:R-:W-:-:S03]  /*0dd0*/  IMAD.MOV.U32 R5, RZ, RZ, R3 ;  /* 0x000000ffff057224 */ /* 0x000fc600078e0003 */
[----:B------:R0:W4:Y:S01]  /*0de0*/  SHFL.DOWN PT, R13, R16, 0x2, 0x1f ;  /* 0x08401f00100d7f89 */ /* 0x00012200000e0000 */
[----:B------:R-:W-:Y:S05]  /*0df0*/  @P0 BRA `(.L_x_25) ;  /* 0x0000000000500947 */ /* 0x000fea0003800000 */
[----:B-12---:R-:W-:Y:S01]  /*0e00*/  DSETP.GEU.AND P0, PT, |R2|, |R6|, PT ;  /* 0x400000060200722a */ /* 0x006fe20003f0e200 */
[----:B---3--:R-:W-:Y:S02]  /*0e10*/  IMAD.MOV.U32 R8, RZ, RZ, R12 ;  /* 0x000000ffff087224 */ /* 0x008fe400078e000c */
[----:B----4-:R-:W-:Y:S02]  /*0e20*/  IMAD.MOV.U32 R10, RZ, RZ, R13 ;  /* 0x000000ffff0a7224 */ /* 0x010fe400078e000d */
        /* <DEDUP_REMOVED lines=17> */
.L_x_25:
[----:B------:R-:W-:Y:S05]  /*0f40*/  BSYNC.RECONVERGENT B1 ;  /* 0x0000000000017941 */ /* 0x000fea0003800200 */
.L_x_24:
[----:B------:R-:W-:Y:S01]  /*0f50*/  ISETP.GT.AND P0, PT, R9, 0x1b, PT ;  /* 0x0000001b0900780c */ /* 0x000fe20003f04270 */
[----:B-1----:R1:W1:Y:S01]  /*0f60*/  SHFL.DOWN PT, R6, R4, 0x4, 0x1f ;  /* 0x08801f0004067f89 */ /* 0x00226200000e0000 */
[----:B------:R-:W-:Y:S01]  /*0f70*/  BSSY.RECONVERGENT B1, `(.L_x_26) ;  /* 0x000001d000017945 */ /* 0x000fe20003800200 */
[----:B0-----:R-:W-:Y:S02]  /*0f80*/  IMAD.MOV.U32 R11, RZ, RZ, R8 ;  /* 0x000000ffff0b7224 */ /* 0x001fe400078e0008 */
[----:B--2---:R0:W2:Y:S01]  /*0f90*/  SHFL.DOWN PT, R7, R5, 0x4, 0x1f ;  /* 0x08801f0005077f89 */ /* 0x0040a200000e0000 */
[----:B---3--:R-:W-:Y:S02]  /*0fa0*/  IMAD.MOV.U32 R12, RZ, RZ, R10 ;  /* 0x000000ffff0c7224 */ /* 0x008fe400078e000a */
[----:B------:R-:W-:Y:S01]  /*0fb0*/  IMAD.MOV.U32 R2, RZ, RZ, R4 ;  /* 0x000000ffff027224 */ /* 0x000fe200078e0004 */
[----:B----4-:R0:W3:Y:S01]  /*0fc0*/  SHFL.DOWN PT, R13, R8, 0x4, 0x1f ;  /* 0x08801f00080d7f89 */ /* 0x0100e200000e0000 */
        /* <DEDUP_REMOVED lines=23> */
.L_x_27:
[----:B------:R-:W-:Y:S05]  /*1140*/  BSYNC.RECONVERGENT B1 ;  /* 0x0000000000017941 */ /* 0x000fea0003800200 */
.L_x_26:
[----:B------:R-:W-:Y:S01]  /*1150*/  ISETP.GT.AND P0, PT, R9, 0x17, PT ;  /* 0x000000170900780c */ /* 0x000fe20003f04270 */
[----:B-1----:R1:W1:Y:S01]  /*1160*/  SHFL.DOWN PT, R6, R2, 0x8, 0x1f ;  /* 0x09001f0002067f89 */ /* 0x00226200000e0000 */
[----:B------:R-:W-:Y:S01]  /*1170*/  BSSY.RECONVERGENT B1, `(.L_x_28) ;  /* 0x000001d000017945 */ /* 0x000fe20003800200 */
[----:B0-----:R-:W-:Y:S02]  /*1180*/  IMAD.MOV.U32 R8, RZ, RZ, R11 ;  /* 0x000000ffff087224 */ /* 0x001fe400078e000b */
[----:B--2---:R0:W2:Y:S01]  /*1190*/  SHFL.DOWN PT, R7, R3, 0x8, 0x1f ;  /* 0x09001f0003077f89 */ /* 0x0040a200000e0000 */
[----:B------:R-:W-:Y:S02]  /*11a0*/  IMAD.MOV.U32 R10, RZ, RZ, R12 ;  /* 0x000000ffff0a7224 */ /* 0x000fe400078e000c */
[----:B------:R-:W-:Y:S01]  /*11b0*/  IMAD.MOV.U32 R4, RZ, RZ, R2 ;  /* 0x000000ffff047224 */ /* 0x000fe200078e0002 */
[----:B------:R0:W0:Y:S01]  /*11c0*/  SHFL.DOWN PT, R14, R11, 0x8, 0x1f ;  /* 0x09001f000b0e7f89 */ /* 0x00002200000e0000 */
[----:B------:R-:W-:-:S03]  /*11d0*/  IMAD.MOV.U32 R5, RZ, RZ, R3 ;  /* 0x000000ffff057224 */ /* 0x000fc600078e0003 */
[----:B---3--:R3:W0:Y:S01]  /*11e0*/  SHFL.DOWN PT, R13, R12, 0x8, 0x1f ;  /* 0x09001f000c0d7f89 */ /* 0x00862200000e0000 */
[----:B------:R-:W-:Y:S05]  /*11f0*/  @P0 BRA `(.L_x_29) ;  /* 0x0000000000500947 */ /* 0x000fea0003800000 */
[----:B-12---:R-:W-:Y:S01]  /*1200*/  DSETP.GEU.AND P0, PT, |R2|, |R6|, PT ;  /* 0x400000060200722a */ /* 0x006fe20003f0e200 */
[----:B0-----:R-:W-:Y:S02]  /*1210*/  IMAD.MOV.U32 R8, RZ, RZ, R14 ;  /* 0x000000ffff087224 */ /* 0x001fe400078e000e */
        /* <DEDUP_REMOVED lines=18> */
.L_x_29:
[----:B------:R-:W-:Y:S05]  /*1340*/  BSYNC.RECONVERGENT B1 ;  /* 0x0000000000017941 */ /* 0x000fea0003800200 */
.L_x_28:
[----:B------:R-:W-:Y:S01]  /*1350*/  ISETP.GT.AND P0, PT, R9, 0xf, PT ;  /* 0x0000000f0900780c */ /* 0x000fe20003f04270 */
[----:B-1----:R1:W1:Y:S01]  /*1360*/  SHFL.DOWN PT, R6, R4, 0x10, 0x1f ;  /* 0x0a001f0004067f89 */ /* 0x00226200000e0000 */
[----:B------:R-:W-:Y:S01]  /*1370*/  BSSY.RECONVERGENT B1, `(.L_x_30) ;  /* 0x000001d000017945 */ /* 0x000fe20003800200 */
[----:B0-----:R-:W-:Y:S02]  /*1380*/  IMAD.MOV.U32 R14, RZ, RZ, R8 ;  /* 0x000000ffff0e7224 */ /* 0x001fe400078e0008 */
[----:B--2---:R0:W2:Y:S01]  /*1390*/  SHFL.DOWN PT, R7, R5, 0x10, 0x1f ;  /* 0x0a001f0005077f89 */ /* 0x0040a200000e0000 */
[----:B----4-:R-:W-:Y:S02]  /*13a0*/  IMAD.MOV.U32 R15, RZ, RZ, R10 ;  /* 0x000000ffff0f7224 */ /* 0x010fe400078e000a */
[----:B------:R-:W-:Y:S01]  /*13b0*/  IMAD.MOV.U32 R2, RZ, RZ, R4 ;  /* 0x000000ffff027224 */ /* 0x000fe200078e0004 */
[----:B------:R0:W4:Y:S01]  /*13c0*/  SHFL.DOWN PT, R11, R8, 0x10, 0x1f ;  /* 0x0a001f00080b7f89 */ /* 0x00012200000e0000 */
[----:B------:R-:W-:-:S03]  /*13d0*/  IMAD.MOV.U32 R3, RZ, RZ, R5 ;  /* 0x000000ffff037224 */ /* 0x000fc600078e0005 */
[----:B------:R0:W0:Y:S01]  /*13e0*/  SHFL.DOWN PT, R13, R10, 0x10, 0x1f ;  /* 0x0a001f000a0d7f89 */ /* 0x00002200000e0000 */
[----:B------:R-:W-:Y:S05]  /*13f0*/  @P0 BRA `(.L_x_31) ;  /* 0x0000000000500947 */ /* 0x000fea0003800000 */
[----:B-12---:R-:W-:Y:S01]  /*1400*/  DSETP.GEU.AND P0, PT, |R4|, |R6|, PT ;  /* 0x400000060400722a */ /* 0x006fe20003f0e200 */
[----:B----4-:R-:W-:Y:S02]  /*1410*/  IMAD.MOV.U32 R14, RZ, RZ, R11 ;  /* 0x000000ffff0e7224 */ /* 0x010fe400078e000b */
[----:B0-----:R-:W-:Y:S02]  /*1420*/  IMAD.MOV.U32 R15, RZ, RZ, R13 ;  /* 0x000000ffff0f7224 */ /* 0x001fe400078e000d */
        /* <DEDUP_REMOVED lines=17> */
.L_x_31:
[----:B------:R-:W-:Y:S05]  /*1540*/  BSYNC.RECONVERGENT B1 ;  /* 0x0000000000017941 */ /* 0x000fea0003800200 */
.L_x_30:
[----:B------:R-:W-:Y:S01]  /*1550*/  ISETP.NE.AND P0, PT, R9, RZ, PT ;  /* 0x000000ff0900720c */ /* 0x000fe20003f05270 */
[----:B------:R-:W-:-:S12]  /*1560*/  BSSY.RECONVERGENT B1, `(.L_x_32) ;  /* 0x000000a000017945 */ /* 0x000fd80003800200 */
[----:B------:R-:W-:Y:S05]  /*1570*/  @P0 BRA `(.L_x_33) ;  /* 0x0000000000200947 */ /* 0x000fea0003800000 */
[----:B-1----:R-:W1:Y:S01]  /*1580*/  S2R R6, SR_CgaCtaId ;  /* 0x0000000000067919 */ /* 0x002e620000008800 */
[----:B0-----:R-:W-:Y:S02]  /*1590*/  MOV R5, 0x400 ;  /* 0x0000040000057802 */ /* 0x001fe40000000f00 */
[----:B------:R-:W-:-:S04]  /*15a0*/  SHF.R.U32.HI R4, RZ, 0x1, R0 ;  /* 0x00000001ff047819 */ /* 0x000fc80000011600 */
[----:B------:R-:W-:Y:S02]  /*15b0*/  LOP3.LUT R4, R4, 0x1f0, RZ, 0xc0, !PT ;  /* 0x000001f004047812 */ /* 0x000fe400078ec0ff */
[----:B-1----:R-:W-:-:S05]  /*15c0*/  LEA R5, R6, R5, 0x18 ;  /* 0x0000000506057211 */ /* 0x002fca00078ec0ff */
[----:B------:R-:W-:-:S05]  /*15d0*/  IMAD.IADD R5, R4, 0x1, R5 ;  /* 0x0000000104057824 */ /* 0x000fca00078e0205 */
[----:B------:R0:W-:Y:S04]  /*15e0*/  STS.64 [R5+0x10], R14 ;  /* 0x0000100e05007388 */ /* 0x0001e80000000a00 */
[----:B------:R0:W-:Y:S02]  /*15f0*/  STS.64 [R5+0x8], R2 ;  /* 0x0000080205007388 */ /* 0x0001e40000000a00 */
.L_x_33:
[----:B------:R-:W-:Y:S05]  /*1600*/  BSYNC.RECONVERGENT B1 ;  /* 0x0000000000017941 */ /* 0x000fea0003800200 */
.L_x_32:
[----:B------:R-:W-:Y:S01]  /*1610*/  BAR.SYNC.DEFER_BLOCKING 0x0 ;  /* 0x0000000000007b1d */ /* 0x000fe20000010000 */
[----:B------:R-:W-:-:S13]  /*1620*/  ISETP.NE.AND P1, PT, R0, RZ, PT ;  /* 0x000000ff0000720c */ /* 0x000fda0003f25270 */
[----:B------:R-:W-:Y:S05]  /*1630*/  @P1 BRA `(.L_x_34) ;  /* 0x0000005400881947 */ /* 0x000fea0003800000 */
[----:B0-----:R-:W0:Y:S01]  /*1640*/  S2R R5, SR_CgaCtaId ;  /* 0x0000000000057919 */ /* 0x001e220000008800 */
[----:B------:R-:W-:Y:S01]  /*1650*/  MOV R0, 0x400 ;  /* 0x0000040000007802 */ /* 0x000fe20000000f00 */
[----:B------:R-:W-:Y:S03]  /*1660*/  BSSY.RECONVERGENT B1, `(.L_x_35) ;  /* 0x000001a000017945 */ /* 0x000fe60003800200 */
[----:B0-----:R-:W-:-:S05]  /*1670*/  LEA R0, R5, R0, 0x18 ;  /* 0x0000000005007211 */ /* 0x001fca00078ec0ff */
[----:B------:R-:W0:Y:S04]  /*1680*/  LDS.64 R16, [R0+0x18] ;  /* 0x0000180000107984 */ /* 0x000e280000000a00 */
[----:B-12---:R-:W1:Y:S04]  /*1690*/  LDS.128 R4, [R0+0x20] ;  /* 0x0000200000047984 */ /* 0x006e680000000c00 */
[----:B---3--:R2:W3:Y:S04]  /*16a0*/  LDS.64 R12, [R0+0x80] ;  /* 0x00008000000c7984 */ /* 0x0084e80000000a00 */
[----:B----4-:R2:W4:Y:S01]  /*16b0*/  LDS.128 R8, [R0+0x30] ;  /* 0x0000300000087984 */ /* 0x0105220000000c00 */
[----:B0-----:R-:W-:Y:S01]  /*16c0*/  DSETP.GEU.AND P0, PT, |R2|, |R16|, PT ;  /* 0x400000100200722a */ /* 0x001fe20003f0e200 */
[----:B------:R-:W-:-:S02]  /*16d0*/  IMAD.MOV.U32 R24, RZ, RZ, R16 ;  /* 0x000000ffff187224 */ /* 0x000fc400078e0010 */
[----:B------:R-:W-:Y:S02]  /*16e0*/  IMAD.MOV.U32 R25, RZ, RZ, R17 ;  /* 0x000000ffff197224 */ /* 0x000fe400078e0011 */
[----:B-1----:R-:W-:Y:S02]  /*16f0*/  IMAD.MOV.U32 R26, RZ, RZ, R4 ;  /* 0x000000ffff1a7224 */ /* 0x002fe400078e0004 */
[----:B------:R-:W-:-:S07]  /*1700*/  IMAD.MOV.U32 R27, RZ, RZ, R5 ;  /* 0x000000ffff1b7224 */ /* 0x000fce00078e0005 */
[----:B--234-:R-:W-:Y:S05]  /*1710*/  @!P0 BRA `(.L_x_36) ;  /* 0x0000000000388947 */ /* 0x01cfea0003800000 */
        /* <DEDUP_REMOVED lines=14> */
.L_x_36:
[----:B------:R-:W-:Y:S05]  /*1800*/  BSYNC.RECONVERGENT B1 ;  /* 0x0000000000017941 */ /* 0x000fea0003800200 */
.L_x_35:
[----:B------:R0:W1:Y:S01]  /*1810*/  LDS.128 R16, [R0+0x40] ;  /* 0x0000400000107984 */ /* 0x0000620000000c00 */
[----:B------:R-:W-:Y:S01]  /*1820*/  DSETP.GEU.AND P0, PT, |R24|, |R6|, PT ;  /* 0x400000061800722a */ /* 0x000fe20003f0e200 */
[----:B------:R-:W-:Y:S01]  /*1830*/  BSSY.RECONVERGENT B1, `(.L_x_37) ;  /* 0x0000015000017945 */ /* 0x000fe20003800200 */
[----:B------:R-:W-:Y:S01]  /*1840*/  IMAD.MOV.U32 R4, RZ, RZ, R6 ;  /* 0x000000ffff047224 */ /* 0x000fe200078e0006 */
[----:B------:R0:W2:Y:S01]  /*1850*/  LDS.128 R20, [R0+0x50] ;  /* 0x0000500000147984 */ /* 0x0000a20000000c00 */
        /* <DEDUP_REMOVED lines=18> */
.L_x_38:
[----:B------:R-:W-:Y:S05]  /*1980*/  BSYNC.RECONVERGENT B1 ;  /* 0x0000000000017941 */ /* 0x000fea0003800200 */
.L_x_37:
[----:B------:R-:W-:Y:S01]  /*1990*/  DSETP.GEU.AND P0, PT, |R4|, |R10|, PT ;  /* 0x4000000a0400722a */ /* 0x000fe20003f0e200 */
[----:B------:R-:W-:Y:S01]  /*19a0*/  BSSY.RECONVERGENT B1, `(.L_x_39) ;  /* 0x0000014000017945 */ /* 0x000fe20003800200 */
[----:B------:R-:W-:Y:S02]  /*19b0*/  IMAD.MOV.U32 R2, RZ, RZ, R10 ;  /* 0x000000ffff027224 */ /* 0x000fe400078e000a */
[----:B------:R-:W-:Y:S02]  /*19c0*/  IMAD.MOV.U32 R3, RZ, RZ, R11 ;  /* 0x000000ffff037224 */ /* 0x000fe400078e000b */
[----:B-1----:R-:W-:Y:S02]  /*19d0*/  IMAD.MOV.U32 R27, RZ, RZ, R16 ;  /* 0x000000ffff1b7224 */ /* 0x002fe400078e0010 */
        /* <DEDUP_REMOVED lines=16> */
.L_x_40:
[----:B------:R-:W-:Y:S05]  /*1ae0*/  BSYNC.RECONVERGENT B1 ;  /* 0x0000000000017941 */ /* 0x000fea0003800200 */
.L_x_39:
[----:B------:R0:W1:Y:S01]  /*1af0*/  LDS.128 R8, [R0+0x60] ;  /* 0x0000600000087984 */ /* 0x0000620000000c00 */
[----:B------:R-:W-:Y:S01]  /*1b00*/  DSETP.GEU.AND P0, PT, |R2|, |R18|, PT ;  /* 0x400000120200722a */ /* 0x000fe20003f0e200 */
[----:B------:R-:W-:Y:S01]  /*1b10*/  BSSY.RECONVERGENT B1, `(.L_x_41) ;  /* 0x0000015000017945 */ /* 0x000fe20003800200 */
[----:B------:R-:W-:Y:S01]  /*1b20*/  IMAD.MOV.U32 R14, RZ, RZ, R18 ;  /* 0x000000ffff0e7224 */ /* 0x000fe200078e0012 */
[----:B------:R0:W3:Y:S01]  /*1b30*/  LDS.128 R4, [R0+0x70] ;  /* 0x0000700000047984 */ /* 0x0000e20000000c00 */
[----:B------:R-:W-:Y:S02]  /*1b40*/  IMAD.MOV.U32 R15, RZ, RZ, R19 ;  /* 0x000000ffff0f7224 */ /* 0x000fe400078e0013 */
[----:B--2---:R-:W-:Y:S02]  /*1b50*/  IMAD.MOV.U32 R17, RZ, RZ, R20 ;  /* 0x000000ffff117224 */ /* 0x004fe400078e0014 */
        /* <DEDUP_REMOVED lines=16> */
.L_x_42:
[----:B------:R-:W-:Y:S05]  /*1c60*/  BSYNC.RECONVERGENT B1 ;  /* 0x0000000000017941 */ /* 0x000fea0003800200 */
.L_x_41:
        /* <DEDUP_REMOVED lines=21> */
.L_x_44:
[----:B------:R-:W-:Y:S05]  /*1dc0*/  BSYNC.RECONVERGENT B1 ;  /* 0x0000000000017941 */ /* 0x000fea0003800200 */
.L_x_43:
[----:B------:R-:W-:Y:S01]  /*1dd0*/  DSETP.GEU.AND P0, PT, |R2|, |R10|, PT ;  /* 0x4000000a0200722a */ /* 0x000fe20003f0e200 */
[----:B------:R-:W-:Y:S01]  /*1de0*/  BSSY.RECONVERGENT B1, `(.L_x_45) ;  /* 0x0000014000017945 */ /* 0x000fe20003800200 */
[----:B------:R-:W-:Y:S02]  /*1df0*/  IMAD.MOV.U32 R8, RZ, RZ, R10 ;  /* 0x000000ffff087224 */ /* 0x000fe400078e000a */
[----:B------:R-:W-:Y:S02]  /*1e00*/  IMAD.MOV.U32 R9, RZ, RZ, R11 ;  /* 0x000000ffff097224 */ /* 0x000fe400078e000b */
[----:B---3--:R-:W-:Y:S02]  /*1e10*/  IMAD.MOV.U32 R17, RZ, RZ, R4 ;  /* 0x000000ffff117224 */ /* 0x008fe400078e0004 */
        /* <DEDUP_REMOVED lines=16> */
.L_x_46:
[----:B------:R-:W-:Y:S05]  /*1f20*/  BSYNC.RECONVERGENT B1 ;  /* 0x0000000000017941 */ /* 0x000fea0003800200 */
.L_x_45:
        /* <DEDUP_REMOVED lines=19> */
[----:B------:R-:W-:Y:S01]  /*2060*/  SEL R15, R0, R13, P2 ;  /* 0x0000000d000f7207 */ /* 0x000fe20001000000 */
[----:B------:R-:W-:Y:S06]  /*2070*/  BRA `(.L_x_34) ;  /* 0x0000004800f87947 */ /* 0x000fec0003800000 */
.L_x_21:
[----:B------:R-:W2:Y:S01]  /*2080*/  S2R R4, SR_LANEID ;  /* 0x0000000000047919 */ /* 0x000ea20000000000 */
[----:B-1----:R-:W-:Y:S01]  /*2090*/  LOP3.LUT R2, R0, 0x3e0, RZ, 0xc0, !PT ;  /* 0x000003e000027812 */ /* 0x002fe200078ec0ff */
[----:B------:R-:W-:Y:S01]  /*20a0*/  BSSY.RECONVERGENT B1, `(.L_x_47) ;  /* 0x0000024000017945 */ /* 0x000fe20003800200 */
[----:B-----5:R-:W-:Y:S02]  /*20b0*/  IMAD.MOV.U32 R16, RZ, RZ, R12 ;  /* 0x000000ffff107224 */ /* 0x020fe400078e000c */
[----:B------:R-:W-:Y:S02]  /*20c0*/  IMAD.MOV.U32 R18, RZ, RZ, R13 ;  /* 0x000000ffff127224 */ /* 0x000fe400078e000d */
[----:B------:R-:W-:Y:S01]  /*20d0*/  VIADD R3, R2, 0x20 ;  /* 0x0000002002037836 */ /* 0x000fe20000000000 */
[----:B------:R-:W-:-:S04]  /*20e0*/  LOP3.LUT R2, RZ, R2, RZ, 0x33, !PT ;  /* 0x00000002ff027212 */ /* 0x000fc800078e33ff */
[----:B------:R-:W-:Y:S01]  /*20f0*/  ISETP.GT.AND P0, PT, R3, UR6, PT ;  /* 0x0000000603007c0c */ /* 0x000fe2000bf04270 */
[----:B------:R-:W-:Y:S02]  /*2100*/  VIADD R2, R2, UR6 ;  /* 0x0000000602027c36 */ /* 0x000fe40008000000 */
[----:B------:R-:W-:-:S03]  /*2110*/  IMAD.MOV.U32 R3, RZ, RZ, R15 ;  /* 0x000000ffff037224 */ /* 0x000fc600078e000f */
[----:B------:R-:W-:Y:S01]  /*2120*/  SEL R5, R2, 0x1f, P0 ;  /* 0x0000001f02057807 */ /* 0x000fe20000000000 */
[----:B------:R-:W-:-:S04]  /*2130*/  IMAD.MOV.U32 R2, RZ, RZ, R14 ;  /* 0x000000ffff027224 */ /* 0x000fc800078e000e */
[----:B------:R1:W3:Y:S04]  /*2140*/  SHFL.DOWN PT, R6, R14, 0x1, R5 ;  /* 0x082000000e067989 */ /* 0x0002e800000e0005 */
[----:B------:R1:W4:Y:S04]  /*2150*/  SHFL.DOWN PT, R7, R15, 0x1, R5 ;  /* 0x082000000f077989 */ /* 0x00032800000e0005 */
[----:B0-----:R1:W0:Y:S01]  /*2160*/  SHFL.DOWN PT, R9, R12, 0x1, R5 ;  /* 0x082000000c097989 */ /* 0x00122200000e0005 */
[----:B--2---:R-:W-:-:S03]  /*2170*/  ISETP.GE.AND P0, PT, R4, R5, PT ;  /* 0x000000050400720c */ /* 0x004fc60003f06270 */
[----:B------:R1:W2:Y:S10]  /*2180*/  SHFL.DOWN PT, R11, R13, 0x1, R5 ;  /* 0x082000000d0b7989 */ /* 0x0002b400000e0005 */
[----:B-1----:R-:W-:Y:S05]  /*2190*/  @P0 BRA `(.L_x_48) ;  /* 0x0000000000500947 */ /* 0x002fea0003800000 */
[----:B---34-:R-:W-:Y:S01]  /*21a0*/  DSETP.GEU.AND P0, PT, |R14|, |R6|, PT ;  /* 0x400000060e00722a */ /* 0x018fe20003f0e200 */
[----:B0-----:R-:W-:Y:S02]  /*21b0*/  IMAD.MOV.U32 R16, RZ, RZ, R9 ;  /* 0x000000ffff107224 */ /* 0x001fe400078e0009 */
[----:B--2---:R-:W-:Y:S02]  /*21c0*/  IMAD.MOV.U32 R18, RZ, RZ, R11 ;  /* 0x000000ffff127224 */ /* 0x004fe400078e000b */
        /* <DEDUP_REMOVED lines=17> */
.L_x_48:
[----:B------:R-:W-:Y:S05]  /*22e0*/  BSYNC.RECONVERGENT B1 ;  /* 0x0000000000017941 */ /* 0x000fea0003800200 */
.L_x_47:
[----:B---3--:R-:W-:Y:S01]  /*22f0*/  VIADD R6, R4, 0x2 ;  /* 0x0000000204067836 */ /* 0x008fe20000000000 */
[----:B------:R1:W3:Y:S01]  /*2300*/  SHFL.DOWN PT, R8, R2, 0x2, R5 ;  /* 0x0840000002087989 */ /* 0x0002e200000e0005 */
[----:B------:R-:W-:Y:S01]  /*2310*/  BSSY.RECONVERGENT B1, `(.L_x_49) ;  /* 0x000001e000017945 */ /* 0x000fe20003800200 */
[----:B------:R-:W-:Y:S02]  /*2320*/  IMAD.MOV.U32 R10, RZ, RZ, R16 ;  /* 0x000000ffff0a7224 */ /* 0x000fe400078e0010 */
[----:B------:R-:W-:Y:S01]  /*2330*/  ISETP.GT.AND P0, PT, R6, R5, PT ;  /* 0x000000050600720c */ /* 0x000fe20003f04270 */
[----:B0-----:R1:W0:Y:S01]  /*2340*/  SHFL.DOWN PT, R9, R3, 0x2, R5 ;  /* 0x0840000003097989 */ /* 0x00122200000e0005 */
[----:B------:R-:W-:Y:S02]  /*2350*/  IMAD.MOV.U32 R12, RZ, RZ, R18 ;  /* 0x000000ffff0c7224 */ /* 0x000fe400078e0012 */
[----:B------:R-:W-:Y:S01]  /*2360*/  IMAD.MOV.U32 R6, RZ, RZ, R2 ;  /* 0x000000ffff067224 */ /* 0x000fe200078e0002 */
[----:B--2---:R1:W2:Y:S01]  /*2370*/  SHFL.DOWN PT, R11, R16, 0x2, R5 ;  /* 0x08400000100b7989 */ /* 0x0042a200000e0005 */
[----:B----4-:R-:W-:-:S03]  /*2380*/  IMAD.MOV.U32 R7, RZ, RZ, R3 ;  /* 0x000000ffff077224 */ /* 0x010fc600078e0003 */
[----:B------:R1:W4:Y:S04]  /*2390*/  SHFL.DOWN PT, R13, R18, 0x2, R5 ;  /* 0x08400000120d7989 */ /* 0x00032800000e0005 */
[----:B------:R-:W-:Y:S05]  /*23a0*/  @P0 BRA `(.L_x_50) ;  /* 0x0000000000500947 */ /* 0x000fea0003800000 */
[----:B0--3--:R-:W-:Y:S01]  /*23b0*/  DSETP.GEU.AND P0, PT, |R2|, |R8|, PT ;  /* 0x400000080200722a */ /* 0x009fe20003f0e200 */
[----:B--2---:R-:W-:Y:S02]  /*23c0*/  IMAD.MOV.U32 R10, RZ, RZ, R11 ;  /* 0x000000ffff0a7224 */ /* 0x004fe400078e000b */
        /* <DEDUP_REMOVED lines=18> */
.L_x_50:
[----:B------:R-:W-:Y:S05]  /*24f0*/  BSYNC.RECONVERGENT B1 ;  /* 0x0000000000017941 */ /* 0x000fea0003800200 */
.L_x_49:
[----:B-1----:R-:W-:Y:S01]  /*2500*/  VIADD R2, R4, 0x4 ;  /* 0x0000000404027836 */ /* 0x002fe20000000000 */
[----:B---3--:R1:W3:Y:S01]  /*2510*/  SHFL.DOWN PT, R8, R6, 0x4, R5 ;  /* 0x0880000006087989 */ /* 0x0082e200000e0005 */
[----:B------:R-:W-:Y:S01]  /*2520*/  BSSY.RECONVERGENT B1, `(.L_x_51) ;  /* 0x000001e000017945 */ /* 0x000fe20003800200 */
[----:B------:R-:W-:Y:S02]  /*2530*/  IMAD.MOV.U32 R14, RZ, RZ, R10 ;  /* 0x000000ffff0e7224 */ /* 0x000fe400078e000a */
[----:B------:R-:W-:Y:S01]  /*2540*/  ISETP.GT.AND P0, PT, R2, R5, PT ;  /* 0x000000050200720c */ /* 0x000fe20003f04270 */
[----:B0-----:R1:W0:Y:S01]  /*2550*/  SHFL.DOWN PT, R9, R7, 0x4, R5 ;  /* 0x0880000007097989 */ /* 0x00122200000e0005 */
[----:B------:R-:W-:Y:S02]  /*2560*/  IMAD.MOV.U32 R16, RZ, RZ, R12 ;  /* 0x000000ffff107224 */ /* 0x000fe400078e000c */
[----:B------:R-:W-:Y:S01]  /*2570*/  IMAD.MOV.U32 R2, RZ, RZ, R6 ;  /* 0x000000ffff027224 */ /* 0x000fe200078e0006 */
[----:B--2---:R1:W2:Y:S01]  /*2580*/  SHFL.DOWN PT, R11, R10, 0x4, R5 ;  /* 0x088000000a0b7989 */ /* 0x0042a200000e0005 */
[----:B------:R-:W-:-:S03]  /*2590*/  IMAD.MOV.U32 R3, RZ, RZ, R7 ;  /* 0x000000ffff037224 */ /* 0x000fc600078e0007 */
[----:B----4-:R1:W4:Y:S04]  /*25a0*/  SHFL.DOWN PT, R13, R12, 0x4, R5 ;  /* 0x088000000c0d7989 */ /* 0x01032800000e0005 */
        /* <DEDUP_REMOVED lines=21> */
.L_x_52:
[----:B------:R-:W-:Y:S05]  /*2700*/  BSYNC.RECONVERGENT B1 ;  /* 0x0000000000017941 */ /* 0x000fea0003800200 */
.L_x_51:
        /* <DEDUP_REMOVED lines=32> */
.L_x_54:
[----:B------:R-:W-:Y:S05]  /*2910*/  BSYNC.RECONVERGENT B1 ;  /* 0x0000000000017941 */ /* 0x000fea0003800200 */
.L_x_53:
        /* <DEDUP_REMOVED lines=32> */
.L_x_56:
[----:B------:R-:W-:Y:S05]  /*2b20*/  BSYNC.RECONVERGENT B1 ;  /* 0x0000000000017941 */ /* 0x000fea0003800200 */
.L_x_55:
[----:B------:R-:W-:Y:S01]  /*2b30*/  ISETP.NE.AND P0, PT, R4, RZ, PT ;  /* 0x000000ff0400720c */ /* 0x000fe20003f05270 */
[----:B------:R-:W-:-:S12]  /*2b40*/  BSSY.RECONVERGENT B1, `(.L_x_57) ;  /* 0x000000a000017945 */ /* 0x000fd80003800200 */
[----:B------:R-:W-:Y:S05]  /*2b50*/  @P0 BRA `(.L_x_58) ;  /* 0x0000000000200947 */ /* 0x000fea0003800000 */
[----:B-1----:R-:W1:Y:S01]  /*2b60*/  S2R R6, SR_CgaCtaId ;  /* 0x0000000000067919 */ /* 0x002e620000008800 */
[----:B------:R-:W-:Y:S02]  /*2b70*/  MOV R5, 0x400 ;  /* 0x0000040000057802 */ /* 0x000fe40000000f00 */
[----:B------:R-:W-:-:S04]  /*2b80*/  SHF.R.U32.HI R4, RZ, 0x1, R0 ;  /* 0x00000001ff047819 */ /* 0x000fc80000011600 */
[----:B------:R-:W-:Y:S02]  /*2b90*/  LOP3.LUT R4, R4, 0x1f0, RZ, 0xc0, !PT ;  /* 0x000001f004047812 */ /* 0x000fe400078ec0ff */
[----:B-1----:R-:W-:-:S05]  /*2ba0*/  LEA R5, R6, R5, 0x18 ;  /* 0x0000000506057211 */ /* 0x002fca00078ec0ff */
[----:B------:R-:W-:-:S05]  /*2bb0*/  IMAD.IADD R5, R4, 0x1, R5 ;  /* 0x0000000104057824 */ /* 0x000fca00078e0205 */
[----:B------:R1:W-:Y:S04]  /*2bc0*/  STS.64 [R5+0x10], R14 ;  /* 0x0000100e05007388 */ /* 0x0003e80000000a00 */
[----:B------:R1:W-:Y:S02]  /*2bd0*/  STS.64 [R5+0x8], R2 ;  /* 0x0000080205007388 */ /* 0x0003e40000000a00 */
.L_x_58:
[----:B------:R-:W-:Y:S05]  /*2be0*/  BSYNC.RECONVERGENT B1 ;  /* 0x0000000000017941 */ /* 0x000fea0003800200 */
.L_x_57:
[----:B------:R-:W-:Y:S01]  /*2bf0*/  BAR.SYNC.DEFER_BLOCKING 0x0 ;  /* 0x0000000000007b1d */ /* 0x000fe20000010000 */
[----:B------:R-:W-:-:S13]  /*2c00*/  ISETP.NE.AND P1, PT, R0, RZ, PT ;  /* 0x000000ff0000720c */ /* 0x000fda0003f25270 */
[----:B------:R-:W-:Y:S05]  /*2c10*/  @P1 BRA `(.L_x_34) ;  /* 0x0000004000101947 */ /* 0x000fea0003800000 */
[----:B------:R-:W-:Y:S01]  /*2c20*/  UISETP.GE.AND UP0, UPT, UR6, 0x21, UPT ;  /* 0x000000210600788c */ /* 0x000fe2000bf06270 */
[----:B--2---:R-:W-:Y:S02]  /*2c30*/  IMAD.MOV.U32 R11, RZ, RZ, R14 ;  /* 0x000000ffff0b7224 */ /* 0x004fe400078e000e */
[----:B---3--:R-:W-:Y:S02]  /*2c40*/  IMAD.MOV.U32 R8, RZ, RZ, R15 ;  /* 0x000000ffff087224 */ /* 0x008fe400078e000f */
[----:B------:R-:W-:Y:S02]  /*2c50*/  IMAD.MOV.U32 R4, RZ, RZ, R2 ;  /* 0x000000ffff047224 */ /* 0x000fe400078e0002 */
[----:B-1----:R-:W-:Y:S02]  /*2c60*/  IMAD.MOV.U32 R5, RZ, RZ, R3 ;  /* 0x000000ffff057224 */ /* 0x002fe400078e0003 */
[----:B------:R-:W-:Y:S05]  /*2c70*/  BRA.U !UP0, `(.L_x_59) ;  /* 0x00000001086c7547 */ /* 0x000fea000b800000 */
[----:B------:R-:W1:Y:S01]  /*2c80*/  S2UR UR5, SR_CgaCtaId ;  /* 0x00000000000579c3 */ /* 0x000e620000008800 */
[----:B------:R-:W-:Y:S01]  /*2c90*/  UMOV UR4, 0x400 ;  /* 0x0000040000047882 */ /* 0x000fe20000000000 */
[----:B------:R-:W-:Y:S01]  /*2ca0*/  BSSY.RECONVERGENT B1, `(.L_x_59) ;  /* 0x0000018000017945 */ /* 0x000fe20003800200 */
[----:B-1----:R-:W-:-:S09]  /*2cb0*/  ULEA UR4, UR5, UR4, 0x18 ;  /* 0x0000000405047291 */ /* 0x002fd2000f8ec0ff */
[----:B------:R-:W1:Y:S04]  /*2cc0*/  LDS.64 R6, [UR4+0x18] ;  /* 0x00001804ff067984 */ /* 0x000e680008000a00 */
[----:B----4-:R-:W2:Y:S01]  /*2cd0*/  LDS.64 R12, [UR4+0x20] ;  /* 0x00002004ff0c7984 */ /* 0x010ea20008000a00 */
[----:B-1----:R-:W-:Y:S01]  /*2ce0*/  DSETP.GEU.AND P0, PT, |R2|, |R6|, PT ;  /* 0x400000060200722a */ /* 0x002fe20003f0e200 */
[----:B------:R-:W-:Y:S02]  /*2cf0*/  IMAD.MOV.U32 R4, RZ, RZ, R6 ;  /* 0x000000ffff047224 */ /* 0x000fe400078e0006 */
[----:B------:R-:W-:Y:S02]  /*2d00*/  IMAD.MOV.U32 R5, RZ, RZ, R7 ;  /* 0x000000ffff057224 */ /* 0x000fe400078e0007 */
[----:B--2---:R-:W-:-:S02]  /*2d10*/  IMAD.MOV.U32 R11, RZ, RZ, R12 ;  /* 0x000000ffff0b7224 */ /* 0x004fc400078e000c */
        /* <DEDUP_REMOVED lines=16> */
.L_x_60:
[----:B------:R-:W-:Y:S05]  /*2e20*/  BSYNC.RECONVERGENT B1 ;  /* 0x0000000000017941 */ /* 0x000fea0003800200 */
.L_x_59:
[----:B------:R-:W-:Y:S01]  /*2e30*/  UISETP.GE.AND UP0, UPT, UR6, 0x41, UPT ;  /* 0x000000410600788c */ /* 0x000fe2000bf06270 */
[----:B0-----:R-:W-:Y:S02]  /*2e40*/  IMAD.MOV.U32 R9, RZ, RZ, R11 ;  /* 0x000000ffff097224 */ /* 0x001fe400078e000b */
[----:B------:R-:W-:Y:S02]  /*2e50*/  IMAD.MOV.U32 R0, RZ, RZ, R8 ;  /* 0x000000ffff007224 */ /* 0x000fe400078e0008 */
[----:B------:R-:W-:Y:S02]  /*2e60*/  IMAD.MOV.U32 R2, RZ, RZ, R4 ;  /* 0x000000ffff027224 */ /* 0x000fe400078e0004 */
[----:B------:R-:W-:Y:S02]  /*2e70*/  IMAD.MOV.U32 R3, RZ, RZ, R5 ;  /* 0x000000ffff037224 */ /* 0x000fe400078e0005 */
[----:B------:R-:W-:Y:S05]  /*2e80*/  BRA.U !UP0, `(.L_x_61) ;  /* 0x00000001086c7547 */ /* 0x000fea000b800000 */
[----:B------:R-:W0:Y:S01]  /*2e90*/  S2UR UR5, SR_CgaCtaId ;  /* 0x00000000000579c3 */ /* 0x000e220000008800 */
[----:B------:R-:W-:Y:S01]  /*2ea0*/  UMOV UR4, 0x400 ;  /* 0x0000040000047882 */ /* 0x000fe20000000000 */
[----:B------:R-:W-:Y:S01]  /*2eb0*/  BSSY.RECONVERGENT B1, `(.L_x_61) ;  /* 0x0000018000017945 */ /* 0x000fe20003800200 */
[----:B0-----:R-:W-:-:S09]  /*2ec0*/  ULEA UR4, UR5, UR4, 0x18 ;  /* 0x0000000405047291 */ /* 0x001fd2000f8ec0ff */
[----:B------:R-:W0:Y:S04]  /*2ed0*/  LDS.64 R6, [UR4+0x28] ;  /* 0x00002804ff067984 */ /* 0x000e280008000a00 */
[----:B----4-:R-:W1:Y:S01]  /*2ee0*/  LDS.64 R12, [UR4+0x30] ;  /* 0x00003004ff0c7984 */ /* 0x010e620008000a00 */
[----:B0-----:R-:W-:Y:S01]  /*2ef0*/  DSETP.GEU.AND P0, PT, |R4|, |R6|, PT ;  /* 0x400000060400722a */ /* 0x001fe20003f0e200 */
[----:B------:R-:W-:Y:S02]  /*2f00*/  IMAD.MOV.U32 R2, RZ, RZ, R6 ;  /* 0x000000ffff027224 */ /* 0x000fe400078e0006 */
[----:B------:R-:W-:Y:S02]  /*2f10*/  IMAD.MOV.U32 R3, RZ, RZ, R7 ;  /* 0x000000ffff037224 */ /* 0x000fe400078e0007 */
[----:B-1----:R-:W-:-:S02]  /*2f20*/  IMAD.MOV.U32 R9, RZ, RZ, R12 ;  /* 0x000000ffff097224 */ /* 0x002fc400078e000c */
        /* <DEDUP_REMOVED lines=16> */
.L_x_62:
[----:B------:R-:W-:Y:S05]  /*3030*/  BSYNC.RECONVERGENT B1 ;  /* 0x0000000000017941 */ /* 0x000fea0003800200 */
.L_x_61:
[----:B------:R-:W-:Y:S01]  /*3040*/  UISETP.GE.AND UP0, UPT, UR6, 0x61, UPT ;  /* 0x000000610600788c */ /* 0x000fe2000bf06270 */
[----:B------:R-:W-:Y:S02]  /*3050*/  IMAD.MOV.U32 R11, RZ, RZ, R9 ;  /* 0x000000ffff0b7224 */ /* 0x000fe400078e0009 */
        /* <DEDUP_REMOVED lines=30> */
.L_x_64:
[----:B------:R-:W-:Y:S05]  /*3240*/  BSYNC.RECONVERGENT B1 ;  /* 0x0000000000017941 */ /* 0x000fea0003800200 */
.L_x_63:
        /* <DEDUP_REMOVED lines=32> */
.L_x_66:
[----:B------:R-:W-:Y:S05]  /*3450*/  BSYNC.RECONVERGENT B1 ;  /* 0x0000000000017941 */ /* 0x000fea0003800200 */
.L_x_65:
        /* <DEDUP_REMOVED lines=32> */
.L_x_68:
[----:B------:R-:W-:Y:S05]  /*3660*/  BSYNC.RECONVERGENT B1 ;  /* 0x0000000000017941 */ /* 0x000fea0003800200 */
.L_x_67:
        /* <DEDUP_REMOVED lines=32> */
.L_x_70:
[----:B------:R-:W-:Y:S05]  /*3870*/  BSYNC.RECONVERGENT B1 ;  /* 0x0000000000017941 */ /* 0x000fea0003800200 */
.L_x_69:
[----:B------:R-:W-:Y:S01]  /*3880*/  UISETP.GE.AND UP0, UPT, UR6, 0xe1, UPT ;  /* 0x000000e10600788c */ /* 0x000fe2000bf06270 */
[----:B------:R-:W-:Y:S02]  /*3890*/  IMAD.MOV.U32 R14, RZ, RZ, R9 ;  /* 0x000000ffff0e7224 */ /* 0x000fe400078e0009 */
[----:B------:R-:W-:Y:S02]  /*38a0*/  IMAD.MOV.U32 R15, RZ, RZ, R0 ;  /* 0x000000ffff0f7224 */ /* 0x000fe400078e0000 */
[----:B------:R-:W-:Y:S02]  /*38b0*/  IMAD.MOV.U32 R2, RZ, RZ, R6 ;  /* 0x000000ffff027224 */ /* 0x000fe400078e0006 */
[----:B------:R-:W-:Y:S02]  /*38c0*/  IMAD.MOV.U32 R3, RZ, RZ, R7 ;  /* 0x000000ffff037224 */ /* 0x000fe400078e0007 */
[----:B------:R-:W-:Y:S05]  /*38d0*/  BRA.U !UP0, `(.L_x_34) ;  /* 0x0000003108e07547 */ /* 0x000fea000b800000 */
[----:B------:R-:W0:Y:S01]  /*38e0*/  S2UR UR5, SR_CgaCtaId ;  /* 0x00000000000579c3 */ /* 0x000e220000008800 */
[----:B------:R-:W-:Y:S02]  /*38f0*/  UMOV UR4, 0x400 ;  /* 0x0000040000047882 */ /* 0x000fe40000000000 */
[----:B0-----:R-:W-:-:S09]  /*3900*/  ULEA UR4, UR5, UR4, 0x18 ;  /* 0x0000000405047291 */ /* 0x001fd2000f8ec0ff */
[----:B------:R-:W0:Y:S04]  /*3910*/  LDS.64 R4, [UR4+0x78] ;  /* 0x00007804ff047984 */ /* 0x000e280008000a00 */
[----:B------:R-:W1:Y:S01]  /*3920*/  LDS.64 R10, [UR4+0x80] ;  /* 0x00008004ff0a7984 */ /* 0x000e620008000a00 */
        /* <DEDUP_REMOVED lines=21> */
.L_x_2:
[----:B------:R-:W1:Y:S01]  /*3a80*/  S2R R0, SR_TID.X ;  /* 0x0000000000007919 */ /* 0x000e620000002100 */
[----:B------:R-:W1:Y:S02]  /*3a90*/  LDC.64 R2, c[0x0][0x380] ;  /* 0x0000e000ff027b82 */ /* 0x000e640000000a00 */
[----:B-1----:R-:W-:-:S05]  /*3aa0*/  IMAD.WIDE.U32 R18, R0, 0x10, R2 ;  /* 0x0000001000127825 */ /* 0x002fca00078e0002 */
[----:B0-----:R-:W2:Y:S04]  /*3ab0*/  LDG.E.64.CONSTANT R20, desc[UR10][R18.64] ;  /* 0x0000000a12147981 */ /* 0x001ea8000c1e9b00 */
[----:B------:R-:W2:Y:S04]  /*3ac0*/  LDG.E.64.CONSTANT R14, desc[UR10][R18.64+0x1000] ;  /* 0x0010000a120e7981 */ /* 0x000ea8000c1e9b00 */
[----:B------:R-:W3:Y:S04]  /*3ad0*/  LDG.E.64.CONSTANT R12, desc[UR10][R18.64+0x8] ;  /* 0x0000080a120c7981 */ /* 0x000ee8000c1e9b00 */
[----:B------:R-:W3:Y:S04]  /*3ae0*/  LDG.E.64.CONSTANT R10, desc[UR10][R18.64+0x1008] ;  /* 0x0010080a120a7981 */ /* 0x000ee8000c1e9b00 */
[----:B------:R-:W4:Y:S04]  /*3af0*/  LDG.E.64.CONSTANT R8, desc[UR10][R18.64+0x2000] ;  /* 0x0020000a12087981 */ /* 0x000f28000c1e9b00 */
[----:B------:R-:W5:Y:S04]  /*3b00*/  LDG.E.64.CONSTANT R6, desc[UR10][R18.64+0x2008] ;  /* 0x0020080a12067981 */ /* 0x000f68000c1e9b00 */
[----:B------:R-:W5:Y:S04]  /*3b10*/  LDG.E.64.CONSTANT R4, desc[UR10][R18.64+0x3000] ;  /* 0x0030000a12047981 */ /* 0x000f68000c1e9b00 */
[----:B------:R-:W5:Y:S04]  /*3b20*/  LDG.E.64.CONSTANT R2, desc[UR10][R18.64+0x3008] ;  /* 0x0030080a12027981 */ /* 0x000f68000c1e9b00 */
[----:B------:R-:W5:Y:S04]  /*3b30*/  LDG.E.64.CONSTANT R16, desc[UR10][R18.64+0x4000] ;  /* 0x0040000a12107981 */ /* 0x000f68000c1e9b00 */
[----:B------:R-:W5:Y:S01]  /*3b40*/  LDG.E.64.CONSTANT R22, desc[UR10][R18.64+0x4008] ;  /* 0x0040080a12167981 */ /* 0x000f62000c1e9b00 */
[----:B------:R-:W-:Y:S01]  /*3b50*/  UISETP.GE.U32.AND UP0, UPT, UR8, 0xa00, UPT ;  /* 0x00000a000800788c */ /* 0x000fe2000bf06070 */
[----:B--2---:R-:W-:-:S14]  /*3b60*/  DSETP.GEU.AND P2, PT, |R20|, |R14|, PT ;  /* 0x4000000e1400722a */ /* 0x004fdc0003f4e200 */
[----:B---3--:R-:W-:-:S04]  /*3b70*/  @P2 ISETP.GE.U32.AND P0, PT, R12, R10, PT ;  /* 0x0000000a0c00220c */ /* 0x008fc80003f06070 */
[----:B------:R-:W-:-:S13]  /*3b80*/  @P2 ISETP.GE.AND.EX P0, PT, R13, R11, PT, P0 ;  /* 0x0000000b0d00220c */ /* 0x000fda0003f06300 */
[----:B------:R-:W-:-:S06]  /*3b90*/  @P2 DSETP.LT.OR P0, PT, |R14|, |R20|, !P0 ;  /* 0x400000140e00222a */ /* 0x000fcc0004701600 */
[----:B------:R-:W-:Y:S02]  /*3ba0*/  @P2 FSEL R20, R20, R14, P0 ;  /* 0x0000000e14142208 */ /* 0x000fe40000000000 */
[----:B------:R-:W-:Y:S02]  /*3bb0*/  @P2 FSEL R21, R21, R15, P0 ;  /* 0x0000000f15152208 */ /* 0x000fe40000000000 */
[----:B------:R-:W-:Y:S01]  /*3bc0*/  @P2 SEL R10, R12, R10, P0 ;  /* 0x0000000a0c0a2207 */ /* 0x000fe20000000000 */
[----:B------:R-:W-:Y:S01]  /*3bd0*/  @P2 IMAD.MOV.U32 R14, RZ, RZ, R20 ;  /* 0x000000ffff0e2224 */ /* 0x000fe200078e0014 */
[----:B------:R-:W-:Y:S01]  /*3be0*/  @P2 SEL R11, R13, R11, P0 ;  /* 0x0000000b0d0b2207 */ /* 0x000fe20000000000 */
[----:B------:R-:W-:-:S06]  /*3bf0*/  @P2 IMAD.MOV.U32 R15, RZ, RZ, R21 ;  /* 0x000000ffff0f2224 */ /* 0x000fcc00078e0015 */
[----:B----4-:R-:W-:-:S14]  /*3c00*/  DSETP.GEU.AND P1, PT, |R14|, |R8|, PT ;  /* 0x400000080e00722a */ /* 0x010fdc0003f2e200 */
[----:B-----5:R-:W-:-:S04]  /*3c10*/  @P1 ISETP.GE.U32.AND P0, PT, R10, R6, PT ;  /* 0x000000060a00120c */ /* 0x020fc80003f06070 */
        /* <DEDUP_REMOVED lines=8> */
[----:B------:R-:W-:-:S14]  /*3ca0*/  DSETP.GEU.AND P2, PT, |R8|, |R4|, PT ;  /* 0x400000040800722a */ /* 0x000fdc0003f4e200 */
[----:B------:R-:W-:-:S04]  /*3cb0*/  @P2 ISETP.GE.U32.AND P0, PT, R6, R2, PT ;  /* 0x000000020600220c */ /* 0x000fc80003f06070 */
        /* <DEDUP_REMOVED lines=15> */
[----:B------:R-:W-:Y:S01]  /*3db0*/  IMAD.MOV.U32 R2, RZ, RZ, RZ ;  /* 0x000000ffff027224 */ /* 0x000fe200078e00ff */
[----:B------:R-:W-:Y:S01]  /*3dc0*/  @P1 SEL R23, R3, R23, P0 ;  /* 0x0000001703171207 */ /* 0x000fe20000000000 */
[----:B------:R-:W-:Y:S02]  /*3dd0*/  IMAD.MOV.U32 R3, RZ, RZ, 0x500 ;  /* 0x00000500ff037424 */ /* 0x000fe400078e00ff */
[----:B------:R-:W-:Y:S02]  /*3de0*/  @P1 IMAD.MOV.U32 R16, RZ, RZ, R4 ;  /* 0x000000ffff101224 */ /* 0x000fe400078e0004 */
[----:B------:R-:W-:Y:S01]  /*3df0*/  @P1 IMAD.MOV.U32 R17, RZ, RZ, R5 ;  /* 0x000000ffff111224 */ /* 0x000fe200078e0005 */
[----:B------:R-:W-:Y:S06]  /*3e00*/  BRA.U !UP0, `(.L_x_71) ;  /* 0x0000000d08987547 */ /* 0x000fec000b800000 */
[----:B------:R-:W-:Y:S01]  /*3e10*/  UIADD3 UR9, UP0, UPT, UR8, -0xa00, URZ ;  /* 0xfffff60008097890 */ /* 0x000fe2000ff1e0ff */
[----:B------:R-:W-:Y:S02]  /*3e20*/  IMAD.MOV.U32 R3, RZ, RZ, 0x500 ;  /* 0x00000500ff037424 */ /* 0x000fe400078e00ff */
[----:B------:R-:W-:Y:S01]  /*3e30*/  IMAD.MOV.U32 R2, RZ, RZ, RZ ;  /* 0x000000ffff027224 */ /* 0x000fe200078e00ff */
[----:B------:R-:W-:Y:S02]  /*3e40*/  ULEA.HI.X.SX32 UR8, UR8, 0xffffffff, 0x1, UP0 ;  /* 0xffffffff08087891 */ /* 0x000fe400080f0eff */
[----:B------:R-:W-:Y:S02]  /*3e50*/  UIMAD.WIDE.U32 UR12, UR9, -0x33333333, URZ ;  /* 0xcccccccd090c78a5 */ /* 0x000fe4000f8e00ff */
[----:B------:R-:W-:Y:S02]  /*3e60*/  UIMAD.WIDE.U32 UR4, UR8, -0x33333333, URZ ;  /* 0xcccccccd080478a5 */ /* 0x000fe4000f8e00ff */
[----:B------:R-:W-:-:S02]  /*3e70*/  UISETP.GE.U32.AND UP1, UPT, UR9, 0x500, UPT ;  /* 0x000005000900788c */ /* 0x000fc4000bf26070 */
[----:B------:R-:W-:Y:S02]  /*3e80*/  UIMAD.WIDE.U32 UR4, UP0, UR9, -0x33333334, UR4 ;  /* 0xcccccccc090478a5 */ /* 0x000fe4000f800004 */
[----:B------:R-:W-:Y:S02]  /*3e90*/  UISETP.GE.U32.AND.EX UP1, UPT, UR8, URZ, UPT, UP1 ;  /* 0x000000ff0800728c */ /* 0x000fe4000bf26110 */
[----:B------:R-:W-:Y:S02]  /*3ea0*/  UIADD3.X UR7, UPT, UPT, URZ, URZ, URZ, UP0, !UPT ;  /* 0x000000ffff077290 */ /* 0x000fe400087fe4ff */
[----:B------:R-:W-:Y:S01]  /*3eb0*/  UIADD3 URZ, UP0, UPT, UR13, UR4, URZ ;  /* 0x000000040dff7290 */ /* 0x000fe2000ff1e0ff */
[----:B------:R-:W-:-:S03]  /*3ec0*/  UMOV UR6, UR5 ;  /* 0x0000000500067c82 */ /* 0x000fc60008000000 */
[----:B------:R-:W-:-:S04]  /*3ed0*/  UIMAD.WIDE.U32.X UR4, UR8, -0x33333334, UR6, UP0 ;  /* 0xcccccccc080478a5 */ /* 0x000fc800080e0406 */
[----:B------:R-:W-:-:S04]  /*3ee0*/  USHF.R.U64 UR6, UR4, 0xa, UR5 ;  /* 0x0000000a04067899 */ /* 0x000fc80008001205 */
[----:B------:R-:W-:-:S04]  /*3ef0*/  ULOP3.LUT UR7, UR6, 0x1, URZ, 0xc0, !UPT ;  /* 0x0000000106077892 */ /* 0x000fc8000f8ec0ff */
[----:B------:R-:W-:-:S04]  /*3f00*/  UISETP.NE.U32.AND UP0, UPT, UR7, 0x1, UPT ;  /* 0x000000010700788c */ /* 0x000fc8000bf05070 */
[----:B------:R-:W-:Y:S01]  /*3f10*/  UISETP.NE.U32.AND.EX UP0, UPT, URZ, URZ, UPT, UP0 ;  /* 0x000000ffff00728c */ /* 0x000fe2000bf05100 */
[----:B------:R-:W-:Y:S10]  /*3f20*/  BRA.U !UP1, `(.L_x_72) ;  /* 0x00000009093c7547 */ /* 0x000ff4000b800000 */
[----:B------:R-:W0:Y:S01]  /*3f30*/  LDCU.64 UR8, c[0x0][0x380] ;  /* 0x00007000ff0877ac */ /* 0x000e220008000a00 */
[----:B------:R-:W-:Y:S02]  /*3f40*/  IMAD.MOV.U32 R3, RZ, RZ, 0x500 ;  /* 0x00000500ff037424 */ /* 0x000fe400078e00ff */
[----:B------:R-:W-:Y:S01]  /*3f50*/  IMAD.MOV.U32 R2, RZ, RZ, RZ ;  /* 0x000000ffff027224 */ /* 0x000fe200078e00ff */
[----:B------:R-:W-:-:S04]  /*3f60*/  UIADD3 UR4, UP1, UPT, UR6, 0x1, URZ ;  /* 0x0000000106047890 */ /* 0x000fc8000ff3e0ff */
[----:B------:R-:W-:Y:S02]  /*3f70*/  ULEA.HI.X UR5, UR5, URZ, URZ, 0x16, UP1 ;  /* 0x000000ff05057291 */ /* 0x000fe400088fb4ff */
[----:B------:R-:W-:Y:S02]  /*3f80*/  ULOP3.LUT UR4, UR4, 0xfffffffe, URZ, 0xc0, !UPT ;  /* 0xfffffffe04047892 */ /* 0x000fe4000f8ec0ff */
[----:B------:R-:W-:Y:S01]  /*3f90*/  ULOP3.LUT UR5, UR5, 0x7fffff, URZ, 0xc0, !UPT ;  /* 0x007fffff05057892 */ /* 0x000fe2000f8ec0ff */
[----:B0-----:R-:W-:-:S04]  /*3fa0*/  LEA R6, P0, R0, UR8, 0x4 ;  /* 0x0000000800067c11 */ /* 0x001fc8000f8020ff */
[----:B------:R-:W-:Y:S02]  /*3fb0*/  IADD3 R6, P1, PT, R6, 0xe008, RZ ;  /* 0x0000e00806067810 */ /* 0x000fe40007f3e0ff */
[----:B------:R-:W-:-:S05]  /*3fc0*/  LEA.HI.X R5, R0, UR9, RZ, 0x4, P0 ;  /* 0x0000000900057c11 */ /* 0x000fca00080f24ff */
[----:B------:R-:W-:-:S07]  /*3fd0*/  IMAD.X R5, RZ, RZ, R5, P1 ;  /* 0x000000ffff057224 */ /* 0x000fce00008e0605 */
.L_x_73:
[----:B------:R-:W-:-:S05]  /*3fe0*/  IMAD.MOV.U32 R4, RZ, RZ, R6 ;  /* 0x000000ffff047224 */ /* 0x000fca00078e0006 */
[----:B------:R-:W2:Y:S04]  /*3ff0*/  LDG.E.64.CONSTANT R12, desc[UR10][R4.64+-0x9008] ;  /* 0xff6ff80a040c7981 */ /* 0x000ea8000c1e9b00 */
[----:B------:R-:W3:Y:S04]  /*4000*/  LDG.E.64.CONSTANT R8, desc[UR10][R4.64+-0x9000] ;  /* 0xff70000a04087981 */ /* 0x000ee8000c1e9b00 */
[----:B------:R-:W4:Y:S04]  /*4010*/  LDG.E.64.CONSTANT R10, desc[UR10][R4.64+-0x8008] ;  /* 0xff7ff80a040a7981 */ /* 0x000f28000c1e9b00 */
[----:B------:R-:W5:Y:S04]  /*4020*/  LDG.E.64.CONSTANT R6, desc[UR10][R4.64+-0x8000] ;  /* 0xff80000a04067981 */ /* 0x000f68000c1e9b00 */
[----:B------:R-:W5:Y:S04]  /*4030*/  LDG.E.64.CONSTANT R26, desc[UR10][R4.64+-0x7008] ;  /* 0xff8ff80a041a7981 */ /* 0x000f68000c1e9b00 */
[----:B------:R-:W5:Y:S04]  /*4040*/  LDG.E.64.CONSTANT R24, desc[UR10][R4.64+-0x7000] ;  /* 0xff90000a04187981 */ /* 0x000f68000c1e9b00 */
[----:B------:R-:W5:Y:S04]  /*4050*/  LDG.E.64.CONSTANT R20, desc[UR10][R4.64+-0x6008] ;  /* 0xff9ff80a04147981 */ /* 0x000f68000c1e9b00 */
[----:B------:R-:W5:Y:S01]  /*4060*/  LDG.E.64.CONSTANT R18, desc[UR10][R4.64+-0x6000] ;  /* 0xffa0000a04127981 */ /* 0x000f62000c1e9b00 */
[----:B--2---:R-:W-:-:S14]  /*4070*/  DSETP.GEU.AND P2, PT, |R16|, |R12|, PT ;  /* 0x4000000c1000722a */ /* 0x004fdc0003f4e200 */
[----:B---3--:R-:W-:-:S04]  /*4080*/  @P2 ISETP.GE.U32.AND P0, PT, R22, R8, PT ;  /* 0x000000081600220c */ /* 0x008fc80003f06070 */
[----:B------:R-:W-:-:S13]  /*4090*/  @P2 ISETP.GE.AND.EX P0, PT, R23, R9, PT, P0 ;  /* 0x000000091700220c */ /* 0x000fda0003f06300 */
[----:B------:R-:W-:-:S06]  /*40a0*/  @P2 DSETP.LT.OR P0, PT, |R12|, |R16|, !P0 ;  /* 0x400000100c00222a */ /* 0x000fcc0004701600 */
[----:B------:R-:W-:Y:S02]  /*40b0*/  @P2 FSEL R17, R17, R13, P0 ;  /* 0x0000000d11112208 */ /* 0x000fe40000000000 */
[----:B------:R-:W-:-:S03]  /*40c0*/  @P2 FSEL R14, R16, R12, P0 ;  /* 0x0000000c100e2208 */ /* 0x000fc60000000000 */
[----:B------:R-:W-:Y:S02]  /*40d0*/  @P2 IMAD.MOV.U32 R13, RZ, RZ, R17 ;  /* 0x000000ffff0d2224 */ /* 0x000fe400078e0011 */
[----:B------:R-:W2:Y:S01]  /*40e0*/  LDG.E.64.CONSTANT R16, desc[UR10][R4.64+-0x5008] ;  /* 0xffaff80a04107981 */ /* 0x000ea2000c1e9b00 */
[----:B------:R-:W-:-:S03]  /*40f0*/  @P2 IMAD.MOV.U32 R12, RZ, RZ, R14 ;  /* 0x000000ffff0c2224 */ /* 0x000fc600078e000e */
[----:B------:R-:W3:Y:S03]  /*4100*/  LDG.E.64.CONSTANT R14, desc[UR10][R4.64+-0x5000] ;  /* 0xffb0000a040e7981 */ /* 0x000ee6000c1e9b00 */
[----:B----4-:R-:W-:Y:S01]  /*4110*/  DSETP.GEU.AND P1, PT, |R12|, |R10|, PT ;  /* 0x4000000a0c00722a */ /* 0x010fe20003f2e200 */
[----:B------:R-:W-:Y:S02]  /*4120*/  @P2 SEL R8, R22, R8, P0 ;  /* 0x0000000816082207 */ /* 0x000fe40000000000 */
[----:B------:R-:W-:Y:S02]  /*4130*/  @P2 SEL R9, R23, R9, P0 ;  /* 0x0000000917092207 */ /* 0x000fe40000000000 */
[----:B------:R-:W4:Y:S09]  /*4140*/  LDG.E.64.CONSTANT R22, desc[UR10][R4.64+-0x4008] ;  /* 0xffbff80a04167981 */ /* 0x000f32000c1e9b00 */
[----:B-----5:R-:W-:-:S04]  /*4150*/  @P1 ISETP.GE.U32.AND P0, PT, R8, R6, PT ;  /* 0x000000060800120c */ /* 0x020fc80003f06070 */
[----:B------:R-:W-:-:S13]  /*4160*/  @P1 ISETP.GE.AND.EX P0, PT, R9, R7, PT, P0 ;  /* 0x000000070900120c */ /* 0x000fda0003f06300 */
[----:B------:R-:W-:-:S06]  /*4170*/  @P1 DSETP.LT.OR P0, PT, |R10|, |R12|, !P0 ;  /* 0x4000000c0a00122a */ /* 0x000fcc0004701600 */
[----:B------:R-:W-:Y:S02]  /*4180*/  @P1 FSEL R12, R12, R10, P0 ;  /* 0x0000000a0c0c1208 */ /* 0x000fe40000000000 */
[----:B------:R-:W-:-:S03]  /*4190*/  @P1 FSEL R13, R13, R11, P0 ;  /* 0x0000000b0d0d1208 */ /* 0x000fc60000000000 */
[----:B------:R-:W-:Y:S02]  /*41a0*/  @P1 IMAD.MOV.U32 R10, RZ, RZ, R12 ;  /* 0x000000ffff0a1224 */ /* 0x000fe400078e000c */
[----:B------:R-:W-:Y:S02]  /*41b0*/  @P1 IMAD.MOV.U32 R11, RZ, RZ, R13 ;  /* 0x000000ffff0b1224 */ /* 0x000fe400078e000d */
[----:B------:R-:W5:Y:S04]  /*41c0*/  LDG.E.64.CONSTANT R12, desc[UR10][R4.64+-0x4000] ;  /* 0xffc0000a040c7981 */ /* 0x000f68000c1e9b00 */
[----:B------:R-:W-:Y:S01]  /*41d0*/  DSETP.GEU.AND P2, PT, |R10|, |R26|, PT ;  /* 0x4000001a0a00722a */ /* 0x000fe20003f4e200 */
[----:B------:R-:W-:Y:S02]  /*41e0*/  @P1 SEL R6, R8, R6, P0 ;  /* 0x0000000608061207 */ /* 0x000fe40000000000 */
[----:B------:R-:W-:-:S11]  /*41f0*/  @P1 SEL R7, R9, R7, P0 ;  /* 0x0000000709071207 */ /* 0x000fd60000000000 */
[----:B------:R-:W-:-:S04]  /*4200*/  @P2 ISETP.GE.U32.AND P0, PT, R6, R24, PT ;  /* 0x000000180600220c */ /* 0x000fc80003f06070 */
[----:B------:R-:W-:-:S13]  /*4210*/  @P2 ISETP.GE.AND.EX P0, PT, R7, R25, PT, P0 ;  /* 0x000000190700220c */ /* 0x000fda0003f06300 */
[----:B------:R-:W-:-:S06]  /*4220*/  @P2 DSETP.LT.OR P0, PT, |R26|, |R10|, !P0 ;  /* 0x4000000a1a00222a */ /* 0x000fcc0004701600 */
[----:B------:R-:W-:Y:S02]  /*4230*/  @P2 FSEL R8, R10, R26, P0 ;  /* 0x0000001a0a082208 */ /* 0x000fe40000000000 */
[----:B------:R-:W-:-:S03]  /*4240*/  @P2 FSEL R11, R11, R27, P0 ;  /* 0x0000001b0b0b2208 */ /* 0x000fc60000000000 */
[----:B------:R-:W-:Y:S02]  /*4250*/  @P2 IMAD.MOV.U32 R26, RZ, RZ, R8 ;  /* 0x000000ffff1a2224 */ /* 0x000fe400078e0008 */
[----:B------:R-:W-:Y:S01]  /*4260*/  @P2 IMAD.MOV.U32 R27, RZ, RZ, R11 ;  /* 0x000000ffff1b2224 */ /* 0x000fe200078e000b */
[----:B------:R-:W5:Y:S04]  /*4270*/  LDG.E.64.CONSTANT R8, desc[UR10][R4.64+-0x3000] ;  /* 0xffd0000a04087981 */ /* 0x000f68000c1e9b00 */
[----:B------:R-:W5:Y:S01]  /*4280*/  LDG.E.64.CONSTANT R10, desc[UR10][R4.64+-0x3008] ;  /* 0xffcff80a040a7981 */ /* 0x000f62000c1e9b00 */
        /* <DEDUP_REMOVED lines=10> */
[----:B------:R-:W5:Y:S01]  /*4330*/  LDG.E.64.CONSTANT R6, desc[UR10][R4.64+-0x2008] ;  /* 0xffdff80a04067981 */ /* 0x000f62000c1e9b00 */
[----:B------:R-:W-:Y:S02]  /*4340*/  @P1 SEL R18, R24, R18, P0 ;  /* 0x0000001218121207 */ /* 0x000fe40000000000 */
[----:B------:R-:W-:Y:S02]  /*4350*/  @P1 SEL R19, R25, R19, P0 ;  /* 0x0000001319131207 */ /* 0x000fe40000000000 */
        /* <DEDUP_REMOVED lines=8> */
[----:B------:R-:W-:Y:S02]  /*43e0*/  @P2 IMAD.MOV.U32 R17, RZ, RZ, R21 ;  /* 0x000000ffff112224 */ /* 0x000fe400078e0015 */
[----:B------:R-:W2:Y:S04]  /*43f0*/  LDG.E.64.CONSTANT R20, desc[UR10][R4.64+-0x1008] ;  /* 0xffeff80a04147981 */ /* 0x000ea8000c1e9b00 */
[----:B----4-:R-:W-:Y:S01]  /*4400*/  DSETP.GEU.AND P1, PT, |R16|, |R22|, PT ;  /* 0x400000161000722a */ /* 0x010fe20003f2e200 */
[----:B------:R-:W-:Y:S02]  /*4410*/  @P2 SEL R14, R18, R14, P0 ;  /* 0x0000000e120e2207 */ /* 0x000fe40000000000 */
[----:B------:R-:W-:-:S02]  /*4420*/  @P2 SEL R15, R19, R15, P0 ;  /* 0x0000000f130f2207 */ /* 0x000fc40000000000 */
[----:B------:R-:W3:Y:S09]  /*4430*/  LDG.E.64.CONSTANT R18, desc[UR10][R4.64+-0x1000] ;  /* 0xfff0000a04127981 */ /* 0x000ef2000c1e9b00 */
[----:B-----5:R-:W-:-:S04]  /*4440*/  @P1 ISETP.GE.U32.AND P0, PT, R14, R12, PT ;  /* 0x0000000c0e00120c */ /* 0x020fc80003f06070 */
[----:B------:R-:W-:Y:S01]  /*4450*/  @P1 ISETP.GE.AND.EX P0, PT, R15, R13, PT, P0 ;  /* 0x0000000d0f00120c */ /* 0x000fe20003f06300 */
[----:B------:R-:W-:Y:S02]  /*4460*/  IMAD.MOV.U32 R26, RZ, RZ, R22 ;  /* 0x000000ffff1a7224 */ /* 0x000fe400078e0016 */
[----:B------:R-:W-:-:S10]  /*4470*/  IMAD.MOV.U32 R27, RZ, RZ, R23 ;  /* 0x000000ffff1b7224 */ /* 0x000fd400078e0017 */
[----:B------:R-:W-:Y:S01]  /*4480*/  @P1 DSETP.LT.OR P0, PT, |R22|, |R16|, !P0 ;  /* 0x400000101600122a */ /* 0x000fe20004701600 */
[----:B------:R-:W4:Y:S05]  /*4490*/  LDG.E.64.CONSTANT R22, desc[UR10][R4.64] ;  /* 0x0000000a04167981 */ /* 0x000f2a000c1e9b00 */
        /* <DEDUP_REMOVED lines=14> */
[----:B------:R-:W-:-:S06]  /*4580*/  @P2 IMAD.MOV.U32 R11, RZ, RZ, R27 ;  /* 0x000000ffff0b2224 */ /* 0x000fcc00078e001b */
        /* <DEDUP_REMOVED lines=10> */
[----:B------:R-:W-:Y:S02]  /*4630*/  @P1 SEL R24, R8, R24, P0 ;  /* 0x0000001808181207 */ /* 0x000fe40000000000 */
[----:B------:R-:W-:Y:S01]  /*4640*/  @P1 SEL R25, R9, R25, P0 ;  /* 0x0000001909191207 */ /* 0x000fe20000000000 */
[----:B------:R-:W-:-:S04]  /*4650*/  UIADD3 UR4, UP1, UPT, UR4, -0x2, URZ ;  /* 0xfffffffe04047890 */ /* 0x000fc8000ff3e0ff */
[----:B------:R-:W-:Y:S02]  /*4660*/  UIADD3.X UR5, UPT, UPT, UR5, -0x1, URZ, UP1, !UPT ;  /* 0xffffffff05057890 */ /* 0x000fe40008ffe4ff */
[----:B------:R-:W-:-:S04]  /*4670*/  UISETP.NE.U32.AND UP1, UPT, UR4, URZ, UPT ;  /* 0x000000ff0400728c */ /* 0x000fc8000bf25070 */
[----:B------:R-:W-:Y:S01]  /*4680*/  UISETP.NE.AND.EX UP1, UPT, UR5, URZ, UPT, UP1 ;  /* 0x000000ff0500728c */ /* 0x000fe2000bf25310 */
[----:B--2---:R-:W-:-:S14]  /*4690*/  DSETP.GEU.AND P2, PT, |R6|, |R20|, PT ;  /* 0x400000140600722a */ /* 0x004fdc0003f4e200 */
[----:B---3--:R-:W-:-:S04]  /*46a0*/  @P2 ISETP.GE.U32.AND P0, PT, R24, R18, PT ;  /* 0x000000121800220c */ /* 0x008fc80003f06070 */
[----:B------:R-:W-:-:S13]  /*46b0*/  @P2 ISETP.GE.AND.EX P0, PT, R25, R19, PT, P0 ;  /* 0x000000131900220c */ /* 0x000fda0003f06300 */
[----:B------:R-:W-:-:S06]  /*46c0*/  @P2 DSETP.LT.OR P0, PT, |R20|, |R6|, !P0 ;  /* 0x400000061400222a */ /* 0x000fcc0004701600 */
[----:B------:R-:W-:Y:S02]  /*46d0*/  @P2 FSEL R6, R6, R20, P0 ;  /* 0x0000001406062208 */ /* 0x000fe40000000000 */
[----:B------:R-:W-:-:S03]  /*46e0*/  @P2 FSEL R7, R7, R21, P0 ;  /* 0x0000001507072208 */ /* 0x000fc60000000000 */
[----:B------:R-:W-:Y:S02]  /*46f0*/  @P2 IMAD.MOV.U32 R20, RZ, RZ, R6 ;  /* 0x000000ffff142224 */ /* 0x000fe400078e0006 */
[----:B------:R-:W-:-:S06]  /*4700*/  @P2 IMAD.MOV.U32 R21, RZ, RZ, R7 ;  /* 0x000000ffff152224 */ /* 0x000fcc00078e0007 */
[----:B-----5:R-:W-:Y:S01]  /*4710*/  DSETP.GEU.AND P1, PT, |R20|, |R16|, PT ;  /* 0x400000101400722a */ /* 0x020fe20003f2e200 */
[----:B------:R-:W-:Y:S02]  /*4720*/  @P2 SEL R18, R24, R18, P0 ;  /* 0x0000001218122207 */ /* 0x000fe40000000000 */
[----:B------:R-:W-:-:S11]  /*4730*/  @P2 SEL R19, R25, R19, P0 ;  /* 0x0000001319132207 */ /* 0x000fd60000000000 */
[----:B----4-:R-:W-:-:S04]  /*4740*/  @P1 ISETP.GE.U32.AND P0, PT, R18, R22, PT ;  /* 0x000000161200120c */ /* 0x010fc80003f06070 */
[----:B------:R-:W-:Y:S02]  /*4750*/  @P1 ISETP.GE.AND.EX P0, PT, R19, R23, PT, P0 ;  /* 0x000000171300120c */ /* 0x000fe40003f06300 */
[----:B------:R-:W-:-:S05]  /*4760*/  IADD3 R6, P2, PT, R4, 0xa000, RZ ;  /* 0x0000a00004067810 */ /* 0x000fca0007f5e0ff */
[----:B------:R-:W-:-:S06]  /*4770*/  IMAD.X R5, RZ, RZ, R5, P2 ;  /* 0x000000ffff057224 */ /* 0x000fcc00010e0605 */
[----:B------:R-:W-:Y:S01]  /*4780*/  @P1 DSETP.LT.OR P0, PT, |R16|, |R20|, !P0 ;  /* 0x400000141000122a */ /* 0x000fe20004701600 */
[----:B------:R-:W-:-:S05]  /*4790*/  IADD3 R3, P2, PT, R3, 0xa00, RZ ;  /* 0x00000a0003037810 */ /* 0x000fca0007f5e0ff */
[----:B------:R-:W-:Y:S02]  /*47a0*/  @P1 FSEL R4, R20, R16, P0 ;  /* 0x0000001014041208 */ /* 0x000fe40000000000 */
[----:B------:R-:W-:Y:S01]  /*47b0*/  @P1 FSEL R21, R21, R17, P0 ;  /* 0x0000001115151208 */ /* 0x000fe20000000000 */
[----:B------:R-:W-:Y:S01]  /*47c0*/  IMAD.X R2, RZ, RZ, R2, P2 ;  /* 0x000000ffff027224 */ /* 0x000fe200010e0602 */
[----:B------:R-:W-:Y:S01]  /*47d0*/  @P1 SEL R22, R18, R22, P0 ;  /* 0x0000001612161207 */ /* 0x000fe20000000000 */
[----:B------:R-:W-:Y:S01]  /*47e0*/  @P1 IMAD.MOV.U32 R16, RZ, RZ, R4 ;  /* 0x000000ffff101224 */ /* 0x000fe200078e0004 */
[----:B------:R-:W-:Y:S01]  /*47f0*/  @P1 SEL R23, R19, R23, P0 ;  /* 0x0000001713171207 */ /* 0x000fe20000000000 */
[----:B------:R-:W-:Y:S01]  /*4800*/  @P1 IMAD.MOV.U32 R17, RZ, RZ, R21 ;  /* 0x000000ffff111224 */ /* 0x000fe200078e0015 */
[----:B------:R-:W-:Y:S06]  /*4810*/  BRA.U UP1, `(.L_x_73) ;  /* 0xfffffff501f07547 */ /* 0x000fec000b83ffff */
.L_x_72:
[----:B------:R-:W-:Y:S05]  /*4820*/  BRA.U !UP0, `(.L_x_71) ;  /* 0x0000000508107547 */ /* 0x000fea000b800000 */
[----:B------:R-:W0:Y:S02]  /*4830*/  LDC.64 R4, c[0x0][0x380] ;  /* 0x0000e000ff047b82 */ /* 0x000e240000000a00 */
[----:B0-----:R-:W-:-:S03]  /*4840*/  IMAD.WIDE.U32 R4, R0, 0x10, R4 ;  /* 0x0000001000047825 */ /* 0x001fc600078e0004 */
[----:B------:R-:W-:-:S04]  /*4850*/  LEA R24, P0, R3, R4, 0x4 ;  /* 0x0000000403187211 */ /* 0x000fc800078020ff */
[----:B------:R-:W-:-:S05]  /*4860*/  LEA.HI.X R25, R3, R5, R2, 0x4, P0 ;  /* 0x0000000503197211 */ /* 0x000fca00000f2402 */
[----:B------:R-:W2:Y:S04]  /*4870*/  LDG.E.64.CONSTANT R20, desc[UR10][R24.64] ;  /* 0x0000000a18147981 */ /* 0x000ea8000c1e9b00 */
[----:B------:R-:W3:Y:S04]  /*4880*/  LDG.E.64.CONSTANT R18, desc[UR10][R24.64+0x8] ;  /* 0x0000080a18127981 */ /* 0x000ee8000c1e9b00 */
[----:B------:R-:W4:Y:S04]  /*4890*/  LDG.E.64.CONSTANT R14, desc[UR10][R24.64+0x1000] ;  /* 0x0010000a180e7981 */ /* 0x000f28000c1e9b00 */
[----:B------:R-:W5:Y:S04]  /*48a0*/  LDG.E.64.CONSTANT R12, desc[UR10][R24.64+0x1008] ;  /* 0x0010080a180c7981 */ /* 0x000f68000c1e9b00 */
        /* <DEDUP_REMOVED lines=16> */
[----:B------:R-:W-:-:S11]  /*49b0*/  @P2 SEL R19, R23, R19, P0 ;  /* 0x0000001317132207 */ /* 0x000fd60000000000 */
[----:B-----5:R-:W-:-:S04]  /*49c0*/  @P1 ISETP.GE.U32.AND P0, PT, R18, R12, PT ;  /* 0x0000000c1200120c */ /* 0x020fc80003f06070 */
        /* <DEDUP_REMOVED lines=27> */
[----:B------:R-:W-:Y:S02]  /*4b80*/  @P1 SEL R5, R9, R5, P0 ;  /* 0x0000000509051207 */ /* 0x000fe40000000000 */
[----:B------:R-:W-:-:S05]  /*4b90*/  IADD3 R3, P1, PT, R3, 0x500, RZ ;  /* 0x0000050003037810 */ /* 0x000fca0007f3e0ff */
[----:B------:R-:W-:Y:S01]  /*4ba0*/  IMAD.X R2, RZ, RZ, R2, P1 ;  /* 0x000000ffff027224 */ /* 0x000fe200008e0602 */
[----:B--2---:R-:W-:-:S14]  /*4bb0*/  DSETP.GEU.AND P2, PT, |R6|, |R16|, PT ;  /* 0x400000100600722a */ /* 0x004fdc0003f4e200 */
[----:B------:R-:W-:-:S04]  /*4bc0*/  @P2 ISETP.GE.U32.AND P0, PT, R4, R26, PT ;  /* 0x0000001a0400220c */ /* 0x000fc80003f06070 */
[----:B------:R-:W-:-:S13]  /*4bd0*/  @P2 ISETP.GE.AND.EX P0, PT, R5, R27, PT, P0 ;  /* 0x0000001b0500220c */ /* 0x000fda0003f06300 */
[----:B------:R-:W-:-:S06]  /*4be0*/  @P2 DSETP.LT.OR P0, PT, |R16|, |R6|, !P0 ;  /* 0x400000061000222a */ /* 0x000fcc0004701600 */
[----:B------:R-:W-:Y:S02]  /*4bf0*/  @P2 FSEL R6, R6, R16, P0 ;  /* 0x0000001006062208 */ /* 0x000fe40000000000 */
[----:B------:R-:W-:Y:S02]  /*4c00*/  @P2 FSEL R7, R7, R17, P0 ;  /* 0x0000001107072208 */ /* 0x000fe40000000000 */
[----:B------:R-:W-:Y:S02]  /*4c10*/  @P2 SEL R26, R4, R26, P0 ;  /* 0x0000001a041a2207 */ /* 0x000fe40000000000 */
[----:B------:R-:W-:Y:S01]  /*4c20*/  @P2 SEL R27, R5, R27, P0 ;  /* 0x0000001b051b2207 */ /* 0x000fe20000000000 */
[----:B------:R-:W-:Y:S02]  /*4c30*/  @P2 IMAD.MOV.U32 R16, RZ, RZ, R6 ;  /* 0x000000ffff102224 */ /* 0x000fe400078e0006 */
[----:B------:R-:W-:Y:S02]  /*4c40*/  @P2 IMAD.MOV.U32 R17, RZ, RZ, R7 ;  /* 0x000000ffff112224 */ /* 0x000fe400078e0007 */
[----:B------:R-:W-:-:S02]  /*4c50*/  IMAD.MOV.U32 R22, RZ, RZ, R26 ;  /* 0x000000ffff167224 */ /* 0x000fc400078e001a */
[----:B------:R-:W-:-:S07]  /*4c60*/  IMAD.MOV.U32 R23, RZ, RZ, R27 ;  /* 0x000000ffff177224 */ /* 0x000fce00078e001b */
.L_x_71:
[----:B------:R-:W0:Y:S02]  /*4c70*/  LDCU UR4, c[0x0][0x390] ;  /* 0x00007200ff0477ac */ /* 0x000e240008000800 */
[----:B0-----:R-:W-:Y:S02]  /*4c80*/  USHF.R.S32.HI UR5, URZ, 0x1f, UR4 ;  /* 0x0000001fff057899 */ /* 0x001fe40008011404 */
[----:B------:R-:W-:-:S04]  /*4c90*/  ISETP.GE.U32.AND P0, PT, R3, UR4, PT ;  /* 0x0000000403007c0c */ /* 0x000fc8000bf06070 */
[----:B------:R-:W-:-:S13]  /*4ca0*/  ISETP.GE.AND.EX P0, PT, R2, UR5, PT, P0 ;  /* 0x0000000502007c0c */ /* 0x000fda000bf06300 */
[----:B------:R-:W-:Y:S05]  /*4cb0*/  @P0 BRA `(.L_x_74) ;  /* 0x00000008009c0947 */ /* 0x000fea0003800000 */
[----:B------:R-:W-:Y:S01]  /*4cc0*/  IADD3 R21, PT, PT, -R3, UR4, RZ ;  /* 0x0000000403157c10 */ /* 0x000fe2000fffe1ff */
[----:B------:R-:W-:Y:S03]  /*4cd0*/  BSSY.RECONVERGENT B1, `(.L_x_74) ;  /* 0x00000a5000017945 */ /* 0x000fe60003800200 */
[----:B------:R-:W-:-:S13]  /*4ce0*/  ISETP.GE.AND P0, PT, R0, R21, PT ;  /* 0x000000150000720c */ /* 0x000fda0003f06270 */
[----:B------:R-:W-:Y:S05]  /*4cf0*/  @P0 BRA `(.L_x_75) ;  /* 0x0000000800880947 */ /* 0x000fea0003800000 */
[----:B------:R-:W-:Y:S01]  /*4d00*/  LOP3.LUT R12, RZ, R0, RZ, 0x33, !PT ;  /* 0x00000000ff0c7212 */ /* 0x000fe200078e33ff */
[----:B------:R-:W-:Y:S01]  /*4d10*/  BSSY.RECONVERGENT B2, `(.L_x_76) ;  /* 0x0000032000027945 */ /* 0x000fe20003800200 */
[----:B------:R-:W-:Y:S02]  /*4d20*/  IMAD.MOV.U32 R20, RZ, RZ, R0 ;  /* 0x000000ffff147224 */ /* 0x000fe400078e0000 */
[----:B------:R-:W-:-:S04]  /*4d30*/  IADD3 R12, PT, PT, -R3, UR4, R12 ;  /* 0x00000004030c7c10 */ /* 0x000fc8000fffe10c */
[----:B------:R-:W-:-:S04]  /*4d40*/  LOP3.LUT R4, R12, 0x300, RZ, 0xc0, !PT ;  /* 0x000003000c047812 */ /* 0x000fc800078ec0ff */
[----:B------:R-:W-:-:S13]  /*4d50*/  ISETP.NE.AND P0, PT, R4, 0x300, PT ;  /* 0x000003000400780c */ /* 0x000fda0003f05270 */
[----:B------:R-:W-:Y:S05]  /*4d60*/  @!P0 BRA `(.L_x_77) ;  /* 0x0000000000b08947 */ /* 0x000fea0003800000 */
[----:B------:R-:W0:Y:S01]  /*4d70*/  LDCU.64 UR6, c[0x0][0x380] ;  /* 0x00007000ff0677ac */ /* 0x000e220008000a00 */
[----:B------:R-:W-:Y:S01]  /*4d80*/  IADD3 R5, P0, PT, R0, R3, RZ ;  /* 0x0000000300057210 */ /* 0x000fe20007f1e0ff */
[----:B------:R-:W-:Y:S01]  /*4d90*/  IMAD.MOV.U32 R20, RZ, RZ, R0 ;  /* 0x000000ffff147224 */ /* 0x000fe200078e0000 */
[----:B------:R-:W-:-:S03]  /*4da0*/  LEA.HI R4, R12, 0x1, RZ, 0x18 ;  /* 0x000000010c047811 */ /* 0x000fc600078fc0ff */
[----:B------:R-:W-:Y:S01]  /*4db0*/  IMAD.X R6, RZ, RZ, R2, P0 ;  /* 0x000000ffff067224 */ /* 0x000fe200000e0602 */
[----:B------:R-:W-:-:S05]  /*4dc0*/  LOP3.LUT R4, R4, 0x3, RZ, 0xc0, !PT ;  /* 0x0000000304047812 */ /* 0x000fca00078ec0ff */
[----:B------:R-:W-:Y:S01]  /*4dd0*/  IMAD.MOV R13, RZ, RZ, -R4 ;  /* 0x000000ffff0d7224 */ /* 0x000fe200078e0a04 */
[----:B0-----:R-:W-:-:S04]  /*4de0*/  LEA R14, P1, R5, UR6, 0x4 ;  /* 0x00000006050e7c11 */ /* 0x001fc8000f8220ff */
[----:B------:R-:W-:-:S09]  /*4df0*/  LEA.HI.X R5, R5, UR7, R6, 0x4, P1 ;  /* 0x0000000705057c11 */ /* 0x000fd200088f2406 */
.L_x_80:
[----:B------:R-:W-:-:S05]  /*4e00*/  IMAD.MOV.U32 R4, RZ, RZ, R14 ;  /* 0x000000ffff047224 */ /* 0x000fca00078e000e */
[----:B------:R-:W2:Y:S04]  /*4e10*/  LDG.E.64.CONSTANT R8, desc[UR10][R4.64] ;  /* 0x0000000a04087981 */ /* 0x000ea8000c1e9b00 */
[----:B------:R-:W3:Y:S01]  /*4e20*/  LDG.E.64.CONSTANT R6, desc[UR10][R4.64+0x8] ;  /* 0x0000080a04067981 */ /* 0x000ee2000c1e9b00 */
[----:B------:R-:W-:Y:S01]  /*4e30*/  VIADD R13, R13, 0x1 ;  /* 0x000000010d0d7836 */ /* 0x000fe20000000000 */
[----:B------:R-:W-:Y:S01]  /*4e40*/  BSSY.RECONVERGENT B3, `(.L_x_78) ;  /* 0x000001b000037945 */ /* 0x000fe20003800200 */
[----:B------:R-:W-:Y:S01]  /*4e50*/  IMAD.MOV.U32 R15, RZ, RZ, R22 ;  /* 0x000000ffff0f7224 */ /* 0x000fe200078e0016 */
        /* <DEDUP_REMOVED lines=25> */
.L_x_79:
[----:B------:R-:W-:Y:S05]  /*4ff0*/  BSYNC.RECONVERGENT B3 ;  /* 0x0000000000037941 */ /* 0x000fea0003800200 */
.L_x_78:
[----:B------:R-:W-:Y:S02]  /*5000*/  IMAD.X R5, RZ, RZ, R5, P3 ;  /* 0x000000ffff057224 */ /* 0x000fe400018e0605 */
[----:B------:R-:W-:Y:S01]  /*5010*/  VIADD R20, R20, 0x100 ;  /* 0x0000010014147836 */ /* 0x000fe20000000000 */
[----:B------:R-:W-:Y:S06]  /*5020*/  @P2 BRA `(.L_x_80) ;  /* 0xfffffffc00742947 */ /* 0x000fec000383ffff */
.L_x_77:
[----:B------:R-:W-:Y:S05]  /*5030*/  BSYNC.RECONVERGENT B2 ;  /* 0x0000000000027941 */ /* 0x000fea0003800200 */
.L_x_76:
[----:B------:R-:W-:-:S13]  /*5040*/  ISETP.GE.U32.AND P0, PT, R12, 0x300, PT ;  /* 0x000003000c00780c */ /* 0x000fda0003f06070 */
[----:B------:R-:W-:Y:S05]  /*5050*/  @!P0 BRA `(.L_x_75) ;  /* 0x0000000400b08947 */ /* 0x000fea0003800000 */
[----:B------:R-:W0:Y:S01]  /*5060*/  LDCU.64 UR6, c[0x0][0x380] ;  /* 0x00007000ff0677ac */ /* 0x000e220008000a00 */
[----:B------:R-:W-:-:S05]  /*5070*/  IADD3 R3, P0, PT, R20, R3, RZ ;  /* 0x0000000314037210 */ /* 0x000fca0007f1e0ff */
[----:B------:R-:W-:Y:S01]  /*5080*/  IMAD.X R2, RZ, RZ, R2, P0 ;  /* 0x000000ffff027224 */ /* 0x000fe200000e0602 */
[----:B0-----:R-:W-:-:S04]  /*5090*/  LEA R8, P1, R3, UR6, 0x4 ;  /* 0x0000000603087c11 */ /* 0x001fc8000f8220ff */
[----:B------:R-:W-:Y:S02]  /*50a0*/  IADD3 R8, P0, PT, R8, 0x3008, RZ ;  /* 0x0000300808087810 */ /* 0x000fe40007f1e0ff */
[----:B------:R-:W-:-:S05]  /*50b0*/  LEA.HI.X R9, R3, UR7, R2, 0x4, P1 ;  /* 0x0000000703097c11 */ /* 0x000fca00088f2402 */
[----:B------:R-:W-:-:S07]  /*50c0*/  IMAD.X R9, RZ, RZ, R9, P0 ;  /* 0x000000ffff097224 */ /* 0x000fce00000e0609 */
.L_x_89:
[----:B------:R-:W2:Y:S04]  /*50d0*/  LDG.E.64.CONSTANT R10, desc[UR10][R8.64+-0x3008] ;  /* 0xffcff80a080a7981 */ /* 0x000ea8000c1e9b00 */
[----:B------:R-:W3:Y:S04]  /*50e0*/  LDG.E.64.CONSTANT R12, desc[UR10][R8.64+-0x3000] ;  /* 0xffd0000a080c7981 */ /* 0x000ee8000c1e9b00 */
[----:B------:R0:W5:Y:S04]  /*50f0*/  LDG.E.64.CONSTANT R6, desc[UR10][R8.64+-0x2008] ;  /* 0xffdff80a08067981 */ /* 0x000168000c1e9b00 */
        /* <DEDUP_REMOVED lines=22> */
.L_x_82:
[----:B------:R-:W-:Y:S05]  /*5260*/  BSYNC.RECONVERGENT B2 ;  /* 0x0000000000027941 */ /* 0x000fea0003800200 */
.L_x_81:
        /* <DEDUP_REMOVED lines=25> */
.L_x_84:
[----:B------:R-:W-:Y:S05]  /*5400*/  BSYNC.RECONVERGENT B2 ;  /* 0x0000000000027941 */ /* 0x000fea0003800200 */
.L_x_83:
        /* <DEDUP_REMOVED lines=21> */
.L_x_86:
[----:B------:R-:W-:Y:S05]  /*5560*/  BSYNC.RECONVERGENT B2 ;  /* 0x0000000000027941 */ /* 0x000fea0003800200 */
.L_x_85:
        /* <DEDUP_REMOVED lines=21> */
.L_x_88:
[----:B------:R-:W-:Y:S05]  /*56c0*/  BSYNC.RECONVERGENT B2 ;  /* 0x0000000000027941 */ /* 0x000fea0003800200 */
.L_x_87:
[----:B------:R-:W-:Y:S01]  /*56d0*/  VIADD R20, R20, 0x400 ;  /* 0x0000040014147836 */ /* 0x000fe20000000000 */
[----:B------:R-:W-:-:S04]  /*56e0*/  IADD3 R8, P1, PT, R8, 0x4000, RZ ;  /* 0x0000400008087810 */ /* 0x000fc80007f3e0ff */
[----:B------:R-:W-:Y:S01]  /*56f0*/  ISETP.GE.AND P0, PT, R20, R21, PT ;  /* 0x000000151400720c */ /* 0x000fe20003f06270 */
[----:B------:R-:W-:-:S12]  /*5700*/  IMAD.X R9, RZ, RZ, R9, P1 ;  /* 0x000000ffff097224 */ /* 0x000fd800008e0609 */
[----:B------:R-:W-:Y:S05]  /*5710*/  @!P0 BRA `(.L_x_89) ;  /* 0xfffffff8006c8947 */ /* 0x000fea000383ffff */
.L_x_75:
[----:B------:R-:W-:Y:S05]  /*5720*/  BSYNC.RECONVERGENT B1 ;  /* 0x0000000000017941 */ /* 0x000fea0003800200 */
.L_x_74:
[----:B------:R-:W0:Y:S01]  /*5730*/  S2R R8, SR_LANEID ;  /* 0x0000000000087919 */ /* 0x000e220000000000 */
[----:B------:R-:W-:Y:S01]  /*5740*/  BSSY.RECONVERGENT B1, `(.L_x_90) ;  /* 0x000001f000017945 */ /* 0x000fe20003800200 */
[----:B------:R-:W-:Y:S01]  /*5750*/  IMAD.MOV.U32 R11, RZ, RZ, R22 ;  /* 0x000000ffff0b7224 */ /* 0x000fe200078e0016 */
[----:B------:R1:W2:Y:S01]  /*5760*/  SHFL.DOWN PT, R4, R16, 0x1, 0x1f ;  /* 0x08201f0010047f89 */ /* 0x0002a200000e0000 */
[----:B------:R-:W-:Y:S02]  /*5770*/  IMAD.MOV.U32 R12, RZ, RZ, R23 ;  /* 0x000000ffff0c7224 */ /* 0x000fe400078e0017 */
[----:B------:R-:W-:Y:S01]  /*5780*/  IMAD.MOV.U32 R2, RZ, RZ, R16 ;  /* 0x000000ffff027224 */ /* 0x000fe200078e0010 */
[----:B------:R1:W3:Y:S01]  /*5790*/  SHFL.DOWN PT, R5, R17, 0x1, 0x1f ;  /* 0x08201f0011057f89 */ /* 0x0002e200000e0000 */
        /* <DEDUP_REMOVED lines=25> */
.L_x_91:
[----:B------:R-:W-:Y:S05]  /*5930*/  BSYNC.RECONVERGENT B1 ;  /* 0x0000000000017941 */ /* 0x000fea0003800200 */
.L_x_90:
        /* <DEDUP_REMOVED lines=31> */
.L_x_93:
[----:B------:R-:W-:Y:S05]  /*5b30*/  BSYNC.RECONVERGENT B1 ;  /* 0x0000000000017941 */ /* 0x000fea0003800200 */
.L_x_92:
[----:B------:R-:W-:Y:S01]  /*5b40*/  ISETP.GT.AND P0, PT, R8, 0x1b, PT ;  /* 0x0000001b0800780c */ /* 0x000fe20003f04270 */
[----:B-1----:R1:W1:Y:S01]  /*5b50*/  SHFL.DOWN PT, R6, R4, 0x4, 0x1f ;  /* 0x08801f0004067f89 */ /* 0x00226200000e0000 */
[----:B------:R-:W-:Y:S01]  /*5b60*/  BSSY.RECONVERGENT B1, `(.L_x_94) ;  /* 0x000001d000017945 */ /* 0x000fe20003800200 */
[----:B0-----:R-:W-:Y:S02]  /*5b70*/  IMAD.MOV.U32 R11, RZ, RZ, R9 ;  /* 0x000000ffff0b7224 */ /* 0x001fe400078e0009 */
[----:B--2---:R0:W2:Y:S01]  /*5b80*/  SHFL.DOWN PT, R7, R5, 0x4, 0x1f ;  /* 0x08801f0005077f89 */ /* 0x0040a200000e0000 */
[----:B------:R-:W-:Y:S02]  /*5b90*/  IMAD.MOV.U32 R12, RZ, RZ, R10 ;  /* 0x000000ffff0c7224 */ /* 0x000fe400078e000a */
[----:B------:R-:W-:Y:S01]  /*5ba0*/  IMAD.MOV.U32 R2, RZ, RZ, R4 ;  /* 0x000000ffff027224 */ /* 0x000fe200078e0004 */
[----:B---3--:R0:W3:Y:S01]  /*5bb0*/  SHFL.DOWN PT, R14, R9, 0x4, 0x1f ;  /* 0x08801f00090e7f89 */ /* 0x0080e200000e0000 */
[----:B------:R-:W-:-:S03]  /*5bc0*/  IMAD.MOV.U32 R3, RZ, RZ, R5 ;  /* 0x000000ffff037224 */ /* 0x000fc600078e0005 */
[----:B----4-:R0:W4:Y:S01]  /*5bd0*/  SHFL.DOWN PT, R13, R10, 0x4, 0x1f ;  /* 0x08801f000a0d7f89 */ /* 0x01012200000e0000 */
        /* <DEDUP_REMOVED lines=21> */
.L_x_95:
[----:B------:R-:W-:Y:S05]  /*5d30*/  BSYNC.RECONVERGENT B1 ;  /* 0x0000000000017941 */ /* 0x000fea0003800200 */
.L_x_94:
        /* <DEDUP_REMOVED lines=31> */
.L_x_97:
[----:B------:R-:W-:Y:S05]  /*5f30*/  BSYNC.RECONVERGENT B1 ;  /* 0x0000000000017941 */ /* 0x000fea0003800200 */
.L_x_96:
[----:B------:R-:W-:Y:S01]  /*5f40*/  ISETP.GT.AND P0, PT, R8, 0xf, PT ;  /* 0x0000000f0800780c */ /* 0x000fe20003f04270 */
[----:B-1----:R1:W1:Y:S01]  /*5f50*/  SHFL.DOWN PT, R6, R4, 0x10, 0x1f ;  /* 0x0a001f0004067f89 */ /* 0x00226200000e0000 */
[----:B------:R-:W-:Y:S01]  /*5f60*/  BSSY.RECONVERGENT B1, `(.L_x_98) ;  /* 0x000001d000017945 */ /* 0x000fe20003800200 */
[----:B---3--:R-:W-:Y:S02]  /*5f70*/  IMAD.MOV.U32 R14, RZ, RZ, R9 ;  /* 0x000000ffff0e7224 */ /* 0x008fe400078e0009 */
[----:B--2---:R2:W3:Y:S01]  /*5f80*/  SHFL.DOWN PT, R7, R5, 0x10, 0x1f ;  /* 0x0a001f0005077f89 */ /* 0x0044e200000e0000 */
[----:B------:R-:W-:Y:S02]  /*5f90*/  IMAD.MOV.U32 R15, RZ, RZ, R10 ;  /* 0x000000ffff0f7224 */ /* 0x000fe400078e000a */
[----:B------:R-:W-:Y:S01]  /*5fa0*/  IMAD.MOV.U32 R2, RZ, RZ, R4 ;  /* 0x000000ffff027224 */ /* 0x000fe200078e0004 */
[----:B0-----:R2:W0:Y:S01]  /*5fb0*/  SHFL.DOWN PT, R12, R9, 0x10, 0x1f ;  /* 0x0a001f00090c7f89 */ /* 0x00142200000e0000 */
[----:B------:R-:W-:-:S03]  /*5fc0*/  IMAD.MOV.U32 R3, RZ, RZ, R5 ;  /* 0x000000ffff037224 */ /* 0x000fc600078e0005 */
[----:B------:R2:W0:Y:S01]  /*5fd0*/  SHFL.DOWN PT, R11, R10, 0x10, 0x1f ;  /* 0x0a001f000a0b7f89 */ /* 0x00042200000e0000 */
[----:B------:R-:W-:Y:S05]  /*5fe0*/  @P0 BRA `(.L_x_99) ;  /* 0x0000000000500947 */ /* 0x000fea0003800000 */
[----:B-1-3--:R-:W-:Y:S01]  /*5ff0*/  DSETP.GEU.AND P0, PT, |R4|, |R6|, PT ;  /* 0x400000060400722a */ /* 0x00afe20003f0e200 */
        /* <DEDUP_REMOVED lines=19> */
.L_x_99:
[----:B------:R-:W-:Y:S05]  /*6130*/  BSYNC.RECONVERGENT B1 ;  /* 0x0000000000017941 */ /* 0x000fea0003800200 */
.L_x_98:
[----:B------:R-:W-:Y:S01]  /*6140*/  ISETP.NE.AND P0, PT, R8, RZ, PT ;  /* 0x000000ff0800720c */ /* 0x000fe20003f05270 */
[----:B------:R-:W-:-:S12]  /*6150*/  BSSY.RECONVERGENT B1, `(.L_x_100) ;  /* 0x000000a000017945 */ /* 0x000fd80003800200 */
[----:B------:R-:W-:Y:S05]  /*6160*/  @P0 BRA `(.L_x_101) ;  /* 0x0000000000200947 */ /* 0x000fea0003800000 */
[----:B-1----:R-:W1:Y:S01]  /*6170*/  S2R R6, SR_CgaCtaId ;  /* 0x0000000000067919 */ /* 0x002e620000008800 */
[----:B--2---:R-:W-:Y:S02]  /*6180*/  MOV R5, 0x400 ;  /* 0x0000040000057802 */ /* 0x004fe40000000f00 */
[----:B------:R-:W-:-:S04]  /*6190*/  SHF.R.U32.HI R4, RZ, 0x1, R0 ;  /* 0x00000001ff047819 */ /* 0x000fc80000011600 */
[----:B------:R-:W-:Y:S02]  /*61a0*/  LOP3.LUT R4, R4, 0x1f0, RZ, 0xc0, !PT ;  /* 0x000001f004047812 */ /* 0x000fe400078ec0ff */
[----:B-1----:R-:W-:-:S05]  /*61b0*/  LEA R5, R6, R5, 0x18 ;  /* 0x0000000506057211 */ /* 0x002fca00078ec0ff */
[----:B------:R-:W-:-:S05]  /*61c0*/  IMAD.IADD R5, R4, 0x1, R5 ;  /* 0x0000000104057824 */ /* 0x000fca00078e0205 */
[----:B------:R1:W-:Y:S04]  /*61d0*/  STS.64 [R5+0x10], R14 ;  /* 0x0000100e05007388 */ /* 0x0003e80000000a00 */
[----:B------:R1:W-:Y:S02]  /*61e0*/  STS.64 [R5+0x8], R2 ;  /* 0x0000080205007388 */ /* 0x0003e40000000a00 */
.L_x_101:
[----:B------:R-:W-:Y:S05]  /*61f0*/  BSYNC.RECONVERGENT B1 ;  /* 0x0000000000017941 */ /* 0x000fea0003800200 */
.L_x_100:
[----:B------:R-:W-:Y:S01]  /*6200*/  BAR.SYNC.DEFER_BLOCKING 0x0 ;  /* 0x0000000000007b1d */ /* 0x000fe20000010000 */
[----:B------:R-:W-:-:S13]  /*6210*/  ISETP.NE.AND P1, PT, R0, RZ, PT ;  /* 0x000000ff0000720c */ /* 0x000fda0003f25270 */
[----:B------:R-:W-:Y:S05]  /*6220*/  @P1 BRA `(.L_x_34) ;  /* 0x00000008008c1947 */ /* 0x000fea0003800000 */
[----:B-12---:R-:W1:Y:S01]  /*6230*/  S2R R5, SR_CgaCtaId ;  /* 0x0000000000057919 */ /* 0x006e620000008800 */
[----:B------:R-:W-:Y:S01]  /*6240*/  MOV R0, 0x400 ;  /* 0x0000040000007802 */ /* 0x000fe20000000f00 */
[----:B------:R-:W-:Y:S03]  /*6250*/  BSSY.RECONVERGENT B1, `(.L_x_102) ;  /* 0x000001a000017945 */ /* 0x000fe60003800200 */
[----:B-1----:R-:W-:-:S05]  /*6260*/  LEA R0, R5, R0, 0x18 ;  /* 0x0000000005007211 */ /* 0x002fca00078ec0ff */
[----:B------:R-:W1:Y:S04]  /*6270*/  LDS.64 R16, [R0+0x18] ;  /* 0x0000180000107984 */ /* 0x000e680000000a00 */
[----:B---3--:R-:W2:Y:S04]  /*6280*/  LDS.128 R4, [R0+0x20] ;  /* 0x0000200000047984 */ /* 0x008ea80000000c00 */
[----:B0---4-:R0:W3:Y:S04]  /*6290*/  LDS.64 R12, [R0+0x80] ;  /* 0x00008000000c7984 */ /* 0x0110e80000000a00 */
[----:B------:R0:W4:Y:S01]  /*62a0*/  LDS.128 R8, [R0+0x30] ;  /* 0x0000300000087984 */ /* 0x0001220000000c00 */
[----:B-1----:R-:W-:Y:S01]  /*62b0*/  DSETP.GEU.AND P0, PT, |R2|, |R16|, PT ;  /* 0x400000100200722a */ /* 0x002fe20003f0e200 */
[----:B------:R-:W-:-:S02]  /*62c0*/  IMAD.MOV.U32 R24, RZ, RZ, R16 ;  /* 0x000000ffff187224 */ /* 0x000fc400078e0010 */
[----:B------:R-:W-:Y:S02]  /*62d0*/  IMAD.MOV.U32 R25, RZ, RZ, R17 ;  /* 0x000000ffff197224 */ /* 0x000fe400078e0011 */
[----:B--2---:R-:W-:Y:S02]  /*62e0*/  IMAD.MOV.U32 R27, RZ, RZ, R4 ;  /* 0x000000ffff1b7224 */ /* 0x004fe400078e0004 */
[----:B------:R-:W-:-:S07]  /*62f0*/  IMAD.MOV.U32 R29, RZ, RZ, R5 ;  /* 0x000000ffff1d7224 */ /* 0x000fce00078e0005 */
[----:B0--34-:R-:W-:Y:S05]  /*6300*/  @!P0 BRA `(.L_x_103) ;  /* 0x0000000000388947 */ /* 0x019fea0003800000 */
        /* <DEDUP_REMOVED lines=14> */
.L_x_103:
[----:B------:R-:W-:Y:S05]  /*63f0*/  BSYNC.RECONVERGENT B1 ;  /* 0x0000000000017941 */ /* 0x000fea0003800200 */
.L_x_102:
        /* <DEDUP_REMOVED lines=23> */
.L_x_105:
[----:B------:R-:W-:Y:S05]  /*6570*/  BSYNC.RECONVERGENT B1 ;  /* 0x0000000000017941 */ /* 0x000fea0003800200 */
.L_x_104:
        /* <DEDUP_REMOVED lines=21> */
.L_x_107:
[----:B------:R-:W-:Y:S05]  /*66d0*/  BSYNC.RECONVERGENT B1 ;  /* 0x0000000000017941 */ /* 0x000fea0003800200 */
.L_x_106:
        /* <DEDUP_REMOVED lines=23> */
.L_x_109:
[----:B------:R-:W-:Y:S05]  /*6850*/  BSYNC.RECONVERGENT B1 ;  /* 0x0000000000017941 */ /* 0x000fea0003800200 */
.L_x_108:
        /* <DEDUP_REMOVED lines=21> */
.L_x_111:
[----:B------:R-:W-:Y:S05]  /*69b0*/  BSYNC.RECONVERGENT B1 ;  /* 0x0000000000017941 */ /* 0x000fea0003800200 */
.L_x_110:
        /* <DEDUP_REMOVED lines=21> */
.L_x_113:
[----:B------:R-:W-:Y:S05]  /*6b10*/  BSYNC.RECONVERGENT B1 ;  /* 0x0000000000017941 */ /* 0x000fea0003800200 */
.L_x_112:
        /* <DEDUP_REMOVED lines=20> */
.L_x_34:
[----:B------:R-:W-:Y:S05]  /*6c60*/  BSYNC.RECONVERGENT B0 ;  /* 0x0000000000007941 */ /* 0x000fea0003800200 */
.L_x_1:
[----:B------:R-:W-:Y:S05]  /*6c70*/  @P1 EXIT ;  /* 0x000000000000194d */ /* 0x000fea0003800000 */
[----:B012---:R-:W0:Y:S02]  /*6c80*/  LDC.64 R4, c[0x0][0x388] ;  /* 0x0000e200ff047b82 */ /* 0x007e240000000a00 */
[----:B0-----:R-:W-:Y:S04]  /*6c90*/  STG.E.64 desc[UR10][R4.64], R2 ;  /* 0x0000000204007986 */ /* 0x001fe8000c101b0a */
[----:B------:R-:W-:Y:S01]  /*6ca0*/  STG.E.64 desc[UR10][R4.64+0x8], R14 ;  /* 0x0000080e04007986 */ /* 0x000fe2000c101b0a */
[----:B------:R-:W-:Y:S05]  /*6cb0*/  EXIT ;  /* 0x000000000000794d */ /* 0x000fea0003800000 */
.L_x_114:
        /* <DEDUP_REMOVED lines=12> */
.L_x_758:


//--------------------- .text._ZN6thrust24THRUST_300001_SM_1000_NS8cuda_cub4core6detail13_kernel_agentINS1_8__reduce10DrainAgentIlEEJN3cub18CUB_300001_SM_10009GridQueueIyEElEEEvDpT0_ --------------------------
	.section	.text._ZN6thrust24THRUST_300001_SM_1000_NS8cuda_cub4core6detail13_kernel_agentINS1_8__reduce10DrainAgentIlEEJN3cub18CUB_300001_SM_10009GridQueueIyEElEEEvDpT0_,"ax",@progbits
	.align	128
        .global         _ZN6thrust24THRUST_300001_SM_1000_NS8cuda_cub4core6detail13_kernel_agentINS1_8__reduce10DrainAgentIlEEJN3cub18CUB_300001_SM_10009GridQueueIyEElEEEvDpT0_
        .type           _ZN6thrust24THRUST_300001_SM_1000_NS8cuda_cub4core6detail13_kernel_agentINS1_8__reduce10DrainAgentIlEEJN3cub18CUB_300001_SM_10009GridQueueIyEElEEEvDpT0_,@function
        .size           _ZN6thrust24THRUST_300001_SM_1000_NS8cuda_cub4core6detail13_kernel_agentINS1_8__reduce10DrainAgentIlEEJN3cub18CUB_300001_SM_10009GridQueueIyEElEEEvDpT0_,(.L_x_759 - _ZN6thrust24THRUST_300001_SM_1000_NS8cuda_cub4core6detail13_kernel_agentINS1_8__reduce10DrainAgentIlEEJN3cub18CUB_300001_SM_10009GridQueueIyEElEEEvDpT0_)
        .other          _ZN6thrust24THRUST_300001_SM_1000_NS8cuda_cub4core6detail13_kernel_agentINS1_8__reduce10DrainAgentIlEEJN3cub18CUB_300001_SM_10009GridQueueIyEElEEEvDpT0_,@"STO_CUDA_ENTRY STV_DEFAULT"
_ZN6thrust24THRUST_300001_SM_1000_NS8cuda_cub4core6detail13_kernel_agentINS1_8__reduce10DrainAgentIlEEJN3cub18CUB_300001_SM_10009GridQueueIyEElEEEvDpT0_:
.text._ZN6thrust24THRUST_300001_SM_1000_NS8cuda_cub4core6detail13_kernel_agentINS1_8__reduce10DrainAgentIlEEJN3cub18CUB_300001_SM_10009GridQueueIyEElEEEvDpT0_:
[----:B------:R-:W-:Y:S08]  /*0000*/  LDC R1, c[0x0][0x37c] ;  /* 0x0000df00ff017b82 */ /* 0x000ff00000000800 */
[----:B------:R-:W0:Y:S01]  /*0010*/  LDC.64 R2, c[0x0][0x380] ;  /* 0x0000e000ff027b82 */ /* 0x000e220000000a00 */
[----:B------:R-:W0:Y:S07]  /*0020*/  LDCU.64 UR4, c[0x0][0x358] ;  /* 0x00006b00ff0477ac */ /* 0x000e2e0008000a00 */
[----:B------:R-:W1:Y:S01]  /*0030*/  LDC.64 R4, c[0x0][0x388] ;  /* 0x0000e200ff047b82 */ /* 0x000e620000000a00 */
[----:B0-----:R-:W-:Y:S04]  /*0040*/  STG.E.64 desc[UR4][R2.64+0x8], RZ ;  /* 0x000008ff02007986 */ /* 0x001fe8000c101b04 */
[----:B-1----:R-:W-:Y:S01]  /*0050*/  STG.E.64 desc[UR4][R2.64], R4 ;  /* 0x0000000402007986 */ /* 0x002fe2000c101b04 */
[----:B------:R-:W-:Y:S05]  /*0060*/  EXIT ;  /* 0x000000000000794d */ /* 0x000fea0003800000 */
.L_x_115:
        /* <DEDUP_REMOVED lines=9> */
.L_x_759:


//--------------------- .text._ZN6thrust24THRUST_300001_SM_1000_NS8cuda_cub4core6detail13_kernel_agentINS1_8__reduce11ReduceAgentINS0_12zip_iteratorIN4cuda3std3__45tupleIJNS0_10device_ptrIdEENS0_17counting_iteratorIlNS0_11use_defaultESF_SF_EEEEEEEPNSB_IJdlEEESJ_lNS1_9__extrema9arg_max_fIdl6AbsMaxEEEEJSI_SK_lN3cub18CUB_300001_SM_100013GridEvenShareIlEENSR_9GridQueueIyEESO_EEEvDpT0_ --------------------------
	.section	.text._ZN6thrust24THRUST_300001_SM_1000_NS8cuda_cub4core6detail13_kernel_agentINS1_8__reduce11ReduceAgentINS0_12zip_iteratorIN4cuda3std3__45tupleIJNS0_10device_ptrIdEENS0_17counting_iteratorIlNS0_11use_defaultESF_SF_EEEEEEEPNSB_IJdlEEESJ_lNS1_9__extrema9arg_max_fIdl6AbsMaxEEEEJSI_SK_lN3cub18CUB_300001_SM_100013GridEvenShareIlEENSR_9GridQueueIyEESO_EEEvDpT0_,"ax",@progbits
	.align	128
        .global         _ZN6thrust24THRUST_300001_SM_1000_NS8cuda_cub4core6detail13_kernel_agentINS1_8__reduce11ReduceAgentINS0_12zip_iteratorIN4cuda3std3__45tupleIJNS0_10device_ptrIdEENS0_17counting_iteratorIlNS0_11use_defaultESF_SF_EEEEEEEPNSB_IJdlEEESJ_lNS1_9__extrema9arg_max_fIdl6AbsMaxEEEEJSI_SK_lN3cub18CUB_300001_SM_100013GridEvenShareIlEENSR_9GridQueueIyEESO_EEEvDpT0_
        .type           _ZN6thrust24THRUST_300001_SM_1000_NS8cuda_cub4core6detail13_kernel_agentINS1_8__reduce11ReduceAgentINS0_12zip_iteratorIN4cuda3std3__45tupleIJNS0_10device_ptrIdEENS0_17counting_iteratorIlNS0_11use_defaultESF_SF_EEEEEEEPNSB_IJdlEEESJ_lNS1_9__extrema9arg_max_fIdl6AbsMaxEEEEJSI_SK_lN3cub18CUB_300001_SM_100013GridEvenShareIlEENSR_9GridQueueIyEESO_EEEvDpT0_,@function
        .size           _ZN6thrust24THRUST_300001_SM_1000_NS8cuda_cub4core6detail13_kernel_agentINS1_8__reduce11ReduceAgentINS0_12zip_iteratorIN4cuda3std3__45tupleIJNS0_10device_ptrIdEENS0_17counting_iteratorIlNS0_11use_defaultESF_SF_EEEEEEEPNSB_IJdlEEESJ_lNS1_9__extrema9arg_max_fIdl6AbsMaxEEEEJSI_SK_lN3cub18CUB_300001_SM_100013GridEvenShareIlEENSR_9GridQueueIyEESO_EEEvDpT0_,(.L_x_760 - _ZN6thrust24THRUST_300001_SM_1000_NS8cuda_cub4core6detail13_kernel_agentINS1_8__reduce11ReduceAgentINS0_12zip_iteratorIN4cuda3std3__45tupleIJNS0_10device_ptrIdEENS0_17counting_iteratorIlNS0_11use_defaultESF_SF_EEEEEEEPNSB_IJdlEEESJ_lNS1_9__extrema9arg_max_fIdl6AbsMaxEEEEJSI_SK_lN3cub18CUB_300001_SM_100013GridEvenShareIlEENSR_9GridQueueIyEESO_EEEvDpT0_)
        .other          _ZN6thrust24THRUST_300001_SM_1000_NS8cuda_cub4core6detail13_kernel_agentINS1_8__reduce11ReduceAgentINS0_12zip_iteratorIN4cuda3std3__45tupleIJNS0_10device_ptrIdEENS0_17counting_iteratorIlNS0_11use_defaultESF_SF_EEEEEEEPNSB_IJdlEEESJ_lNS1_9__extrema9arg_max_fIdl6AbsMaxEEEEJSI_SK_lN3cub18CUB_300001_SM_100013GridEvenShareIlEENSR_9GridQueueIyEESO_EEEvDpT0_,@"STO_CUDA_ENTRY STV_DEFAULT"
_ZN6thrust24THRUST_300001_SM_1000_NS8cuda_cub4core6detail13_kernel_agentINS1_8__reduce11ReduceAgentINS0_12zip_iteratorIN4cuda3std3__45tupleIJNS0_10device_ptrIdEENS0_17counting_iteratorIlNS0_11use_defaultESF_SF_EEEEEEEPNSB_IJdlEEESJ_lNS1_9__extrema9arg_max_fIdl6AbsMaxEEEEJSI_SK_lN3cub18CUB_300001_SM_100013GridEvenShareIlEENSR_9GridQueueIyEESO_EEEvDpT0_:
.text._ZN6thrust24THRUST_300001_SM_1000_NS8cuda_cub4core6detail13_kernel_agentINS1_8__reduce11ReduceAgentINS0_12zip_iteratorIN4cuda3std3__45tupleIJNS0_10device_ptrIdEENS0_17counting_iteratorIlNS0_11use_defaultESF_SF_EEEEEEEPNSB_IJdlEEESJ_lNS1_9__extrema9arg_max_fIdl6AbsMaxEEEEJSI_SK_lN3cub18CUB_300001_SM_100013GridEvenShareIlEENSR_9GridQueueIyEESO_EEEvDpT0_:
[----:B------:R-:W-:Y:S01]  /*0000*/  LDC R1, c[0x0][0x37c] ;  /* 0x0000df00ff017b82 */ /* 0x000fe20000000800 */
[----:B------:R-:W0:Y:S01]  /*0010*/  S2R R0, SR_CTAID.X ;  /* 0x0000000000007919 */ /* 0x000e220000002500 */
[----:B------:R-:W1:Y:S01]  /*0020*/  LDCU.64 UR4, c[0x0][0x398] ;  /* 0x00007300ff0477ac */ /* 0x000e620008000a00 */
[----:B------:R-:W-:Y:S01]  /*0030*/  BSSY.RECONVERGENT B0, `(.L_x_116) ;  /* 0x0000689000007945 */ /* 0x000fe20003800200 */
[----:B------:R-:W2:Y:S01]  /*0040*/  LDCU UR6, c[0x0][0x370] ;  /* 0x00006e00ff0677ac */ /* 0x000ea20008000800 */
[----:B------:R-:W3:Y:S01]  /*0050*/  LDCU.64 UR10, c[0x0][0x358] ;  /* 0x00006b00ff0a77ac */ /* 0x000ee20008000a00 */
[----:B-1----:R-:W-:Y:S02]  /*0060*/  IMAD.U32 R25, RZ, RZ, UR4 ;  /* 0x00000004ff197e24 */ /* 0x002fe4000f8e00ff */
[----:B------:R-:W-:Y:S01]  /*0070*/  IMAD.U32 R16, RZ, RZ, UR5 ;  /* 0x00000005ff107e24 */ /* 0x000fe2000f8e00ff */
[----:B--2---:R-:W-:Y:S01]  /*0080*/  UIMAD UR6, UR6, 0x500, URZ ;  /* 0x00000500060678a4 */ /* 0x004fe2000f8e02ff */
[----:B0-----:R-:W-:-:S05]  /*0090*/  IMAD R8, R0, 0x500, RZ ;  /* 0x0000050000087824 */ /* 0x001fca00078e02ff */
[----:B------:R-:W-:-:S04]  /*00a0*/  IADD3 R2, P1, PT, R8, 0x500, RZ ;  /* 0x0000050008027810 */ /* 0x000fc80007f3e0ff */
[----:B------:R-:W-:Y:S01]  /*00b0*/  ISETP.GT.U32.AND P0, PT, R2, R25, PT ;  /* 0x000000190200720c */ /* 0x000fe20003f04070 */
[----:B------:R-:W-:-:S05]  /*00c0*/  IMAD.X R3, RZ, RZ, RZ, P1 ;  /* 0x000000ffff037224 */ /* 0x000fca00008e06ff */
[----:B------:R-:W-:-:S13]  /*00d0*/  ISETP.GT.AND.EX P0, PT, R3, R16, PT, P0 ;  /* 0x000000100300720c */ /* 0x000fda0003f04300 */
[----:B---3--:R-:W-:Y:S05]  /*00e0*/  @!P0 BRA `(.L_x_117) ;  /* 0x0000003800e48947 */ /* 0x008fea0003800000 */
[----:B------:R-:W0:Y:S01]  /*00f0*/  S2R R10, SR_TID.X ;  /* 0x00000000000a7919 */ /* 0x000e220000002100 */
[----:B------:R-:W-:Y:S01]  /*0100*/  IMAD.IADD R9, R25, 0x1, -R8 ;  /* 0x0000000119097824 */ /* 0x000fe200078e0a08 */
[----:B------:R-:W-:Y:S01]  /*0110*/  BSSY.RECONVERGENT B1, `(.L_x_118) ;  /* 0x000000f000017945 */ /* 0x000fe20003800200 */
[----:B------:R-:W-:Y:S02]  /*0120*/  CS2R R20, SRZ ;  /* 0x0000000000147805 */ /* 0x000fe4000001ff00 */
[----:B------:R-:W-:Y:S02]  /*0130*/  CS2R R14, SRZ ;  /* 0x00000000000e7805 */ /* 0x000fe4000001ff00 */
[----:B0-----:R-:W-:Y:S01]  /*0140*/  ISETP.GE.AND P0, PT, R10, R9, PT ;  /* 0x000000090a00720c */ /* 0x001fe20003f06270 */
[----:B------:R-:W-:-:S12]  /*0150*/  IMAD.MOV.U32 R6, RZ, RZ, R10 ;  /* 0x000000ffff067224 */ /* 0x000fd800078e000a */
[----:B------:R-:W-:Y:S05]  /*0160*/  @P0 BRA `(.L_x_119) ;  /* 0x0000000000240947 */ /* 0x000fea0003800000 */
[----:B------:R-:W0:Y:S01]  /*0170*/  LDCU.128 UR4, c[0x0][0x380] ;  /* 0x00007000ff0477ac */ /* 0x000e220008000c00 */
[----:B------:R-:W-:-:S05]  /*0180*/  IADD3 R21, P0, PT, R8, R10, RZ ;  /* 0x0000000a08157210 */ /* 0x000fca0007f1e0ff */
[----:B------:R-:W-:Y:S01]  /*0190*/  IMAD.X R20, RZ, RZ, RZ, P0 ;  /* 0x000000ffff147224 */ /* 0x000fe200000e06ff */
[----:B0-----:R-:W-:-:S04]  /*01a0*/  LEA R14, P1, R21, UR4, 0x3 ;  /* 0x00000004150e7c11 */ /* 0x001fc8000f8218ff */
[----:B------:R-:W-:-:S06]  /*01b0*/  LEA.HI.X R15, R21, UR5, R20, 0x3, P1 ;  /* 0x00000005150f7c11 */ /* 0x000fcc00088f1c14 */
[----:B------:R-:W5:Y:S01]  /*01c0*/  LDG.E.64 R14, desc[UR10][R14.64] ;  /* 0x0000000a0e0e7981 */ /* 0x000f62000c1e1b00 */
[----:B------:R-:W-:Y:S01]  /*01d0*/  IADD3 R21, P0, PT, R21, UR6, RZ ;  /* 0x0000000615157c10 */ /* 0x000fe2000ff1e0ff */
[----:B------:R-:W-:-:S03]  /*01e0*/  VIADD R6, R10, 0x100 ;  /* 0x000001000a067836 */ /* 0x000fc60000000000 */
[----:B------:R-:W-:-:S09]  /*01f0*/  IADD3.X R20, PT, PT, R20, UR7, RZ, P0, !PT ;  /* 0x0000000714147c10 */ /* 0x000fd200087fe4ff */
.L_x_119:
[----:B------:R-:W-:Y:S05]  /*0200*/  BSYNC.RECONVERGENT B1 ;  /* 0x0000000000017941 */ /* 0x000fea0003800200 */
.L_x_118:
[----:B------:R-:W-:Y:S01]  /*0210*/  ISETP.GE.AND P0, PT, R6, R9, PT ;  /* 0x000000090600720c */ /* 0x000fe20003f06270 */
[----:B------:R-:W-:-:S12]  /*0220*/  BSSY.RECONVERGENT B1, `(.L_x_120) ;  /* 0x00000af000017945 */ /* 0x000fd80003800200 */
[----:B------:R-:W-:Y:S05]  /*0230*/  @P0 BRA `(.L_x_121) ;  /* 0x0000000800b40947 */ /* 0x000fea0003800000 */
[----:B------:R-:W-:Y:S01]  /*0240*/  LOP3.LUT R2, RZ, R6, RZ, 0x33, !PT ;  /* 0x00000006ff027212 */ /* 0x000fe200078e33ff */
[----:B------:R-:W-:Y:S03]  /*0250*/  BSSY.RECONVERGENT B2, `(.L_x_122) ;  /* 0x0000034000027945 */ /* 0x000fe60003800200 */
[----:B------:R-:W-:-:S04]  /*0260*/  IADD3 R25, PT, PT, -R8, R25, R2 ;  /* 0x0000001908197210 */ /* 0x000fc80007ffe102 */
[----:B------:R-:W-:-:S04]  /*0270*/  LOP3.LUT R2, R25, 0x300, RZ, 0xc0, !PT ;  /* 0x0000030019027812 */ /* 0x000fc800078ec0ff */
[----:B------:R-:W-:-:S13]  /*0280*/  ISETP.NE.AND P0, PT, R2, 0x300, PT ;  /* 0x000003000200780c */ /* 0x000fda0003f05270 */
[----:B------:R-:W-:Y:S05]  /*0290*/  @!P0 BRA `(.L_x_123) ;  /* 0x0000000000bc8947 */ /* 0x000fea0003800000 */
[----:B------:R-:W0:Y:S01]  /*02a0*/  LDCU.128 UR4, c[0x0][0x380] ;  /* 0x00007000ff0477ac */ /* 0x000e220008000c00 */
[----:B------:R-:W-:Y:S02]  /*02b0*/  IADD3 R12, P0, PT, R8, R6, RZ ;  /* 0x00000006080c7210 */ /* 0x000fe40007f1e0ff */
[----:B------:R-:W-:-:S03]  /*02c0*/  LEA.HI R2, R25, 0x1, RZ, 0x18 ;  /* 0x0000000119027811 */ /* 0x000fc600078fc0ff */
[----:B------:R-:W-:Y:S01]  /*02d0*/  IMAD.X R3, RZ, RZ, RZ, P0 ;  /* 0x000000ffff037224 */ /* 0x000fe200000e06ff */
[----:B------:R-:W-:-:S05]  /*02e0*/  LOP3.LUT R2, R2, 0x3, RZ, 0xc0, !PT ;  /* 0x0000000302027812 */ /* 0x000fca00078ec0ff */
[----:B------:R-:W-:Y:S01]  /*02f0*/  IMAD.MOV R7, RZ, RZ, -R2 ;  /* 0x000000ffff077224 */ /* 0x000fe200078e0a02 */
[C---:B0-----:R-:W-:Y:S02]  /*0300*/  IADD3 R13, P1, PT, R12.reuse, UR6, RZ ;  /* 0x000000060c0d7c10 */ /* 0x041fe4000ff3e0ff */
[C---:B------:R-:W-:Y:S02]  /*0310*/  LEA R11, P2, R12.reuse, UR4, 0x3 ;  /* 0x000000040c0b7c11 */ /* 0x040fe4000f8418ff */
[----:B------:R-:W-:Y:S02]  /*0320*/  IADD3.X R16, PT, PT, R3, UR7, RZ, P1, !PT ;  /* 0x0000000703107c10 */ /* 0x000fe40008ffe4ff */
[----:B------:R-:W-:-:S09]  /*0330*/  LEA.HI.X R12, R12, UR5, R3, 0x3, P2 ;  /* 0x000000050c0c7c11 */ /* 0x000fd200090f1c03 */
.L_x_126:
[----:B------:R-:W-:Y:S02]  /*0340*/  IMAD.MOV.U32 R2, RZ, RZ, R11 ;  /* 0x000000ffff027224 */ /* 0x000fe400078e000b */
[----:B------:R-:W-:-:S06]  /*0350*/  IMAD.MOV.U32 R3, RZ, RZ, R12 ;  /* 0x000000ffff037224 */ /* 0x000fcc00078e000c */
[----:B------:R-:W2:Y:S01]  /*0360*/  LDG.E.64 R2, desc[UR10][R2.64] ;  /* 0x0000000a02027981 */ /* 0x000ea2000c1e1b00 */
[----:B------:R-:W-:Y:S01]  /*0370*/  VIADD R7, R7, 0x1 ;  /* 0x0000000107077836 */ /* 0x000fe20000000000 */
[----:B------:R-:W-:Y:S01]  /*0380*/  BSSY.RECONVERGENT B3, `(.L_x_124) ;  /* 0x000001b000037945 */ /* 0x000fe20003800200 */
[----:B------:R-:W-:Y:S01]  /*0390*/  IMAD.MOV.U32 R18, RZ, RZ, R21 ;  /* 0x000000ffff127224 */ /* 0x000fe200078e0015 */
[----:B------:R-:W-:Y:S01]  /*03a0*/  IADD3 R11, P3, PT, R11, 0x800, RZ ;  /* 0x000008000b0b7810 */ /* 0x000fe20007f7e0ff */
[----:B------:R-:W-:Y:S01]  /*03b0*/  IMAD.MOV.U32 R17, RZ, RZ, R20 ;  /* 0x000000ffff117224 */ /* 0x000fe200078e0014 */
[----:B------:R-:W-:Y:S01]  /*03c0*/  ISETP.NE.AND P2, PT, R7, RZ, PT ;  /* 0x000000ff0700720c */ /* 0x000fe20003f45270 */
[----:B-----5:R-:W-:Y:S02]  /*03d0*/  IMAD.MOV.U32 R4, RZ, RZ, R14 ;  /* 0x000000ffff047224 */ /* 0x020fe400078e000e */
[----:B------:R-:W-:Y:S02]  /*03e0*/  IMAD.MOV.U32 R5, RZ, RZ, R15 ;  /* 0x000000ffff057224 */ /* 0x000fe400078e000f */
[----:B------:R-:W-:-:S02]  /*03f0*/  IMAD.MOV.U32 R21, RZ, RZ, R13 ;  /* 0x000000ffff157224 */ /* 0x000fc400078e000d */
[----:B------:R-:W-:Y:S01]  /*0400*/  IMAD.MOV.U32 R20, RZ, RZ, R16 ;  /* 0x000000ffff147224 */ /* 0x000fe200078e0010 */
[----:B--2---:R-:W-:Y:S01]  /*0410*/  DSETP.GEU.AND P0, PT, |R14|, |R2|, PT ;  /* 0x400000020e00722a */ /* 0x004fe20003f0e200 */
[----:B------:R-:W-:Y:S02]  /*0420*/  IMAD.MOV.U32 R14, RZ, RZ, R2 ;  /* 0x000000ffff0e7224 */ /* 0x000fe400078e0002 */
[----:B------:R-:W-:-:S11]  /*0430*/  IMAD.MOV.U32 R15, RZ, RZ, R3 ;  /* 0x000000ffff0f7224 */ /* 0x000fd600078e0003 */
        /* <DEDUP_REMOVED lines=15> */
.L_x_125:
[----:B------:R-:W-:Y:S05]  /*0530*/  BSYNC.RECONVERGENT B3 ;  /* 0x0000000000037941 */ /* 0x000fea0003800200 */
.L_x_124:
[----:B------:R-:W-:Y:S01]  /*0540*/  IADD3 R13, P0, PT, R13, 0x100, RZ ;  /* 0x000001000d0d7810 */ /* 0x000fe20007f1e0ff */
[----:B------:R-:W-:Y:S02]  /*0550*/  VIADD R6, R6, 0x100 ;  /* 0x0000010006067836 */ /* 0x000fe40000000000 */
[----:B------:R-:W-:Y:S02]  /*0560*/  IMAD.X R12, RZ, RZ, R12, P3 ;  /* 0x000000ffff0c7224 */ /* 0x000fe400018e060c */
[----:B------:R-:W-:Y:S01]  /*0570*/  IMAD.X R16, RZ, RZ, R16, P0 ;  /* 0x000000ffff107224 */ /* 0x000fe200000e0610 */
[----:B------:R-:W-:Y:S07]  /*0580*/  @P2 BRA `(.L_x_126) ;  /* 0xfffffffc006c2947 */ /* 0x000fee000383ffff */
.L_x_123:
[----:B------:R-:W-:Y:S05]  /*0590*/  BSYNC.RECONVERGENT B2 ;  /* 0x0000000000027941 */ /* 0x000fea0003800200 */
.L_x_122:
[----:B------:R-:W-:-:S13]  /*05a0*/  ISETP.GE.U32.AND P0, PT, R25, 0x300, PT ;  /* 0x000003001900780c */ /* 0x000fda0003f06070 */
[----:B------:R-:W-:Y:S05]  /*05b0*/  @!P0 BRA `(.L_x_121) ;  /* 0x0000000400d48947 */ /* 0x000fea0003800000 */
[----:B------:R-:W0:Y:S01]  /*05c0*/  LDC.64 R4, c[0x0][0x380] ;  /* 0x0000e000ff047b82 */ /* 0x000e220000000a00 */
[----:B------:R-:W-:-:S07]  /*05d0*/  VIADD R11, R6, 0x200 ;  /* 0x00000200060b7836 */ /* 0x000fce0000000000 */
[----:B------:R-:W1:Y:S02]  /*05e0*/  LDC.64 R2, c[0x0][0x388] ;  /* 0x0000e200ff027b82 */ /* 0x000e640000000a00 */
.L_x_135:
[----:B------:R-:W-:-:S05]  /*05f0*/  VIADD R7, R11, 0xfffffe00 ;  /* 0xfffffe000b077836 */ /* 0x000fca0000000000 */
[----:B------:R-:W-:-:S04]  /*0600*/  IADD3 R13, P0, PT, R8, R7, RZ ;  /* 0x00000007080d7210 */ /* 0x000fc80007f1e0ff */
[----:B------:R-:W-:Y:S02]  /*0610*/  LEA.HI.X.SX32 R12, R7, RZ, 0x1, P0 ;  /* 0x000000ff070c7211 */ /* 0x000fe400000f0eff */
[----:B0-----:R-:W-:-:S04]  /*0620*/  LEA R16, P0, R13, R4, 0x3 ;  /* 0x000000040d107211 */ /* 0x001fc800078018ff */
[----:B------:R-:W-:-:S05]  /*0630*/  LEA.HI.X R17, R13, R5, R12, 0x3, P0 ;  /* 0x000000050d117211 */ /* 0x000fca00000f1c0c */
[----:B------:R-:W2:Y:S04]  /*0640*/  LDG.E.64 R18, desc[UR10][R16.64] ;  /* 0x0000000a10127981 */ /* 0x000ea8000c1e1b00 */
[----:B-----5:R0:W5:Y:S01]  /*0650*/  LDG.E.64 R6, desc[UR10][R16.64+0x800] ;  /* 0x0008000a10067981 */ /* 0x020162000c1e1b00 */
[----:B-1----:R-:W-:Y:S01]  /*0660*/  IADD3 R24, P1, PT, R13, R2, RZ ;  /* 0x000000020d187210 */ /* 0x002fe20007f3e0ff */
[----:B------:R-:W-:Y:S04]  /*0670*/  BSSY.RECONVERGENT B2, `(.L_x_127) ;  /* 0x0000016000027945 */ /* 0x000fe80003800200 */
[----:B------:R-:W-:-:S02]  /*0680*/  IMAD.X R25, R12, 0x1, R3, P1 ;  /* 0x000000010c197824 */ /* 0x000fc400008e0603 */
[----:B------:R-:W-:Y:S02]  /*0690*/  IMAD.MOV.U32 R23, RZ, RZ, R24 ;  /* 0x000000ffff177224 */ /* 0x000fe400078e0018 */
[----:B------:R-:W-:Y:S01]  /*06a0*/  IMAD.MOV.U32 R22, RZ, RZ, R25 ;  /* 0x000000ffff167224 */ /* 0x000fe200078e0019 */
[----:B--2---:R-:W-:Y:S01]  /*06b0*/  DSETP.GEU.AND P0, PT, |R14|, |R18|, PT ;  /* 0x400000120e00722a */ /* 0x004fe20003f0e200 */
[----:B------:R-:W-:Y:S02]  /*06c0*/  IMAD.MOV.U32 R12, RZ, RZ, R18 ;  /* 0x000000ffff0c7224 */ /* 0x000fe400078e0012 */
[----:B------:R-:W-:-:S11]  /*06d0*/  IMAD.MOV.U32 R13, RZ, RZ, R19 ;  /* 0x000000ffff0d7224 */ /* 0x000fd600078e0013 */
        /* <DEDUP_REMOVED lines=15> */
.L_x_128:
[----:B------:R-:W-:Y:S05]  /*07d0*/  BSYNC.RECONVERGENT B2 ;  /* 0x0000000000027941 */ /* 0x000fea0003800200 */
.L_x_127:
[----:B------:R0:W5:Y:S04]  /*07e0*/  LDG.E.64 R14, desc[UR10][R16.64+0x1000] ;  /* 0x0010000a100e7981 */ /* 0x000168000c1e1b00 */
[----:B------:R0:W5:Y:S02]  /*07f0*/  LDG.E.64 R18, desc[UR10][R16.64+0x1800] ;  /* 0x0018000a10127981 */ /* 0x000164000c1e1b00 */
[----:B-----5:R-:W-:Y:S01]  /*0800*/  DSETP.GEU.AND P0, PT, |R12|, |R6|, PT ;  /* 0x400000060c00722a */ /* 0x020fe20003f0e200 */
[----:B------:R-:W-:Y:S01]  /*0810*/  VIADD R21, R11, 0xffffff00 ;  /* 0xffffff000b157836 */ /* 0x000fe20000000000 */
[----:B------:R-:W-:Y:S04]  /*0820*/  BSSY.RECONVERGENT B2, `(.L_x_129) ;  /* 0x0000017000027945 */ /* 0x000fe80003800200 */
[----:B------:R-:W-:-:S02]  /*0830*/  SHF.R.S32.HI R20, RZ, 0x1f, R21 ;  /* 0x0000001fff147819 */ /* 0x000fc40000011415 */
[----:B------:R-:W-:Y:S01]  /*0840*/  IADD3 R26, P1, P2, R21, R2, R8 ;  /* 0x00000002151a7210 */ /* 0x000fe20007a3e008 */
[----:B------:R-:W-:-:S03]  /*0850*/  IMAD.MOV.U32 R21, RZ, RZ, R7 ;  /* 0x000000ffff157224 */ /* 0x000fc600078e0007 */
[----:B------:R-:W-:Y:S01]  /*0860*/  IADD3.X R27, PT, PT, R20, R3, RZ, P1, P2 ;  /* 0x00000003141b7210 */ /* 0x000fe20000fe44ff */
[----:B------:R-:W-:Y:S02]  /*0870*/  IMAD.MOV.U32 R24, RZ, RZ, R26 ;  /* 0x000000ffff187224 */ /* 0x000fe400078e001a */
[----:B------:R-:W-:Y:S02]  /*0880*/  IMAD.MOV.U32 R20, RZ, RZ, R6 ;  /* 0x000000ffff147224 */ /* 0x000fe400078e0006 */
[----:B------:R-:W-:Y:S01]  /*0890*/  IMAD.MOV.U32 R25, RZ, RZ, R27 ;  /* 0x000000ffff197224 */ /* 0x000fe200078e001b */
[----:B0-----:R-:W-:Y:S06]  /*08a0*/  @!P0 BRA `(.L_x_130) ;  /* 0x0000000000388947 */ /* 0x001fec0003800000 */
        /* <DEDUP_REMOVED lines=14> */
.L_x_130:
[----:B------:R-:W-:Y:S05]  /*0990*/  BSYNC.RECONVERGENT B2 ;  /* 0x0000000000027941 */ /* 0x000fea0003800200 */
.L_x_129:
[----:B------:R-:W-:Y:S01]  /*09a0*/  DSETP.GEU.AND P0, PT, |R20|, |R14|, PT ;  /* 0x4000000e1400722a */ /* 0x000fe20003f0e200 */
[----:B------:R-:W-:Y:S01]  /*09b0*/  SHF.R.S32.HI R6, RZ, 0x1f, R11 ;  /* 0x0000001fff067819 */ /* 0x000fe2000001140b */
[----:B------:R-:W-:Y:S01]  /*09c0*/  BSSY.RECONVERGENT B2, `(.L_x_131) ;  /* 0x0000017000027945 */ /* 0x000fe20003800200 */
[C---:B------:R-:W-:Y:S01]  /*09d0*/  IADD3 R23, P1, P2, R11.reuse, R2, R8 ;  /* 0x000000020b177210 */ /* 0x040fe20007a3e008 */
[----:B------:R-:W-:Y:S02]  /*09e0*/  VIADD R17, R11, 0x100 ;  /* 0x000001000b117836 */ /* 0x000fe40000000000 */
[----:B------:R-:W-:Y:S01]  /*09f0*/  IMAD.MOV.U32 R7, RZ, RZ, R15 ;  /* 0x000000ffff077224 */ /* 0x000fe200078e000f */
[----:B------:R-:W-:Y:S01]  /*0a00*/  IADD3.X R16, PT, PT, R6, R3, RZ, P1, P2 ;  /* 0x0000000306107210 */ /* 0x000fe20000fe44ff */
[----:B------:R-:W-:Y:S02]  /*0a10*/  IMAD.MOV.U32 R12, RZ, RZ, R23 ;  /* 0x000000ffff0c7224 */ /* 0x000fe400078e0017 */
[----:B------:R-:W-:-:S02]  /*0a20*/  IMAD.MOV.U32 R6, RZ, RZ, R14 ;  /* 0x000000ffff067224 */ /* 0x000fc400078e000e */
[----:B------:R-:W-:Y:S02]  /*0a30*/  IMAD.MOV.U32 R13, RZ, RZ, R16 ;  /* 0x000000ffff0d7224 */ /* 0x000fe400078e0010 */
        /* <DEDUP_REMOVED lines=15> */
.L_x_132:
[----:B------:R-:W-:Y:S05]  /*0b30*/  BSYNC.RECONVERGENT B2 ;  /* 0x0000000000027941 */ /* 0x000fea0003800200 */
.L_x_131:
[----:B------:R-:W-:Y:S01]  /*0b40*/  DSETP.GEU.AND P0, PT, |R6|, |R18|, PT ;  /* 0x400000120600722a */ /* 0x000fe20003f0e200 */
[----:B------:R-:W-:Y:S01]  /*0b50*/  SHF.R.S32.HI R14, RZ, 0x1f, R17 ;  /* 0x0000001fff0e7819 */ /* 0x000fe20000011411 */
[----:B------:R-:W-:Y:S01]  /*0b60*/  BSSY.RECONVERGENT B2, `(.L_x_133) ;  /* 0x0000016000027945 */ /* 0x000fe20003800200 */
[----:B------:R-:W-:Y:S01]  /*0b70*/  IADD3 R17, P1, P2, R17, R2, R8 ;  /* 0x0000000211117210 */ /* 0x000fe20007a3e008 */
[----:B------:R-:W-:-:S03]  /*0b80*/  IMAD.MOV.U32 R15, RZ, RZ, R19 ;  /* 0x000000ffff0f7224 */ /* 0x000fc600078e0013 */
[----:B------:R-:W-:Y:S01]  /*0b90*/  IADD3.X R16, PT, PT, R14, R3, RZ, P1, P2 ;  /* 0x000000030e107210 */ /* 0x000fe20000fe44ff */
[----:B------:R-:W-:Y:S02]  /*0ba0*/  IMAD.MOV.U32 R21, RZ, RZ, R17 ;  /* 0x000000ffff157224 */ /* 0x000fe400078e0011 */
[----:B------:R-:W-:Y:S02]  /*0bb0*/  IMAD.MOV.U32 R14, RZ, RZ, R18 ;  /* 0x000000ffff0e7224 */ /* 0x000fe400078e0012 */
        /* <DEDUP_REMOVED lines=16> */
.L_x_134:
[----:B------:R-:W-:Y:S05]  /*0cc0*/  BSYNC.RECONVERGENT B2 ;  /* 0x0000000000027941 */ /* 0x000fea0003800200 */
.L_x_133:
[C---:B------:R-:W-:Y:S02]  /*0cd0*/  VIADD R6, R11.reuse, 0x200 ;  /* 0x000002000b067836 */ /* 0x040fe40000000000 */
[----:B------:R-:W-:-:S03]  /*0ce0*/  VIADD R11, R11, 0x400 ;  /* 0x000004000b0b7836 */ /* 0x000fc60000000000 */
[----:B------:R-:W-:-:S13]  /*0cf0*/  ISETP.GE.AND P0, PT, R6, R9, PT ;  /* 0x000000090600720c */ /* 0x000fda0003f06270 */
[----:B------:R-:W-:Y:S05]  /*0d00*/  @!P0 BRA `(.L_x_135) ;  /* 0xfffffff800388947 */ /* 0x000fea000383ffff */
.L_x_121:
[----:B------:R-:W-:Y:S05]  /*0d10*/  BSYNC.RECONVERGENT B1 ;  /* 0x0000000000017941 */ /* 0x000fea0003800200 */
.L_x_120:
[----:B------:R-:W-:-:S13]  /*0d20*/  ISETP.GE.AND P0, PT, R9, 0x100, PT ;  /* 0x000001000900780c */ /* 0x000fda0003f06270 */
[----:B------:R-:W-:Y:S05]  /*0d30*/  @!P0 BRA `(.L_x_136) ;  /* 0x0000001400508947 */ /* 0x000fea0003800000 */
[----:B------:R-:W0:Y:S01]  /*0d40*/  S2R R11, SR_LANEID ;  /* 0x00000000000b7919 */ /* 0x000e220000000000 */
[----:B------:R-:W-:Y:S01]  /*0d50*/  BSSY.RECONVERGENT B1, `(.L_x_137) ;  /* 0x000001f000017945 */ /* 0x000fe20003800200 */
[----:B------:R-:W-:Y:S01]  /*0d60*/  IMAD.MOV.U32 R12, RZ, RZ, R21 ;  /* 0x000000ffff0c7224 */ /* 0x000fe200078e0015 */
[----:B-----5:R1:W2:Y:S01]  /*0d70*/  SHFL.DOWN PT, R4, R14, 0x1, 0x1f ;  /* 0x08201f000e047f89 */ /* 0x0202a200000e0000 */
        /* <DEDUP_REMOVED lines=9> */
[----:B------:R-:W-:Y:S01]  /*0e10*/  IMAD.MOV.U32 R12, RZ, RZ, R6 ;  /* 0x000000ffff0c7224 */ /* 0x000fe200078e0006 */
[----:B------:R-:W-:Y:S01]  /*0e20*/  MOV R13, R7 ;  /* 0x00000007000d7202 */ /* 0x000fe20000000f00 */
[----:B------:R-:W-:Y:S02]  /*0e30*/  IMAD.MOV.U32 R2, RZ, RZ, R4 ;  /* 0x000000ffff027224 */ /* 0x000fe400078e0004 */
[----:B------:R-:W-:-:S09]  /*0e40*/  IMAD.MOV.U32 R3, RZ, RZ, R5 ;  /* 0x000000ffff037224 */ /* 0x000fd200078e0005 */
        /* <DEDUP_REMOVED lines=15> */
.L_x_138:
[----:B------:R-:W-:Y:S05]  /*0f40*/  BSYNC.RECONVERGENT B1 ;  /* 0x0000000000017941 */ /* 0x000fea0003800200 */
.L_x_137:
        /* <DEDUP_REMOVED lines=31> */
.L_x_140:
[----:B------:R-:W-:Y:S05]  /*1140*/  BSYNC.RECONVERGENT B1 ;  /* 0x0000000000017941 */ /* 0x000fea0003800200 */
.L_x_139:
[----:B------:R-:W-:Y:S01]  /*1150*/  ISETP.GT.AND P0, PT, R11, 0x1b, PT ;  /* 0x0000001b0b00780c */ /* 0x000fe20003f04270 */
[----:B-1----:R1:W1:Y:S01]  /*1160*/  SHFL.DOWN PT, R6, R4, 0x4, 0x1f ;  /* 0x08801f0004067f89 */ /* 0x00226200000e0000 */
[----:B------:R-:W-:Y:S01]  /*1170*/  BSSY.RECONVERGENT B1, `(.L_x_141) ;  /* 0x000001d000017945 */ /* 0x000fe20003800200 */
[----:B----4-:R-:W-:Y:S02]  /*1180*/  IMAD.MOV.U32 R14, RZ, RZ, R8 ;  /* 0x000000ffff0e7224 */ /* 0x010fe400078e0008 */
[----:B--2---:R2:W4:Y:S01]  /*1190*/  SHFL.DOWN PT, R7, R5, 0x4, 0x1f ;  /* 0x08801f0005077f89 */ /* 0x00452200000e0000 */
[----:B---3--:R-:W-:Y:S02]  /*11a0*/  IMAD.MOV.U32 R15, RZ, RZ, R9 ;  /* 0x000000ffff0f7224 */ /* 0x008fe400078e0009 */
[----:B0-----:R-:W-:Y:S01]  /*11b0*/  IMAD.MOV.U32 R2, RZ, RZ, R4 ;  /* 0x000000ffff027224 */ /* 0x001fe200078e0004 */
[----:B------:R2:W0:Y:S01]  /*11c0*/  SHFL.DOWN PT, R13, R8, 0x4, 0x1f ;  /* 0x08801f00080d7f89 */ /* 0x00042200000e0000 */
[----:B------:R-:W-:-:S03]  /*11d0*/  IMAD.MOV.U32 R3, RZ, RZ, R5 ;  /* 0x000000ffff037224 */ /* 0x000fc600078e0005 */
[----:B------:R2:W3:Y:S01]  /*11e0*/  SHFL.DOWN PT, R12, R9, 0x4, 0x1f ;  /* 0x08801f00090c7f89 */ /* 0x0004e200000e0000 */
[----:B------:R-:W-:Y:S05]  /*11f0*/  @P0 BRA `(.L_x_142) ;  /* 0x0000000000500947 */ /* 0x000fea0003800000 */
[----:B-1--4-:R-:W-:Y:S01]  /*1200*/  DSETP.GEU.AND P0, PT, |R4|, |R6|, PT ;  /* 0x400000060400722a */ /* 0x012fe20003f0e200 */
[----:B0-----:R-:W-:Y:S02]  /*1210*/  IMAD.MOV.U32 R14, RZ, RZ, R13 ;  /* 0x000000ffff0e7224 */ /* 0x001fe400078e000d */
        /* <DEDUP_REMOVED lines=18> */
.L_x_142:
[----:B------:R-:W-:Y:S05]  /*1340*/  BSYNC.RECONVERGENT B1 ;  /* 0x0000000000017941 */ /* 0x000fea0003800200 */
.L_x_141:
[----:B------:R-:W-:Y:S01]  /*1350*/  ISETP.GT.AND P0, PT, R11, 0x17, PT ;  /* 0x000000170b00780c */ /* 0x000fe20003f04270 */
[----:B-1----:R1:W1:Y:S01]  /*1360*/  SHFL.DOWN PT, R4, R2, 0x8, 0x1f ;  /* 0x09001f0002047f89 */ /* 0x00226200000e0000 */
[----:B------:R-:W-:Y:S01]  /*1370*/  BSSY.RECONVERGENT B1, `(.L_x_143) ;  /* 0x000001d000017945 */ /* 0x000fe20003800200 */
[----:B---3--:R-:W-:Y:S02]  /*1380*/  IMAD.MOV.U32 R12, RZ, RZ, R14 ;  /* 0x000000ffff0c7224 */ /* 0x008fe400078e000e */
[----:B--2---:R2:W3:Y:S01]  /*1390*/  SHFL.DOWN PT, R5, R3, 0x8, 0x1f ;  /* 0x09001f0003057f89 */ /* 0x0044e200000e0000 */
[----:B0-----:R-:W-:Y:S02]  /*13a0*/  IMAD.MOV.U32 R13, RZ, RZ, R15 ;  /* 0x000000ffff0d7224 */ /* 0x001fe400078e000f */
[----:B------:R-:W-:Y:S01]  /*13b0*/  IMAD.MOV.U32 R8, RZ, RZ, R2 ;  /* 0x000000ffff087224 */ /* 0x000fe200078e0002 */
[----:B----4-:R2:W0:Y:S01]  /*13c0*/  SHFL.DOWN PT, R7, R14, 0x8, 0x1f ;  /* 0x09001f000e077f89 */ /* 0x01042200000e0000 */
[----:B------:R-:W-:-:S03]  /*13d0*/  IMAD.MOV.U32 R9, RZ, RZ, R3 ;  /* 0x000000ffff097224 */ /* 0x000fc600078e0003 */
[----:B------:R2:W4:Y:S01]  /*13e0*/  SHFL.DOWN PT, R6, R15, 0x8, 0x1f ;  /* 0x09001f000f067f89 */ /* 0x00052200000e0000 */
[----:B------:R-:W-:Y:S05]  /*13f0*/  @P0 BRA `(.L_x_144) ;  /* 0x0000000000500947 */ /* 0x000fea0003800000 */
[----:B-1-3--:R-:W-:Y:S01]  /*1400*/  DSETP.GEU.AND P0, PT, |R2|, |R4|, PT ;  /* 0x400000040200722a */ /* 0x00afe20003f0e200 */
[----:B0-----:R-:W-:Y:S02]  /*1410*/  IMAD.MOV.U32 R12, RZ, RZ, R7 ;  /* 0x000000ffff0c7224 */ /* 0x001fe400078e0007 */
        /* <DEDUP_REMOVED lines=18> */
.L_x_144:
[----:B------:R-:W-:Y:S05]  /*1540*/  BSYNC.RECONVERGENT B1 ;  /* 0x0000000000017941 */ /* 0x000fea0003800200 */
.L_x_143:
[----:B------:R-:W-:Y:S01]  /*1550*/  ISETP.GT.AND P0, PT, R11, 0xf, PT ;  /* 0x0000000f0b00780c */ /* 0x000fe20003f04270 */
[----:B-1----:R1:W1:Y:S01]  /*1560*/  SHFL.DOWN PT, R2, R8, 0x10, 0x1f ;  /* 0x0a001f0008027f89 */ /* 0x00226200000e0000 */
[----:B------:R-:W-:Y:S01]  /*1570*/  BSSY.RECONVERGENT B1, `(.L_x_145) ;  /* 0x000001d000017945 */ /* 0x000fe20003800200 */
[----:B------:R-:W-:Y:S02]  /*1580*/  IMAD.MOV.U32 R4, RZ, RZ, R12 ;  /* 0x000000ffff047224 */ /* 0x000fe400078e000c */
[----:B--2---:R2:W1:Y:S01]  /*1590*/  SHFL.DOWN PT, R3, R9, 0x10, 0x1f ;  /* 0x0a001f0009037f89 */ /* 0x00446200000e0000 */
[----:B---3--:R-:W-:Y:S02]  /*15a0*/  IMAD.MOV.U32 R5, RZ, RZ, R13 ;  /* 0x000000ffff057224 */ /* 0x008fe400078e000d */
[----:B----4-:R-:W-:Y:S01]  /*15b0*/  IMAD.MOV.U32 R6, RZ, RZ, R8 ;  /* 0x000000ffff067224 */ /* 0x010fe200078e0008 */
[----:B------:R2:W3:Y:S01]  /*15c0*/  SHFL.DOWN PT, R15, R12, 0x10, 0x1f ;  /* 0x0a001f000c0f7f89 */ /* 0x0004e200000e0000 */
[----:B0-----:R-:W-:-:S03]  /*15d0*/  IMAD.MOV.U32 R7, RZ, RZ, R9 ;  /* 0x000000ffff077224 */ /* 0x001fc600078e0009 */
[----:B------:R2:W0:Y:S01]  /*15e0*/  SHFL.DOWN PT, R14, R13, 0x10, 0x1f ;  /* 0x0a001f000d0e7f89 */ /* 0x00042200000e0000 */
[----:B------:R-:W-:Y:S05]  /*15f0*/  @P0 BRA `(.L_x_146) ;  /* 0x0000000000500947 */ /* 0x000fea0003800000 */
[----:B-1----:R-:W-:Y:S01]  /*1600*/  DSETP.GEU.AND P0, PT, |R8|, |R2|, PT ;  /* 0x400000020800722a */ /* 0x002fe20003f0e200 */
[----:B---3--:R-:W-:Y:S02]  /*1610*/  IMAD.MOV.U32 R4, RZ, RZ, R15 ;  /* 0x000000ffff047224 */ /* 0x008fe400078e000f */
        /* <DEDUP_REMOVED lines=18> */
.L_x_146:
[----:B------:R-:W-:Y:S05]  /*1740*/  BSYNC.RECONVERGENT B1 ;  /* 0x0000000000017941 */ /* 0x000fea0003800200 */
.L_x_145:
        /* <DEDUP_REMOVED lines=11> */
.L_x_148:
[----:B------:R-:W-:Y:S05]  /*1800*/  BSYNC.RECONVERGENT B1 ;  /* 0x0000000000017941 */ /* 0x000fea0003800200 */
.L_x_147:
[----:B------:R-:W-:Y:S01]  /*1810*/  BAR.SYNC.DEFER_BLOCKING 0x0 ;  /* 0x0000000000007b1d */ /* 0x000fe20000010000 */
[----:B------:R-:W-:-:S13]  /*1820*/  ISETP.NE.AND P1, PT, R10, RZ, PT ;  /* 0x000000ff0a00720c */ /* 0x000fda0003f25270 */
[----:B------:R-:W-:Y:S05]  /*1830*/  @P1 BRA `(.L_x_149) ;  /* 0x0000005000201947 */ /* 0x000fea0003800000 */
[----:B-1--4-:R-:W1:Y:S01]  /*1840*/  S2R R3, SR_CgaCtaId ;  /* 0x0000000000037919 */ /* 0x012e620000008800 */
[----:B------:R-:W-:Y:S01]  /*1850*/  MOV R20, 0x400 ;  /* 0x0000040000147802 */ /* 0x000fe20000000f00 */
[----:B------:R-:W-:Y:S03]  /*1860*/  BSSY.RECONVERGENT B1, `(.L_x_150) ;  /* 0x000001a000017945 */ /* 0x000fe60003800200 */
[----:B-1----:R-:W-:-:S05]  /*1870*/  LEA R20, R3, R20, 0x18 ;  /* 0x0000001403147211 */ /* 0x002fca00078ec0ff */
[----:B------:R-:W1:Y:S04]  /*1880*/  LDS.64 R16, [R20+0x18] ;  /* 0x0000180014107984 */ /* 0x000e680000000a00 */
[----:B--2---:R-:W2:Y:S04]  /*1890*/  LDS.128 R8, [R20+0x20] ;  /* 0x0000200014087984 */ /* 0x004ea80000000c00 */
[----:B------:R4:W4:Y:S04]  /*18a0*/  LDS.64 R2, [R20+0x80] ;  /* 0x0000800014027984 */ /* 0x0009280000000a00 */
[----:B0--3--:R0:W3:Y:S01]  /*18b0*/  LDS.128 R12, [R20+0x30] ;  /* 0x00003000140c7984 */ /* 0x0090e20000000c00 */
[----:B-1----:R-:W-:Y:S01]  /*18c0*/  DSETP.GEU.AND P0, PT, |R6|, |R16|, PT ;  /* 0x400000100600722a */ /* 0x002fe20003f0e200 */
[----:B------:R-:W-:-:S02]  /*18d0*/  IMAD.MOV.U32 R22, RZ, RZ, R16 ;  /* 0x000000ffff167224 */ /* 0x000fc400078e0010 */
[----:B------:R-:W-:Y:S02]  /*18e0*/  IMAD.MOV.U32 R23, RZ, RZ, R17 ;  /* 0x000000ffff177224 */ /* 0x000fe400078e0011 */
[----:B--2---:R-:W-:Y:S02]  /*18f0*/  IMAD.MOV.U32 R24, RZ, RZ, R8 ;  /* 0x000000ffff187224 */ /* 0x004fe400078e0008 */
[----:B------:R-:W-:-:S07]  /*1900*/  IMAD.MOV.U32 R25, RZ, RZ, R9 ;  /* 0x000000ffff197224 */ /* 0x000fce00078e0009 */
[----:B0--34-:R-:W-:Y:S05]  /*1910*/  @!P0 BRA `(.L_x_151) ;  /* 0x0000000000388947 */ /* 0x019fea0003800000 */
[----:B------:R-:W-:Y:S01]  /*1920*/  DSETP.GEU.AND P0, PT, |R16|, |R6|, PT ;  /* 0x400000061000722a */ /* 0x000fe20003f0e200 */
[----:B------:R-:W-:Y:S01]  /*1930*/  IMAD.MOV.U32 R22, RZ, RZ, R6 ;  /* 0x000000ffff167224 */ /* 0x000fe200078e0006 */
[----:B------:R-:W-:Y:S01]  /*1940*/  MOV R25, R5 ;  /* 0x0000000500197202 */ /* 0x000fe20000000f00 */
[----:B------:R-:W-:Y:S02]  /*1950*/  IMAD.MOV.U32 R23, RZ, RZ, R7 ;  /* 0x000000ffff177224 */ /* 0x000fe400078e0007 */
[----:B------:R-:W-:-:S09]  /*1960*/  IMAD.MOV.U32 R24, RZ, RZ, R4 ;  /* 0x000000ffff187224 */ /* 0x000fd200078e0004 */
        /* <DEDUP_REMOVED lines=9> */
.L_x_151:
[----:B------:R-:W-:Y:S05]  /*1a00*/  BSYNC.RECONVERGENT B1 ;  /* 0x0000000000017941 */ /* 0x000fea0003800200 */
.L_x_150:
        /* <DEDUP_REMOVED lines=23> */
.L_x_153:
[----:B------:R-:W-:Y:S05]  /*1b80*/  BSYNC.RECONVERGENT B1 ;  /* 0x0000000000017941 */ /* 0x000fea0003800200 */
.L_x_152:
        /* <DEDUP_REMOVED lines=21> */
.L_x_155:
[----:B------:R-:W-:Y:S05]  /*1ce0*/  BSYNC.RECONVERGENT B1 ;  /* 0x0000000000017941 */ /* 0x000fea0003800200 */
.L_x_154:
        /* <DEDUP_REMOVED lines=23> */
.L_x_157:
[----:B------:R-:W-:Y:S05]  /*1e60*/  BSYNC.RECONVERGENT B1 ;  /* 0x0000000000017941 */ /* 0x000fea0003800200 */
.L_x_156:
        /* <DEDUP_REMOVED lines=21> */
.L_x_159:
[----:B------:R-:W-:Y:S05]  /*1fc0*/  BSYNC.RECONVERGENT B1 ;  /* 0x0000000000017941 */ /* 0x000fea0003800200 */
.L_x_158:
        /* <DEDUP_REMOVED lines=21> */
.L_x_161:
[----:B------:R-:W-:Y:S05]  /*2120*/  BSYNC.RECONVERGENT B1 ;  /* 0x0000000000017941 */ /* 0x000fea0003800200 */
.L_x_160:
        /* <DEDUP_REMOVED lines=21> */
.L_x_136:
[----:B------:R-:W0:Y:S01]  /*2280*/  S2R R2, SR_LANEID ;  /* 0x0000000000027919 */ /* 0x000e220000000000 */
[----:B------:R-:W-:Y:S01]  /*2290*/  LOP3.LUT R3, R10, 0x3e0, RZ, 0xc0, !PT ;  /* 0x000003e00a037812 */ /* 0x000fe200078ec0ff */
[----:B------:R-:W-:Y:S01]  /*22a0*/  BSSY.RECONVERGENT B1, `(.L_x_162) ;  /* 0x0000024000017945 */ /* 0x000fe20003800200 */
[----:B------:R-:W-:Y:S02]  /*22b0*/  IMAD.MOV.U32 R18, RZ, RZ, R21 ;  /* 0x000000ffff127224 */ /* 0x000fe400078e0015 */
[----:B------:R-:W-:Y:S01]  /*22c0*/  LOP3.LUT R6, RZ, R3, RZ, 0x33, !PT ;  /* 0x00000003ff067212 */ /* 0x000fe200078e33ff */
[----:B------:R-:W-:Y:S02]  /*22d0*/  VIADD R4, R3, 0x20 ;  /* 0x0000002003047836 */ /* 0x000fe40000000000 */
[----:B------:R-:W-:Y:S02]  /*22e0*/  IMAD.MOV.U32 R22, RZ, RZ, R20 ;  /* 0x000000ffff167224 */ /* 0x000fe400078e0014 */
[----:B------:R-:W-:Y:S01]  /*22f0*/  IMAD.IADD R3, R9, 0x1, R6 ;  /* 0x0000000109037824 */ /* 0x000fe200078e0206 */
[----:B------:R-:W-:Y:S01]  /*2300*/  ISETP.GT.AND P0, PT, R4, R9, PT ;  /* 0x000000090400720c */ /* 0x000fe20003f04270 */
[----:B-----5:R-:W-:-:S02]  /*2310*/  IMAD.MOV.U32 R4, RZ, RZ, R14 ;  /* 0x000000ffff047224 */ /* 0x020fc400078e000e */
[----:B------:R-:W-:Y:S01]  /*2320*/  IMAD.MOV.U32 R5, RZ, RZ, R15 ;  /* 0x000000ffff057224 */ /* 0x000fe200078e000f */
[----:B------:R-:W-:-:S05]  /*2330*/  SEL R3, R3, 0x1f, P0 ;  /* 0x0000001f03037807 */ /* 0x000fca0000000000 */
[----:B------:R1:W2:Y:S04]  /*2340*/  SHFL.DOWN PT, R6, R14, 0x1, R3 ;  /* 0x082000000e067989 */ /* 0x0002a800000e0003 */
[----:B------:R1:W3:Y:S04]  /*2350*/  SHFL.DOWN PT, R7, R15, 0x1, R3 ;  /* 0x082000000f077989 */ /* 0x0002e800000e0003 */
[----:B------:R1:W4:Y:S01]  /*2360*/  SHFL.DOWN PT, R8, R21, 0x1, R3 ;  /* 0x0820000015087989 */ /* 0x00032200000e0003 */
[----:B0-----:R-:W-:-:S03]  /*2370*/  ISETP.GE.AND P0, PT, R2, R3, PT ;  /* 0x000000030200720c */ /* 0x001fc60003f06270 */
[----:B------:R1:W0:Y:S10]  /*2380*/  SHFL.DOWN PT, R11, R20, 0x1, R3 ;  /* 0x08200000140b7989 */ /* 0x00023400000e0003 */
[----:B-12---:R-:W-:Y:S05]  /*2390*/  @P0 BRA `(.L_x_163) ;  /* 0x0000000000500947 */ /* 0x006fea0003800000 */
[----:B---3--:R-:W-:Y:S01]  /*23a0*/  DSETP.GEU.AND P0, PT, |R14|, |R6|, PT ;  /* 0x400000060e00722a */ /* 0x008fe20003f0e200 */
        /* <DEDUP_REMOVED lines=19> */
.L_x_163:
[----:B------:R-:W-:Y:S05]  /*24e0*/  BSYNC.RECONVERGENT B1 ;  /* 0x0000000000017941 */ /* 0x000fea0003800200 */
.L_x_162:
[----:B------:R-:W-:Y:S01]  /*24f0*/  IADD3 R6, PT, PT, R2, 0x2, RZ ;  /* 0x0000000202067810 */ /* 0x000fe20007ffe0ff */
[----:B------:R1:W2:Y:S01]  /*2500*/  SHFL.DOWN PT, R12, R4, 0x2, R3 ;  /* 0x08400000040c7989 */ /* 0x0002a200000e0003 */
[----:B------:R-:W-:Y:S01]  /*2510*/  BSSY.RECONVERGENT B1, `(.L_x_164) ;  /* 0x000001e000017945 */ /* 0x000fe20003800200 */
[----:B----4-:R-:W-:Y:S01]  /*2520*/  IMAD.MOV.U32 R8, RZ, RZ, R18 ;  /* 0x000000ffff087224 */ /* 0x010fe200078e0012 */
[----:B------:R-:W-:Y:S01]  /*2530*/  ISETP.GT.AND P0, PT, R6, R3, PT ;  /* 0x000000030600720c */ /* 0x000fe20003f04270 */
[----:B------:R1:W4:Y:S01]  /*2540*/  SHFL.DOWN PT, R13, R5, 0x2, R3 ;  /* 0x08400000050d7989 */ /* 0x00032200000e0003 */
[----:B------:R-:W-:Y:S02]  /*2550*/  IMAD.MOV.U32 R16, RZ, RZ, R22 ;  /* 0x000000ffff107224 */ /* 0x000fe400078e0016 */
[----:B------:R-:W-:Y:S01]  /*2560*/  IMAD.MOV.U32 R6, RZ, RZ, R4 ;  /* 0x000000ffff067224 */ /* 0x000fe200078e0004 */
[----:B0-----:R1:W0:Y:S01]  /*2570*/  SHFL.DOWN PT, R11, R18, 0x2, R3 ;  /* 0x08400000120b7989 */ /* 0x00122200000e0003 */
[----:B---3--:R-:W-:-:S03]  /*2580*/  IMAD.MOV.U32 R7, RZ, RZ, R5 ;  /* 0x000000ffff077224 */ /* 0x008fc600078e0005 */
[----:B------:R1:W3:Y:S04]  /*2590*/  SHFL.DOWN PT, R15, R22, 0x2, R3 ;  /* 0x08400000160f7989 */ /* 0x0002e800000e0003 */
[----:B------:R-:W-:Y:S05]  /*25a0*/  @P0 BRA `(.L_x_165) ;  /* 0x0000000000500947 */ /* 0x000fea0003800000 */
[----:B--2-4-:R-:W-:Y:S01]  /*25b0*/  DSETP.GEU.AND P0, PT, |R4|, |R12|, PT ;  /* 0x4000000c0400722a */ /* 0x014fe20003f0e200 */
        /* <DEDUP_REMOVED lines=19> */
.L_x_165:
[----:B------:R-:W-:Y:S05]  /*26f0*/  BSYNC.RECONVERGENT B1 ;  /* 0x0000000000017941 */ /* 0x000fea0003800200 */
.L_x_164:
[----:B-1----:R-:W-:Y:S01]  /*2700*/  VIADD R4, R2, 0x4 ;  /* 0x0000000402047836 */ /* 0x002fe20000000000 */
[----:B--2---:R1:W2:Y:S01]  /*2710*/  SHFL.DOWN PT, R12, R6, 0x4, R3 ;  /* 0x08800000060c7989 */ /* 0x0042a200000e0003 */
[----:B------:R-:W-:Y:S01]  /*2720*/  BSSY.RECONVERGENT B1, `(.L_x_166) ;  /* 0x000001e000017945 */ /* 0x000fe20003800200 */
[----:B------:R-:W-:Y:S02]  /*2730*/  IMAD.MOV.U32 R14, RZ, RZ, R8 ;  /* 0x000000ffff0e7224 */ /* 0x000fe400078e0008 */
[----:B------:R-:W-:Y:S01]  /*2740*/  ISETP.GT.AND P0, PT, R4, R3, PT ;  /* 0x000000030400720c */ /* 0x000fe20003f04270 */
[----:B----4-:R1:W4:Y:S01]  /*2750*/  SHFL.DOWN PT, R13, R7, 0x4, R3 ;  /* 0x08800000070d7989 */ /* 0x01032200000e0003 */
[----:B------:R-:W-:Y:S02]  /*2760*/  IMAD.MOV.U32 R18, RZ, RZ, R16 ;  /* 0x000000ffff127224 */ /* 0x000fe400078e0010 */
[----:B------:R-:W-:Y:S01]  /*2770*/  IMAD.MOV.U32 R4, RZ, RZ, R6 ;  /* 0x000000ffff047224 */ /* 0x000fe200078e0006 */
[----:B0-----:R1:W0:Y:S01]  /*2780*/  SHFL.DOWN PT, R11, R8, 0x4, R3 ;  /* 0x08800000080b7989 */ /* 0x00122200000e0003 */
[----:B------:R-:W-:-:S03]  /*2790*/  IMAD.MOV.U32 R5, RZ, RZ, R7 ;  /* 0x000000ffff057224 */ /* 0x000fc600078e0007 */
[----:B---3--:R1:W3:Y:S04]  /*27a0*/  SHFL.DOWN PT, R15, R16, 0x4, R3 ;  /* 0x08800000100f7989 */ /* 0x0082e800000e0003 */
        /* <DEDUP_REMOVED lines=21> */
.L_x_167:
[----:B------:R-:W-:Y:S05]  /*2900*/  BSYNC.RECONVERGENT B1 ;  /* 0x0000000000017941 */ /* 0x000fea0003800200 */
.L_x_166:
[----:B-1----:R-:W-:Y:S01]  /*2910*/  VIADD R8, R2, 0x8 ;  /* 0x0000000802087836 */ /* 0x002fe20000000000 */
[----:B------:R1:W1:Y:S01]  /*2920*/  SHFL.DOWN PT, R6, R4, 0x8, R3 ;  /* 0x0900000004067989 */ /* 0x00026200000e0003 */
[----:B------:R-:W-:Y:S01]  /*2930*/  BSSY.RECONVERGENT B1, `(.L_x_168) ;  /* 0x000001e000017945 */ /* 0x000fe20003800200 */
[----:B------:R-:W-:Y:S02]  /*2940*/  IMAD.MOV.U32 R16, RZ, RZ, R18 ;  /* 0x000000ffff107224 */ /* 0x000fe400078e0012 */
[----:B------:R-:W-:Y:S01]  /*2950*/  ISETP.GT.AND P0, PT, R8, R3, PT ;  /* 0x000000030800720c */ /* 0x000fe20003f04270 */
[----:B------:R1:W1:Y:S01]  /*2960*/  SHFL.DOWN PT, R7, R5, 0x8, R3 ;  /* 0x0900000005077989 */ /* 0x00026200000e0003 */
[----:B------:R-:W-:Y:S02]  /*2970*/  IMAD.MOV.U32 R8, RZ, RZ, R14 ;  /* 0x000000ffff087224 */ /* 0x000fe400078e000e */
[----:B--2---:R-:W-:Y:S01]  /*2980*/  IMAD.MOV.U32 R12, RZ, RZ, R4 ;  /* 0x000000ffff0c7224 */ /* 0x004fe200078e0004 */
[----:B0-----:R0:W2:Y:S01]  /*2990*/  SHFL.DOWN PT, R11, R14, 0x8, R3 ;  /* 0x090000000e0b7989 */ /* 0x0010a200000e0003 */
[----:B----4-:R-:W-:-:S03]  /*29a0*/  IMAD.MOV.U32 R13, RZ, RZ, R5 ;  /* 0x000000ffff0d7224 */ /* 0x010fc600078e0005 */
[----:B---3--:R0:W3:Y:S04]  /*29b0*/  SHFL.DOWN PT, R15, R18, 0x8, R3 ;  /* 0x09000000120f7989 */ /* 0x0080e800000e0003 */
[----:B------:R-:W-:Y:S05]  /*29c0*/  @P0 BRA `(.L_x_169) ;  /* 0x0000000000500947 */ /* 0x000fea0003800000 */
[----:B-1----:R-:W-:Y:S01]  /*29d0*/  DSETP.GEU.AND P0, PT, |R4|, |R6|, PT ;  /* 0x400000060400722a */ /* 0x002fe20003f0e200 */
[----:B--2---:R-:W-:Y:S02]  /*29e0*/  IMAD.MOV.U32 R8, RZ, RZ, R11 ;  /* 0x000000ffff087224 */ /* 0x004fe400078e000b */
        /* <DEDUP_REMOVED lines=18> */
.L_x_169:
[----:B------:R-:W-:Y:S05]  /*2b10*/  BSYNC.RECONVERGENT B1 ;  /* 0x0000000000017941 */ /* 0x000fea0003800200 */
.L_x_168:
[----:B-1----:R-:W-:Y:S01]  /*2b20*/  VIADD R4, R2, 0x10 ;  /* 0x0000001002047836 */ /* 0x002fe20000000000 */
[----:B0-----:R0:W1:Y:S01]  /*2b30*/  SHFL.DOWN PT, R14, R12, 0x10, R3 ;  /* 0x0a0000000c0e7989 */ /* 0x00106200000e0003 */
[----:B------:R-:W-:Y:S01]  /*2b40*/  BSSY.RECONVERGENT B1, `(.L_x_170) ;  /* 0x000001e000017945 */ /* 0x000fe20003800200 */
[----:B------:R-:W-:Y:S02]  /*2b50*/  IMAD.MOV.U32 R5, RZ, RZ, R16 ;  /* 0x000000ffff057224 */ /* 0x000fe400078e0010 */
[----:B------:R-:W-:Y:S01]  /*2b60*/  ISETP.GT.AND P0, PT, R4, R3, PT ;  /* 0x000000030400720c */ /* 0x000fe20003f04270 */
[----:B---3--:R0:W3:Y:S01]  /*2b70*/  SHFL.DOWN PT, R15, R13, 0x10, R3 ;  /* 0x0a0000000d0f7989 */ /* 0x0080e200000e0003 */
[----:B------:R-:W-:Y:S02]  /*2b80*/  IMAD.MOV.U32 R4, RZ, RZ, R8 ;  /* 0x000000ffff047224 */ /* 0x000fe400078e0008 */
[----:B------:R-:W-:Y:S01]  /*2b90*/  IMAD.MOV.U32 R6, RZ, RZ, R12 ;  /* 0x000000ffff067224 */ /* 0x000fe200078e000c */
[----:B--2---:R0:W2:Y:S01]  /*2ba0*/  SHFL.DOWN PT, R11, R8, 0x10, R3 ;  /* 0x0a000000080b7989 */ /* 0x0040a200000e0003 */
[----:B------:R-:W-:-:S03]  /*2bb0*/  IMAD.MOV.U32 R7, RZ, RZ, R13 ;  /* 0x000000ffff077224 */ /* 0x000fc600078e000d */
[----:B------:R0:W4:Y:S04]  /*2bc0*/  SHFL.DOWN PT, R17, R16, 0x10, R3 ;  /* 0x0a00000010117989 */ /* 0x00012800000e0003 */
[----:B------:R-:W-:Y:S05]  /*2bd0*/  @P0 BRA `(.L_x_171) ;  /* 0x0000000000500947 */ /* 0x000fea0003800000 */
[----:B-1-3--:R-:W-:Y:S01]  /*2be0*/  DSETP.GEU.AND P0, PT, |R12|, |R14|, PT ;  /* 0x4000000e0c00722a */ /* 0x00afe20003f0e200 */
        /* <DEDUP_REMOVED lines=19> */
.L_x_171:
[----:B------:R-:W-:Y:S05]  /*2d20*/  BSYNC.RECONVERGENT B1 ;  /* 0x0000000000017941 */ /* 0x000fea0003800200 */
.L_x_170:
[----:B------:R-:W-:Y:S01]  /*2d30*/  ISETP.NE.AND P0, PT, R2, RZ, PT ;  /* 0x000000ff0200720c */ /* 0x000fe20003f05270 */
[----:B------:R-:W-:-:S12]  /*2d40*/  BSSY.RECONVERGENT B1, `(.L_x_172) ;  /* 0x000000a000017945 */ /* 0x000fd80003800200 */
[----:B------:R-:W-:Y:S05]  /*2d50*/  @P0 BRA `(.L_x_173) ;  /* 0x0000000000200947 */ /* 0x000fea0003800000 */
[----:B0-----:R-:W0:Y:S01]  /*2d60*/  S2R R8, SR_CgaCtaId ;  /* 0x0000000000087919 */ /* 0x001e220000008800 */
[----:B------:R-:W-:Y:S02]  /*2d70*/  MOV R3, 0x400 ;  /* 0x0000040000037802 */ /* 0x000fe40000000f00 */
[----:B------:R-:W-:-:S04]  /*2d80*/  SHF.R.U32.HI R2, RZ, 0x1, R10 ;  /* 0x00000001ff027819 */ /* 0x000fc8000001160a */
[----:B------:R-:W-:Y:S02]  /*2d90*/  LOP3.LUT R2, R2, 0x1f0, RZ, 0xc0, !PT ;  /* 0x000001f002027812 */ /* 0x000fe400078ec0ff */
[----:B0-----:R-:W-:-:S05]  /*2da0*/  LEA R3, R8, R3, 0x18 ;  /* 0x0000000308037211 */ /* 0x001fca00078ec0ff */
[----:B------:R-:W-:-:S05]  /*2db0*/  IMAD.IADD R3, R2, 0x1, R3 ;  /* 0x0000000102037824 */ /* 0x000fca00078e0203 */
[----:B------:R0:W-:Y:S04]  /*2dc0*/  STS.64 [R3+0x10], R4 ;  /* 0x0000100403007388 */ /* 0x0001e80000000a00 */
[----:B------:R0:W-:Y:S02]  /*2dd0*/  STS.64 [R3+0x8], R6 ;  /* 0x0000080603007388 */ /* 0x0001e40000000a00 */
.L_x_173:
[----:B------:R-:W-:Y:S05]  /*2de0*/  BSYNC.RECONVERGENT B1 ;  /* 0x0000000000017941 */ /* 0x000fea0003800200 */
.L_x_172:
[----:B------:R-:W-:Y:S01]  /*2df0*/  BAR.SYNC.DEFER_BLOCKING 0x0 ;  /* 0x0000000000007b1d */ /* 0x000fe20000010000 */
[----:B------:R-:W-:-:S13]  /*2e00*/  ISETP.NE.AND P1, PT, R10, RZ, PT ;  /* 0x000000ff0a00720c */ /* 0x000fda0003f25270 */
[----:B------:R-:W-:Y:S05]  /*2e10*/  @P1 BRA `(.L_x_149) ;  /* 0x0000003800a81947 */ /* 0x000fea0003800000 */
[----:B------:R-:W-:Y:S01]  /*2e20*/  ISETP.GE.AND P0, PT, R9, 0x21, PT ;  /* 0x000000210900780c */ /* 0x000fe20003f06270 */
[----:B0-----:R-:W-:Y:S02]  /*2e30*/  IMAD.MOV.U32 R13, RZ, RZ, R4 ;  /* 0x000000ffff0d7224 */ /* 0x001fe400078e0004 */
[----:B------:R-:W-:Y:S02]  /*2e40*/  IMAD.MOV.U32 R8, RZ, RZ, R5 ;  /* 0x000000ffff087224 */ /* 0x000fe400078e0005 */
[----:B------:R-:W-:Y:S02]  /*2e50*/  IMAD.MOV.U32 R2, RZ, RZ, R6 ;  /* 0x000000ffff027224 */ /* 0x000fe400078e0006 */
[----:B------:R-:W-:-:S06]  /*2e60*/  IMAD.MOV.U32 R3, RZ, RZ, R7 ;  /* 0x000000ffff037224 */ /* 0x000fcc00078e0007 */
[----:B------:R-:W-:Y:S05]  /*2e70*/  @!P0 BRA `(.L_x_174) ;  /* 0x00000000006c8947 */ /* 0x000fea0003800000 */
[----:B------:R-:W0:Y:S01]  /*2e80*/  S2UR UR5, SR_CgaCtaId ;  /* 0x00000000000579c3 */ /* 0x000e220000008800 */
[----:B------:R-:W-:Y:S01]  /*2e90*/  UMOV UR4, 0x400 ;  /* 0x0000040000047882 */ /* 0x000fe20000000000 */
[----:B------:R-:W-:Y:S01]  /*2ea0*/  BSSY.RECONVERGENT B1, `(.L_x_174) ;  /* 0x0000018000017945 */ /* 0x000fe20003800200 */
[----:B0-----:R-:W-:-:S09]  /*2eb0*/  ULEA UR4, UR5, UR4, 0x18 ;  /* 0x0000000405047291 */ /* 0x001fd2000f8ec0ff */
[----:B--2---:R-:W0:Y:S04]  /*2ec0*/  LDS.64 R10, [UR4+0x18] ;  /* 0x00001804ff0a7984 */ /* 0x004e280008000a00 */
[----:B-1-3--:R-:W1:Y:S01]  /*2ed0*/  LDS.64 R14, [UR4+0x20] ;  /* 0x00002004ff0e7984 */ /* 0x00ae620008000a00 */
[----:B0-----:R-:W-:Y:S01]  /*2ee0*/  DSETP.GEU.AND P0, PT, |R6|, |R10|, PT ;  /* 0x4000000a0600722a */ /* 0x001fe20003f0e200 */
[----:B------:R-:W-:Y:S02]  /*2ef0*/  IMAD.MOV.U32 R2, RZ, RZ, R10 ;  /* 0x000000ffff027224 */ /* 0x000fe400078e000a */
[----:B------:R-:W-:Y:S02]  /*2f00*/  IMAD.MOV.U32 R3, RZ, RZ, R11 ;  /* 0x000000ffff037224 */ /* 0x000fe400078e000b */
[----:B-1----:R-:W-:-:S02]  /*2f10*/  IMAD.MOV.U32 R13, RZ, RZ, R14 ;  /* 0x000000ffff0d7224 */ /* 0x002fc400078e000e */
[----:B------:R-:W-:-:S07]  /*2f20*/  IMAD.MOV.U32 R8, RZ, RZ, R15 ;  /* 0x000000ffff087224 */ /* 0x000fce00078e000f */
[----:B------:R-:W-:Y:S05]  /*2f30*/  @!P0 BRA `(.L_x_175) ;  /* 0x0000000000388947 */ /* 0x000fea0003800000 */
        /* <DEDUP_REMOVED lines=14> */
.L_x_175:
[----:B------:R-:W-:Y:S05]  /*3020*/  BSYNC.RECONVERGENT B1 ;  /* 0x0000000000017941 */ /* 0x000fea0003800200 */
.L_x_174:
[----:B------:R-:W-:Y:S01]  /*3030*/  ISETP.GE.AND P0, PT, R9, 0x41, PT ;  /* 0x000000410900780c */ /* 0x000fe20003f06270 */
[----:B--2---:R-:W-:Y:S02]  /*3040*/  IMAD.MOV.U32 R11, RZ, RZ, R13 ;  /* 0x000000ffff0b7224 */ /* 0x004fe400078e000d */
        /* <DEDUP_REMOVED lines=8> */
[----:B------:R-:W0:Y:S04]  /*30d0*/  LDS.64 R6, [UR4+0x28] ;  /* 0x00002804ff067984 */ /* 0x000e280008000a00 */
        /* <DEDUP_REMOVED lines=21> */
.L_x_177:
[----:B------:R-:W-:Y:S05]  /*3230*/  BSYNC.RECONVERGENT B1 ;  /* 0x0000000000017941 */ /* 0x000fea0003800200 */
.L_x_176:
[----:B------:R-:W-:Y:S01]  /*3240*/  ISETP.GE.AND P0, PT, R9, 0x61, PT ;  /* 0x000000610900780c */ /* 0x000fe20003f06270 */
[----:B------:R-:W-:Y:S02]  /*3250*/  IMAD.MOV.U32 R13, RZ, RZ, R11 ;  /* 0x000000ffff0d7224 */ /* 0x000fe400078e000b */
        /* <DEDUP_REMOVED lines=30> */
.L_x_179:
[----:B------:R-:W-:Y:S05]  /*3440*/  BSYNC.RECONVERGENT B1 ;  /* 0x0000000000017941 */ /* 0x000fea0003800200 */
.L_x_178:
        /* <DEDUP_REMOVED lines=32> */
.L_x_181:
[----:B------:R-:W-:Y:S05]  /*3650*/  BSYNC.RECONVERGENT B1 ;  /* 0x0000000000017941 */ /* 0x000fea0003800200 */
.L_x_180:
        /* <DEDUP_REMOVED lines=32> */
.L_x_183:
[----:B------:R-:W-:Y:S05]  /*3860*/  BSYNC.RECONVERGENT B1 ;  /* 0x0000000000017941 */ /* 0x000fea0003800200 */
.L_x_182:
        /* <DEDUP_REMOVED lines=32> */
.L_x_185:
[----:B------:R-:W-:Y:S05]  /*3a70*/  BSYNC.RECONVERGENT B1 ;  /* 0x0000000000017941 */ /* 0x000fea0003800200 */
.L_x_184:
[----:B------:R-:W-:Y:S01]  /*3a80*/  ISETP.GE.AND P0, PT, R9, 0xe1, PT ;  /* 0x000000e10900780c */ /* 0x000fe20003f06270 */
[----:B------:R-:W-:Y:S01]  /*3a90*/  IMAD.MOV.U32 R5, RZ, RZ, R10 ;  /* 0x000000ffff057224 */ /* 0x000fe200078e000a */
[----:B------:R-:W-:Y:S01]  /*3aa0*/  MOV R4, R11 ;  /* 0x0000000b00047202 */ /* 0x000fe20000000f00 */
[----:B------:R-:W-:Y:S02]  /*3ab0*/  IMAD.MOV.U32 R6, RZ, RZ, R2 ;  /* 0x000000ffff067224 */ /* 0x000fe400078e0002 */
[----:B------:R-:W-:-:S08]  /*3ac0*/  IMAD.MOV.U32 R7, RZ, RZ, R3 ;  /* 0x000000ffff077224 */ /* 0x000fd000078e0003 */
[----:B------:R-:W-:Y:S05]  /*3ad0*/  @!P0 BRA `(.L_x_149) ;  /* 0x0000002c00788947 */ /* 0x000fea0003800000 */
[----:B------:R-:W0:Y:S01]  /*3ae0*/  S2UR UR5, SR_CgaCtaId ;  /* 0x00000000000579c3 */ /* 0x000e220000008800 */
[----:B------:R-:W-:Y:S02]  /*3af0*/  UMOV UR4, 0x400 ;  /* 0x0000040000047882 */ /* 0x000fe40000000000 */
[----:B0-----:R-:W-:-:S09]  /*3b00*/  ULEA UR4, UR5, UR4, 0x18 ;  /* 0x0000000405047291 */ /* 0x001fd2000f8ec0ff */
[----:B------:R-:W0:Y:S04]  /*3b10*/  LDS.64 R8, [UR4+0x78] ;  /* 0x00007804ff087984 */ /* 0x000e280008000a00 */
[----:B------:R-:W2:Y:S01]  /*3b20*/  LDS.64 R12, [UR4+0x80] ;  /* 0x00008004ff0c7984 */ /* 0x000ea20008000a00 */
[----:B0-----:R-:W-:Y:S01]  /*3b30*/  DSETP.GEU.AND P0, PT, |R2|, |R8|, PT ;  /* 0x400000080200722a */ /* 0x001fe20003f0e200 */
        /* <DEDUP_REMOVED lines=20> */
.L_x_117:
[----:B------:R-:W0:Y:S01]  /*3c80*/  S2R R3, SR_TID.X ;  /* 0x0000000000037919 */ /* 0x000e220000002100 */
[----:B------:R-:W1:Y:S02]  /*3c90*/  LDCU.128 UR12, c[0x0][0x380] ;  /* 0x00007000ff0c77ac */ /* 0x000e640008000c00 */
[----:B-1----:R-:W-:Y:S02]  /*3ca0*/  IMAD.U32 R2, RZ, RZ, UR12 ;  /* 0x0000000cff027e24 */ /* 0x002fe4000f8e00ff */
[----:B------:R-:W-:Y:S01]  /*3cb0*/  IMAD.U32 R4, RZ, RZ, UR13 ;  /* 0x0000000dff047e24 */ /* 0x000fe2000f8e00ff */
[----:B0-----:R-:W-:-:S05]  /*3cc0*/  IADD3 R5, P0, PT, R8, R3, RZ ;  /* 0x0000000308057210 */ /* 0x001fca0007f1e0ff */
[----:B------:R-:W-:Y:S01]  /*3cd0*/  IMAD.X R6, RZ, RZ, RZ, P0 ;  /* 0x000000ffff067224 */ /* 0x000fe200000e06ff */
[----:B------:R-:W-:-:S04]  /*3ce0*/  LEA R20, P0, R5, R2, 0x3 ;  /* 0x0000000205147211 */ /* 0x000fc800078018ff */
[----:B------:R-:W-:-:S05]  /*3cf0*/  LEA.HI.X R21, R5, R4, R6, 0x3, P0 ;  /* 0x0000000405157211 */ /* 0x000fca00000f1c06 */
[----:B------:R-:W2:Y:S04]  /*3d00*/  LDG.E.64 R6, desc[UR10][R20.64] ;  /* 0x0000000a14067981 */ /* 0x000ea8000c1e1b00 */
[----:B------:R-:W2:Y:S04]  /*3d10*/  LDG.E.64 R14, desc[UR10][R20.64+0x800] ;  /* 0x0008000a140e7981 */ /* 0x000ea8000c1e1b00 */
[----:B------:R-:W3:Y:S04]  /*3d20*/  LDG.E.64 R18, desc[UR10][R20.64+0x1000] ;  /* 0x0010000a14127981 */ /* 0x000ee8000c1e1b00 */
[----:B------:R-:W4:Y:S04]  /*3d30*/  LDG.E.64 R12, desc[UR10][R20.64+0x1800] ;  /* 0x0018000a140c7981 */ /* 0x000f28000c1e1b00 */
[----:B------:R-:W5:Y:S01]  /*3d40*/  LDG.E.64 R10, desc[UR10][R20.64+0x2000] ;  /* 0x0020000a140a7981 */ /* 0x000f62000c1e1b00 */
[----:B------:R-:W-:Y:S01]  /*3d50*/  IMAD.U32 R5, RZ, RZ, UR14 ;  /* 0x0000000eff057e24 */ /* 0x000fe2000f8e00ff */
[----:B------:R-:W-:Y:S01]  /*3d60*/  LOP3.LUT R9, R3, 0x400, RZ, 0xfc, !PT ;  /* 0x0000040003097812 */ /* 0x000fe200078efcff */
[----:B------:R-:W-:Y:S01]  /*3d70*/  BSSY.RECONVERGENT B1, `(.L_x_186) ;  /* 0x0000020000017945 */ /* 0x000fe20003800200 */
[----:B------:R-:W-:-:S04]  /*3d80*/  ISETP.LE.U32.AND P0, PT, R25, UR6, PT ;  /* 0x0000000619007c0c */ /* 0x000fc8000bf03070 */
[----:B------:R-:W-:Y:S01]  /*3d90*/  ISETP.GE.U32.AND.EX P0, PT, RZ, R16, PT, P0 ;  /* 0x00000010ff00720c */ /* 0x000fe20003f06100 */
[----:B--2---:R-:W-:-:S06]  /*3da0*/  DSETP.GEU.AND P2, PT, |R6|, |R14|, PT ;  /* 0x4000000e0600722a */ /* 0x004fcc0003f4e200 */
[----:B------:R-:W-:Y:S02]  /*3db0*/  FSEL R6, R6, R14, P2 ;  /* 0x0000000e06067208 */ /* 0x000fe40001000000 */
[----:B------:R-:W-:-:S06]  /*3dc0*/  FSEL R7, R7, R15, P2 ;  /* 0x0000000f07077208 */ /* 0x000fcc0001000000 */
[----:B---3--:R-:W-:-:S06]  /*3dd0*/  DSETP.GEU.AND P3, PT, |R6|, |R18|, PT ;  /* 0x400000120600722a */ /* 0x008fcc0003f6e200 */
[----:B------:R-:W-:Y:S01]  /*3de0*/  FSEL R14, R6, R18, P3 ;  /* 0x00000012060e7208 */ /* 0x000fe20001800000 */
[----:B------:R-:W-:Y:S01]  /*3df0*/  IMAD.U32 R6, RZ, RZ, UR15 ;  /* 0x0000000fff067e24 */ /* 0x000fe2000f8e00ff */
[----:B------:R-:W-:Y:S01]  /*3e00*/  FSEL R15, R7, R19, P3 ;  /* 0x00000013070f7208 */ /* 0x000fe20001800000 */
[----:B------:R-:W-:-:S05]  /*3e10*/  VIADD R18, R3, 0x100 ;  /* 0x0000010003127836 */ /* 0x000fca0000000000 */
[----:B----4-:R-:W-:-:S06]  /*3e20*/  DSETP.GEU.AND P1, PT, |R14|, |R12|, PT ;  /* 0x4000000c0e00722a */ /* 0x010fcc0003f2e200 */
[----:B------:R-:W-:Y:S01]  /*3e30*/  FSEL R12, R14, R12, P1 ;  /* 0x0000000c0e0c7208 */ /* 0x000fe20000800000 */
[----:B------:R-:W-:Y:S01]  /*3e40*/  VIADD R14, R3, 0x200 ;  /* 0x00000200030e7836 */ /* 0x000fe20000000000 */
[----:B------:R-:W-:Y:S02]  /*3e50*/  FSEL R13, R15, R13, P1 ;  /* 0x0000000d0f0d7208 */ /* 0x000fe40000800000 */
[----:B------:R-:W-:Y:S02]  /*3e60*/  IADD3 R15, P5, PT, R8, R5, RZ ;  /* 0x00000005080f7210 */ /* 0x000fe40007fbe0ff */
[----:B------:R-:W-:Y:S02]  /*3e70*/  @P3 SEL R14, R3, R18, P2 ;  /* 0x00000012030e3207 */ /* 0x000fe40001000000 */
[----:B-----5:R-:W-:Y:S01]  /*3e80*/  DSETP.GEU.AND P4, PT, |R12|, |R10|, PT ;  /* 0x4000000a0c00722a */ /* 0x020fe20003f8e200 */
[----:B------:R-:W-:Y:S01]  /*3e90*/  IMAD.X R17, RZ, RZ, R6, P5 ;  /* 0x000000ffff117224 */ /* 0x000fe200028e0606 */
[----:B------:R-:W-:Y:S01]  /*3ea0*/  IADD3 R7, P5, PT, R9, R15, RZ ;  /* 0x0000000f09077210 */ /* 0x000fe20007fbe0ff */
[----:B------:R-:W-:-:S04]  /*3eb0*/  @!P1 VIADD R14, R3, 0x300 ;  /* 0x00000300030e9836 */ /* 0x000fc80000000000 */
[----:B------:R-:W-:-:S07]  /*3ec0*/  IMAD.X R8, RZ, RZ, R17, P5 ;  /* 0x000000ffff087224 */ /* 0x000fce00028e0611 */
[----:B------:R-:W-:Y:S05]  /*3ed0*/  @!P4 BRA `(.L_x_187) ;  /* 0x000000000024c947 */ /* 0x000fea0003800000 */
[C---:B------:R-:W-:Y:S02]  /*3ee0*/  ISETP.GE.U32.AND P1, PT, R14.reuse, R9, PT ;  /* 0x000000090e00720c */ /* 0x040fe40003f26070 */
[----:B------:R-:W-:Y:S02]  /*3ef0*/  IADD3 R14, P2, PT, R14, R15, RZ ;  /* 0x0000000f0e0e7210 */ /* 0x000fe40007f5e0ff */
[----:B------:R-:W-:-:S03]  /*3f00*/  ISETP.GE.U32.AND.EX P1, PT, RZ, RZ, PT, P1 ;  /* 0x000000ffff00720c */ /* 0x000fc60003f26110 */
[----:B------:R-:W-:-:S10]  /*3f10*/  IMAD.X R9, RZ, RZ, R17, P2 ;  /* 0x000000ffff097224 */ /* 0x000fd400010e0611 */
[----:B------:R-:W-:-:S06]  /*3f20*/  DSETP.LT.OR P1, PT, |R10|, |R12|, !P1 ;  /* 0x4000000c0a00722a */ /* 0x000fcc0004f21600 */
[----:B------:R-:W-:Y:S02]  /*3f30*/  FSEL R10, R12, R10, P1 ;  /* 0x0000000a0c0a7208 */ /* 0x000fe40000800000 */
[----:B------:R-:W-:Y:S02]  /*3f40*/  FSEL R11, R13, R11, P1 ;  /* 0x0000000b0d0b7208 */ /* 0x000fe40000800000 */
[----:B------:R-:W-:Y:S02]  /*3f50*/  SEL R7, R14, R7, P1 ;  /* 0x000000070e077207 */ /* 0x000fe40000800000 */
[----:B------:R-:W-:-:S07]  /*3f60*/  SEL R8, R9, R8, P1 ;  /* 0x0000000809087207 */ /* 0x000fce0000800000 */
.L_x_187:
[----:B------:R-:W-:Y:S05]  /*3f70*/  BSYNC.RECONVERGENT B1 ;  /* 0x0000000000017941 */ /* 0x000fea0003800200 */
.L_x_186:
[----:B------:R-:W-:Y:S05]  /*3f80*/  @P0 BRA `(.L_x_188) ;  /* 0x0000001400000947 */ /* 0x000fea0003800000 */
[----:B------:R-:W0:Y:S01]  /*3f90*/  LDCU.64 UR8, c[0x0][0x3e8] ;  /* 0x00007d00ff0877ac */ /* 0x000e220008000a00 */
[----:B------:R-:W-:Y:S01]  /*3fa0*/  ISETP.NE.AND P0, PT, R3, RZ, PT ;  /* 0x000000ff0300720c */ /* 0x000fe20003f05270 */
[----:B------:R-:W-:Y:S01]  /*3fb0*/  BSSY.RECONVERGENT B1, `(.L_x_189) ;  /* 0x0000012000017945 */ /* 0x000fe20003800200 */
[----:B------:R-:W-:Y:S01]  /*3fc0*/  UMOV UR4, 0x8 ;  /* 0x0000000800047882 */ /* 0x000fe20000000000 */
[----:B------:R-:W-:Y:S02]  /*3fd0*/  UMOV UR5, 0x0 ;  /* 0x0000000000057882 */ /* 0x000fe40000000000 */
[----:B0-----:R-:W-:-:S04]  /*3fe0*/  UIMAD.WIDE.U32 UR4, UR8, 0x1, UR4 ;  /* 0x00000001080478a5 */ /* 0x001fc8000f8e0004 */
[----:B------:R-:W-:Y:S02]  /*3ff0*/  UIADD3 UR7, UPT, UPT, UR5, UR9, URZ ;  /* 0x0000000905077290 */ /* 0x000fe4000fffe0ff */
[----:B------:R-:W-:Y:S02]  /*4000*/  IMAD.U32 R13, RZ, RZ, UR5 ;  /* 0x00000005ff0d7e24 */ /* 0x000fe4000f8e00ff */
[----:B------:R-:W-:Y:S02]  /*4010*/  IMAD.U32 R12, RZ, RZ, UR4 ;  /* 0x00000004ff0c7e24 */ /* 0x000fe4000f8e00ff */
[----:B------:R-:W-:Y:S01]  /*4020*/  IMAD.U32 R13, RZ, RZ, UR7 ;  /* 0x00000007ff0d7e24 */ /* 0x000fe2000f8e00ff */
[----:B------:R-:W-:Y:S06]  /*4030*/  @P0 BRA `(.L_x_190) ;  /* 0x0000000000240947 */ /* 0x000fec0003800000 */
[----:B------:R-:W-:Y:S02]  /*4040*/  IMAD.MOV.U32 R18, RZ, RZ, 0x500 ;  /* 0x00000500ff127424 */ /* 0x000fe400078e00ff */
[----:B------:R-:W-:-:S05]  /*4050*/  IMAD.MOV.U32 R19, RZ, RZ, 0x0 ;  /* 0x00000000ff137424 */ /* 0x000fca00078e00ff */
[----:B------:R-:W2:Y:S01]  /*4060*/  ATOMG.E.ADD.64.STRONG.GPU PT, R14, desc[UR10][R12.64], R18 ;  /* 0x800000120c0e79a8 */ /* 0x000ea200081ef50a */
[----:B------:R-:W0:Y:S01]  /*4070*/  S2UR UR5, SR_CgaCtaId ;  /* 0x00000000000579c3 */ /* 0x000e220000008800 */
[----:B------:R-:W-:Y:S02]  /*4080*/  UMOV UR4, 0x400 ;  /* 0x0000040000047882 */ /* 0x000fe40000000000 */
[----:B0-----:R-:W-:Y:S01]  /*4090*/  ULEA UR4, UR5, UR4, 0x18 ;  /* 0x0000000405047291 */ /* 0x001fe2000f8ec0ff */
[----:B--2---:R-:W-:-:S05]  /*40a0*/  IADD3 R14, P0, PT, R14, UR6, RZ ;  /* 0x000000060e0e7c10 */ /* 0x004fca000ff1e0ff */
[----:B------:R-:W-:-:S05]  /*40b0*/  IMAD.X R15, RZ, RZ, R15, P0 ;  /* 0x000000ffff0f7224 */ /* 0x000fca00000e060f */
[----:B------:R0:W-:Y:S03]  /*40c0*/  STS.64 [UR4+0x98], R14 ;  /* 0x0000980eff007988 */ /* 0x0001e60008000a04 */
.L_x_190:
[----:B------:R-:W-:Y:S05]  /*40d0*/  BSYNC.RECONVERGENT B1 ;  /* 0x0000000000017941 */ /* 0x000fea0003800200 */
.L_x_189:
[----:B------:R-:W1:Y:S08]  /*40e0*/  S2UR UR5, SR_CgaCtaId ;  /* 0x00000000000579c3 */ /* 0x000e700000008800 */
[----:B------:R-:W-:Y:S06]  /*40f0*/  BAR.SYNC.DEFER_BLOCKING 0x0 ;  /* 0x0000000000007b1d */ /* 0x000fec0000010000 */
[----:B------:R-:W-:-:S02]  /*4100*/  UMOV UR4, 0x400 ;  /* 0x0000040000047882 */ /* 0x000fc40000000000 */
[----:B-1----:R-:W-:-:S06]  /*4110*/  ULEA UR4, UR5, UR4, 0x18 ;  /* 0x0000000405047291 */ /* 0x002fcc000f8ec0ff */
[----:B------:R-:W-:-:S05]  /*4120*/  IMAD.U32 R9, RZ, RZ, UR4 ;  /* 0x00000004ff097e24 */ /* 0x000fca000f8e00ff */
[----:B------:R-:W0:Y:S02]  /*4130*/  LDS.64 R18, [R9+0x98] ;  /* 0x0000980009127984 */ /* 0x000e240000000a00 */
[----:B0-----:R-:W-:-:S04]  /*4140*/  IADD3 R14, P1, PT, R18, 0x500, RZ ;  /* 0x00000500120e7810 */ /* 0x001fc80007f3e0ff */
[----:B------:R-:W-:Y:S01]  /*4150*/  ISETP.GT.U32.AND P0, PT, R14, R25, PT ;  /* 0x000000190e00720c */ /* 0x000fe20003f04070 */
[----:B------:R-:W-:-:S05]  /*4160*/  IMAD.X R15, RZ, RZ, R19, P1 ;  /* 0x000000ffff0f7224 */ /* 0x000fca00008e0613 */
[----:B------:R-:W-:-:S13]  /*4170*/  ISETP.GT.AND.EX P0, PT, R15, R16, PT, P0 ;  /* 0x000000100f00720c */ /* 0x000fda0003f04300 */
[----:B------:R-:W-:Y:S05]  /*4180*/  @P0 BRA `(.L_x_191) ;  /* 0x0000000400b40947 */ /* 0x000fea0003800000 */
[----:B------:R-:W-:Y:S01]  /*4190*/  BSSY.RECONVERGENT B1, `(.L_x_191) ;  /* 0x000006c000017945 */ /* 0x000fe20003800200 */
[----:B------:R-:W-:Y:S01]  /*41a0*/  IMAD.MOV.U32 R20, RZ, RZ, R10 ;  /* 0x000000ffff147224 */ /* 0x000fe200078e000a */
[----:B------:R-:W0:Y:S01]  /*41b0*/  LDCU.64 UR8, c[0x0][0x398] ;  /* 0x00007300ff0877ac */ /* 0x000e220008000a00 */
[----:B------:R-:W-:Y:S02]  /*41c0*/  IMAD.MOV.U32 R21, RZ, RZ, R11 ;  /* 0x000000ffff157224 */ /* 0x000fe400078e000b */
[----:B------:R-:W-:Y:S01]  /*41d0*/  IMAD.MOV.U32 R15, RZ, RZ, R7 ;  /* 0x000000ffff0f7224 */ /* 0x000fe200078e0007 */
[----:B------:R-:W1:Y:S01]  /*41e0*/  LDCU.128 UR12, c[0x0][0x380] ;  /* 0x00007000ff0c77ac */ /* 0x000e620008000c00 */
[----:B------:R-:W-:-:S07]  /*41f0*/  IMAD.MOV.U32 R14, RZ, RZ, R8 ;  /* 0x000000ffff0e7224 */ /* 0x000fce00078e0008 */
.L_x_194:
[----:B------:R-:W-:Y:S01]  /*4200*/  IADD3 R7, P0, PT, R3, R18, RZ ;  /* 0x0000001203077210 */ /* 0x000fe20007f1e0ff */
[----:B-1----:R-:W-:Y:S02]  /*4210*/  IMAD.U32 R2, RZ, RZ, UR12 ;  /* 0x0000000cff027e24 */ /* 0x002fe4000f8e00ff */
[----:B------:R-:W-:Y:S02]  /*4220*/  IMAD.U32 R4, RZ, RZ, UR13 ;  /* 0x0000000dff047e24 */ /* 0x000fe4000f8e00ff */
[----:B------:R-:W-:Y:S01]  /*4230*/  IMAD.X R25, RZ, RZ, R19, P0 ;  /* 0x000000ffff197224 */ /* 0x000fe200000e0613 */
[----:B------:R-:W-:-:S04]  /*4240*/  LEA R10, P0, R7, R2, 0x3 ;  /* 0x00000002070a7211 */ /* 0x000fc800078018ff */
[----:B------:R-:W-:-:S05]  /*4250*/  LEA.HI.X R11, R7, R4, R25, 0x3, P0 ;  /* 0x00000004070b7211 */ /* 0x000fca00000f1c19 */
[----:B------:R-:W2:Y:S04]  /*4260*/  LDG.E.64 R16, desc[UR10][R10.64] ;  /* 0x0000000a0a107981 */ /* 0x000ea8000c1e1b00 */
[----:B------:R-:W3:Y:S01]  /*4270*/  LDG.E.64 R18, desc[UR10][R10.64+0x800] ;  /* 0x0008000a0a127981 */ /* 0x000ee2000c1e1b00 */
[----:B------:R-:W-:Y:S02]  /*4280*/  IMAD.U32 R5, RZ, RZ, UR14 ;  /* 0x0000000eff057e24 */ /* 0x000fe4000f8e00ff */
[----:B------:R-:W-:-:S03]  /*4290*/  IMAD.U32 R6, RZ, RZ, UR15 ;  /* 0x0000000fff067e24 */ /* 0x000fc6000f8e00ff */
[----:B------:R-:W-:-:S04]  /*42a0*/  IADD3 R24, P0, PT, R7, R5, RZ ;  /* 0x0000000507187210 */ /* 0x000fc80007f1e0ff */
[----:B------:R-:W-:Y:S01]  /*42b0*/  IADD3 R27, P3, PT, R24, 0x100, RZ ;  /* 0x00000100181b7810 */ /* 0x000fe20007f7e0ff */
[----:B------:R-:W-:-:S04]  /*42c0*/  IMAD.X R25, R25, 0x1, R6, P0 ;  /* 0x0000000119197824 */ /* 0x000fc800000e0606 */
[----:B------:R-:W-:Y:S01]  /*42d0*/  IMAD.X R26, RZ, RZ, R25, P3 ;  /* 0x000000ffff1a7224 */ /* 0x000fe200018e0619 */
[----:B--2---:R-:W-:-:S14]  /*42e0*/  DSETP.GEU.AND P2, PT, |R20|, |R16|, PT ;  /* 0x400000101400722a */ /* 0x004fdc0003f4e200 */
[----:B------:R-:W-:-:S04]  /*42f0*/  @P2 ISETP.GE.U32.AND P0, PT, R15, R24, PT ;  /* 0x000000180f00220c */ /* 0x000fc80003f06070 */
[----:B------:R-:W-:-:S13]  /*4300*/  @P2 ISETP.GE.AND.EX P0, PT, R14, R25, PT, P0 ;  /* 0x000000190e00220c */ /* 0x000fda0003f06300 */
[----:B------:R-:W-:-:S06]  /*4310*/  @P2 DSETP.LT.OR P0, PT, |R16|, |R20|, !P0 ;  /* 0x400000141000222a */ /* 0x000fcc0004701600 */
[----:B------:R-:W-:Y:S02]  /*4320*/  @P2 FSEL R7, R20, R16, P0 ;  /* 0x0000001014072208 */ /* 0x000fe40000000000 */
[----:B------:R-:W-:Y:S02]  /*4330*/  @P2 FSEL R20, R21, R17, P0 ;  /* 0x0000001115142208 */ /* 0x000fe40000000000 */
[C---:B------:R-:W-:Y:S01]  /*4340*/  IADD3 R21, P5, PT, R24.reuse, 0x300, RZ ;  /* 0x0000030018157810 */ /* 0x040fe20007fbe0ff */
[----:B------:R-:W-:Y:S01]  /*4350*/  @P2 IMAD.MOV.U32 R16, RZ, RZ, R7 ;  /* 0x000000ffff102224 */ /* 0x000fe200078e0007 */
[C---:B------:R-:W-:Y:S01]  /*4360*/  IADD3 R7, P6, PT, R24.reuse, 0x400, RZ ;  /* 0x0000040018077810 */ /* 0x040fe20007fde0ff */
[----:B------:R-:W-:Y:S01]  /*4370*/  @P2 IMAD.MOV.U32 R17, RZ, RZ, R20 ;  /* 0x000000ffff112224 */ /* 0x000fe200078e0014 */
[----:B------:R-:W-:Y:S01]  /*4380*/  IADD3 R20, P4, PT, R24, 0x200, RZ ;  /* 0x0000020018147810 */ /* 0x000fe20007f9e0ff */
[--C-:B------:R-:W-:Y:S01]  /*4390*/  IMAD.X R23, RZ, RZ, R25.reuse, P5 ;  /* 0x000000ffff177224 */ /* 0x100fe200028e0619 */
[----:B------:R-:W-:Y:S01]  /*43a0*/  @P2 SEL R24, R15, R24, P0 ;  /* 0x000000180f182207 */ /* 0x000fe20000000000 */
[----:B------:R-:W-:-:S02]  /*43b0*/  IMAD.X R8, RZ, RZ, R25, P6 ;  /* 0x000000ffff087224 */ /* 0x000fc400030e0619 */
[----:B------:R-:W-:Y:S01]  /*43c0*/  IMAD.X R22, RZ, RZ, R25, P4 ;  /* 0x000000ffff167224 */ /* 0x000fe200020e0619 */
[----:B------:R-:W-:Y:S01]  /*43d0*/  @P2 SEL R25, R14, R25, P0 ;  /* 0x000000190e192207 */ /* 0x000fe20000000000 */
[----:B---3--:R-:W-:Y:S01]  /*43e0*/  DSETP.GEU.AND P1, PT, |R16|, |R18|, PT ;  /* 0x400000121000722a */ /* 0x008fe20003f2e200 */
[----:B------:R-:W2:-:S13]  /*43f0*/  LDG.E.64 R14, desc[UR10][R10.64+0x1000] ;  /* 0x0010000a0a0e7981 */ /* 0x000e9a000c1e1b00 */
[----:B------:R-:W-:-:S04]  /*4400*/  @P1 ISETP.GE.U32.AND P0, PT, R24, R27, PT ;  /* 0x0000001b1800120c */ /* 0x000fc80003f06070 */
[----:B------:R-:W-:-:S13]  /*4410*/  @P1 ISETP.GE.AND.EX P0, PT, R25, R26, PT, P0 ;  /* 0x0000001a1900120c */ /* 0x000fda0003f06300 */
[----:B------:R-:W-:-:S06]  /*4420*/  @P1 DSETP.LT.OR P0, PT, |R18|, |R16|, !P0 ;  /* 0x400000101200122a */ /* 0x000fcc0004701600 */
[----:B------:R-:W-:Y:S02]  /*4430*/  @P1 FSEL R28, R16, R18, P0 ;  /* 0x00000012101c1208 */ /* 0x000fe40000000000 */
[----:B------:R-:W-:Y:S02]  /*4440*/  @P1 FSEL R29, R17, R19, P0 ;  /* 0x00000013111d1208 */ /* 0x000fe40000000000 */
[----:B------:R-:W3:Y:S01]  /*4450*/  LDG.E.64 R16, desc[UR10][R10.64+0x1800] ;  /* 0x0018000a0a107981 */ /* 0x000ee2000c1e1b00 */
[----:B------:R-:W-:Y:S02]  /*4460*/  @P1 IMAD.MOV.U32 R18, RZ, RZ, R28 ;  /* 0x000000ffff121224 */ /* 0x000fe400078e001c */
[----:B------:R-:W-:Y:S01]  /*4470*/  @P1 IMAD.MOV.U32 R19, RZ, RZ, R29 ;  /* 0x000000ffff131224 */ /* 0x000fe200078e001d */
[----:B------:R-:W-:Y:S02]  /*4480*/  @P1 SEL R27, R24, R27, P0 ;  /* 0x0000001b181b1207 */ /* 0x000fe40000000000 */
[----:B------:R-:W-:Y:S01]  /*4490*/  @P1 SEL R26, R25, R26, P0 ;  /* 0x0000001a191a1207 */ /* 0x000fe20000000000 */
[----:B------:R-:W-:Y:S01]  /*44a0*/  BSSY.RECONVERGENT B2, `(.L_x_192) ;  /* 0x000001d000027945 */ /* 0x000fe20003800200 */
[----:B------:R-:W5:Y:S01]  /*44b0*/  LDG.E.64 R10, desc[UR10][R10.64+0x2000] ;  /* 0x0020000a0a0a7981 */ /* 0x000f62000c1e1b00 */
[----:B------:R-:W-:Y:S06]  /*44c0*/  BAR.SYNC.DEFER_BLOCKING 0x0 ;  /* 0x0000000000007b1d */ /* 0x000fec0000010000 */
[----:B--2---:R-:W-:-:S14]  /*44d0*/  DSETP.GEU.AND P2, PT, |R18|, |R14|, PT ;  /* 0x4000000e1200722a */ /* 0x004fdc0003f4e200 */
[----:B------:R-:W-:-:S04]  /*44e0*/  @P2 ISETP.GE.U32.AND P0, PT, R27, R20, PT ;  /* 0x000000141b00220c */ /* 0x000fc80003f06070 */
[----:B------:R-:W-:-:S13]  /*44f0*/  @P2 ISETP.GE.AND.EX P0, PT, R26, R22, PT, P0 ;  /* 0x000000161a00220c */ /* 0x000fda0003f06300 */
[----:B------:R-:W-:-:S06]  /*4500*/  @P2 DSETP.LT.OR P0, PT, |R14|, |R18|, !P0 ;  /* 0x400000120e00222a */ /* 0x000fcc0004701600 */
[----:B------:R-:W-:Y:S02]  /*4510*/  @P2 FSEL R18, R18, R14, P0 ;  /* 0x0000000e12122208 */ /* 0x000fe40000000000 */
[----:B------:R-:W-:-:S03]  /*4520*/  @P2 FSEL R19, R19, R15, P0 ;  /* 0x0000000f13132208 */ /* 0x000fc60000000000 */
[----:B------:R-:W-:Y:S02]  /*4530*/  @P2 IMAD.MOV.U32 R14, RZ, RZ, R18 ;  /* 0x000000ffff0e2224 */ /* 0x000fe400078e0012 */
[----:B------:R-:W-:-:S06]  /*4540*/  @P2 IMAD.MOV.U32 R15, RZ, RZ, R19 ;  /* 0x000000ffff0f2224 */ /* 0x000fcc00078e0013 */
[----:B---3--:R-:W-:Y:S01]  /*4550*/  DSETP.GEU.AND P1, PT, |R14|, |R16|, PT ;  /* 0x400000100e00722a */ /* 0x008fe20003f2e200 */
[----:B------:R-:W-:Y:S02]  /*4560*/  @P2 SEL R20, R27, R20, P0 ;  /* 0x000000141b142207 */ /* 0x000fe40000000000 */
[----:B------:R-:W-:Y:S02]  /*4570*/  @P2 SEL R22, R26, R22, P0 ;  /* 0x000000161a162207 */ /* 0x000fe40000000000 */
[----:B------:R-:W-:-:S09]  /*4580*/  ISETP.NE.AND P2, PT, R3, RZ, PT ;  /* 0x000000ff0300720c */ /* 0x000fd20003f45270 */
[----:B------:R-:W-:-:S04]  /*4590*/  @P1 ISETP.GE.U32.AND P0, PT, R20, R21, PT ;  /* 0x000000151400120c */ /* 0x000fc80003f06070 */
[----:B------:R-:W-:-:S13]  /*45a0*/  @P1 ISETP.GE.AND.EX P0, PT, R22, R23, PT, P0 ;  /* 0x000000171600120c */ /* 0x000fda0003f06300 */
[----:B------:R-:W-:Y:S01]  /*45b0*/  @P1 DSETP.LT.OR P0, PT, |R16|, |R14|, !P0 ;  /* 0x4000000e1000122a */ /* 0x000fe20004701600 */
[----:B------:R-:W-:-:S13]  /*45c0*/  @P2 BRA `(.L_x_193) ;  /* 0x0000000000282947 */ /* 0x000fda0003800000 */
[----:B------:R-:W-:Y:S02]  /*45d0*/  IMAD.MOV.U32 R24, RZ, RZ, 0x500 ;  /* 0x00000500ff187424 */ /* 0x000fe400078e00ff */
[----:B------:R-:W-:-:S06]  /*45e0*/  IMAD.MOV.U32 R25, RZ, RZ, 0x0 ;  /* 0x00000000ff197424 */ /* 0x000fcc00078e00ff */
[----:B------:R-:W2:Y:S01]  /*45f0*/  ATOMG.E.ADD.64.STRONG.GPU PT, R24, desc[UR10][R12.64], R24 ;  /* 0x800000180c1879a8 */ /* 0x000ea200081ef50a */
[----:B------:R-:W1:Y:S01]  /*4600*/  S2UR UR5, SR_CgaCtaId ;  /* 0x00000000000579c3 */ /* 0x000e620000008800 */
[----:B------:R-:W-:Y:S02]  /*4610*/  UMOV UR4, 0x400 ;  /* 0x0000040000047882 */ /* 0x000fe40000000000 */
[----:B-1----:R-:W-:-:S06]  /*4620*/  ULEA UR4, UR5, UR4, 0x18 ;  /* 0x0000000405047291 */ /* 0x002fcc000f8ec0ff */
[----:B------:R-:W-:Y:S01]  /*4630*/  IMAD.U32 R9, RZ, RZ, UR4 ;  /* 0x00000004ff097e24 */ /* 0x000fe2000f8e00ff */
[----:B--2---:R-:W-:-:S05]  /*4640*/  IADD3 R18, P2, PT, R24, UR6, RZ ;  /* 0x0000000618127c10 */ /* 0x004fca000ff5e0ff */
[----:B------:R-:W-:-:S05]  /*4650*/  IMAD.X R19, RZ, RZ, R25, P2 ;  /* 0x000000ffff137224 */ /* 0x000fca00010e0619 */
[----:B------:R1:W-:Y:S03]  /*4660*/  STS.64 [R9+0x98], R18 ;  /* 0x0000981209007388 */ /* 0x0003e60000000a00 */
.L_x_193:
[----:B0-----:R-:W-:Y:S05]  /*4670*/  BSYNC.RECONVERGENT B2 ;  /* 0x0000000000027941 */ /* 0x001fea0003800200 */
.L_x_192:
[----:B------:R-:W-:Y:S01]  /*4680*/  BAR.SYNC.DEFER_BLOCKING 0x0 ;  /* 0x0000000000007b1d */ /* 0x000fe20000010000 */
[----:B------:R-:W-:Y:S01]  /*4690*/  @P1 FSEL R14, R14, R16, P0 ;  /* 0x000000100e0e1208 */ /* 0x000fe20000000000 */
[----:B------:R-:W-:Y:S01]  /*46a0*/  IMAD.U32 R25, RZ, RZ, UR8 ;  /* 0x00000008ff197e24 */ /* 0x000fe2000f8e00ff */
[----:B------:R-:W-:Y:S02]  /*46b0*/  @P1 FSEL R15, R15, R17, P0 ;  /* 0x000000110f0f1208 */ /* 0x000fe40000000000 */
[----:B------:R-:W-:Y:S01]  /*46c0*/  @P1 SEL R21, R20, R21, P0 ;  /* 0x0000001514151207 */ /* 0x000fe20000000000 */
[----:B------:R-:W-:Y:S01]  /*46d0*/  @P1 IMAD.MOV.U32 R16, RZ, RZ, R14 ;  /* 0x000000ffff101224 */ /* 0x000fe200078e000e */
[----:B------:R-:W-:Y:S01]  /*46e0*/  @P1 SEL R23, R22, R23, P0 ;  /* 0x0000001716171207 */ /* 0x000fe20000000000 */
[----:B------:R-:W-:-:S06]  /*46f0*/  @P1 IMAD.MOV.U32 R17, RZ, RZ, R15 ;  /* 0x000000ffff111224 */ /* 0x000fcc00078e000f */
[----:B-----5:R-:W-:Y:S01]  /*4700*/  DSETP.GEU.AND P2, PT, |R16|, |R10|, PT ;  /* 0x4000000a1000722a */ /* 0x020fe20003f4e200 */
[----:B-1----:R-:W0:-:S13]  /*4710*/  LDS.64 R18, [R9+0x98] ;  /* 0x0000980009127984 */ /* 0x002e1a0000000a00 */
[----:B------:R-:W-:-:S04]  /*4720*/  @P2 ISETP.GE.U32.AND P0, PT, R21, R7, PT ;  /* 0x000000071500220c */ /* 0x000fc80003f06070 */
[----:B------:R-:W-:-:S13]  /*4730*/  @P2 ISETP.GE.AND.EX P0, PT, R23, R8, PT, P0 ;  /* 0x000000081700220c */ /* 0x000fda0003f06300 */
[----:B------:R-:W-:-:S06]  /*4740*/  @P2 DSETP.LT.OR P0, PT, |R10|, |R16|, !P0 ;  /* 0x400000100a00222a */ /* 0x000fcc0004701600 */
[----:B------:R-:W-:Y:S02]  /*4750*/  @P2 FSEL R17, R17, R11, P0 ;  /* 0x0000000b11112208 */ /* 0x000fe40000000000 */
[----:B------:R-:W-:Y:S02]  /*4760*/  @P2 SEL R7, R21, R7, P0 ;  /* 0x0000000715072207 */ /* 0x000fe40000000000 */
[----:B------:R-:W-:Y:S01]  /*4770*/  @P2 SEL R8, R23, R8, P0 ;  /* 0x0000000817082207 */ /* 0x000fe20000000000 */
[----:B------:R-:W-:-:S04]  /*4780*/  @P2 IMAD.MOV.U32 R11, RZ, RZ, R17 ;  /* 0x000000ffff0b2224 */ /* 0x000fc800078e0011 */
[----:B------:R-:W-:Y:S01]  /*4790*/  IMAD.MOV.U32 R21, RZ, RZ, R11 ;  /* 0x000000ffff157224 */ /* 0x000fe200078e000b */
[----:B0-----:R-:W-:-:S04]  /*47a0*/  IADD3 R14, P3, PT, R18, 0x500, RZ ;  /* 0x00000500120e7810 */ /* 0x001fc80007f7e0ff */
[----:B------:R-:W-:Y:S01]  /*47b0*/  ISETP.GT.U32.AND P1, PT, R14, R25, PT ;  /* 0x000000190e00720c */ /* 0x000fe20003f24070 */
[----:B------:R-:W-:Y:S01]  /*47c0*/  IMAD.X R15, RZ, RZ, R19, P3 ;  /* 0x000000ffff0f7224 */ /* 0x000fe200018e0613 */
[----:B------:R-:W-:Y:S01]  /*47d0*/  @P2 FSEL R14, R16, R10, P0 ;  /* 0x0000000a100e2208 */ /* 0x000fe20000000000 */
[----:B------:R-:W-:-:S04]  /*47e0*/  IMAD.U32 R16, RZ, RZ, UR9 ;  /* 0x00000009ff107e24 */ /* 0x000fc8000f8e00ff */
[----:B------:R-:W-:Y:S01]  /*47f0*/  @P2 IMAD.MOV.U32 R10, RZ, RZ, R14 ;  /* 0x000000ffff0a2224 */ /* 0x000fe200078e000e */
[----:B------:R-:W-:Y:S01]  /*4800*/  ISETP.GT.AND.EX P0, PT, R15, R16, PT, P1 ;  /* 0x000000100f00720c */ /* 0x000fe20003f04310 */
[----:B------:R-:W-:Y:S01]  /*4810*/  IMAD.MOV.U32 R14, RZ, RZ, R8 ;  /* 0x000000ffff0e7224 */ /* 0x000fe200078e0008 */
[----:B------:R-:W-:Y:S01]  /*4820*/  MOV R15, R7 ;  /* 0x00000007000f7202 */ /* 0x000fe20000000f00 */
[----:B------:R-:W-:-:S10]  /*4830*/  IMAD.MOV.U32 R20, RZ, RZ, R10 ;  /* 0x000000ffff147224 */ /* 0x000fd400078e000a */
[----:B------:R-:W-:Y:S05]  /*4840*/  @!P0 BRA `(.L_x_194) ;  /* 0xfffffff8006c8947 */ /* 0x000fea000383ffff */
[----:B------:R-:W-:Y:S05]  /*4850*/  BSYNC.RECONVERGENT B1 ;  /* 0x0000000000017941 */ /* 0x000fea0003800200 */
.L_x_191:
[----:B------:R-:W-:Y:S01]  /*4860*/  ISETP.GE.U32.AND P0, PT, R18, R25, PT ;  /* 0x000000191200720c */ /* 0x000fe20003f06070 */
[----:B------:R-:W-:Y:S03]  /*4870*/  BSSY.RECONVERGENT B1, `(.L_x_188) ;  /* 0x00000b1000017945 */ /* 0x000fe60003800200 */
[----:B------:R-:W-:-:S13]  /*4880*/  ISETP.GE.AND.EX P0, PT, R19, R16, PT, P0 ;  /* 0x000000101300720c */ /* 0x000fda0003f06300 */
[----:B------:R-:W-:Y:S05]  /*4890*/  @P0 BRA `(.L_x_195) ;  /* 0x0000000800b80947 */ /* 0x000fea0003800000 */
[----:B------:R-:W-:-:S05]  /*48a0*/  IMAD.IADD R20, R25, 0x1, -R18 ;  /* 0x0000000119147824 */ /* 0x000fca00078e0a12 */
[----:B------:R-:W-:-:S13]  /*48b0*/  ISETP.GE.AND P0, PT, R3, R20, PT ;  /* 0x000000140300720c */ /* 0x000fda0003f06270 */
[----:B------:R-:W-:Y:S05]  /*48c0*/  @P0 BRA `(.L_x_195) ;  /* 0x0000000800ac0947 */ /* 0x000fea0003800000 */
[----:B------:R-:W-:Y:S01]  /*48d0*/  LOP3.LUT R9, RZ, R3, RZ, 0x33, !PT ;  /* 0x00000003ff097212 */ /* 0x000fe200078e33ff */
[----:B------:R-:W-:Y:S03]  /*48e0*/  BSSY.RECONVERGENT B2, `(.L_x_196) ;  /* 0x0000035000027945 */ /* 0x000fe60003800200 */
[----:B------:R-:W-:-:S04]  /*48f0*/  IADD3 R25, PT, PT, -R18, R25, R9 ;  /* 0x0000001912197210 */ /* 0x000fc80007ffe109 */
[----:B------:R-:W-:-:S04]  /*4900*/  LOP3.LUT R9, R25, 0x300, RZ, 0xc0, !PT ;  /* 0x0000030019097812 */ /* 0x000fc800078ec0ff */
[----:B------:R-:W-:Y:S01]  /*4910*/  ISETP.NE.AND P0, PT, R9, 0x300, PT ;  /* 0x000003000900780c */ /* 0x000fe20003f05270 */
[----:B------:R-:W-:-:S12]  /*4920*/  IMAD.MOV.U32 R9, RZ, RZ, R3 ;  /* 0x000000ffff097224 */ /* 0x000fd800078e0003 */
[----:B------:R-:W-:Y:S05]  /*4930*/  @!P0 BRA `(.L_x_197) ;  /* 0x0000000000bc8947 */ /* 0x000fea0003800000 */
[----:B------:R-:W-:Y:S02]  /*4940*/  IADD3 R15, P0, PT, R3, R18, RZ ;  /* 0x00000012030f7210 */ /* 0x000fe40007f1e0ff */
[----:B------:R-:W-:Y:S02]  /*4950*/  LEA.HI R9, R25, 0x1, RZ, 0x18 ;  /* 0x0000000119097811 */ /* 0x000fe400078fc0ff */
[C---:B------:R-:W-:Y:S01]  /*4960*/  LEA R2, P1, R15.reuse, R2, 0x3 ;  /* 0x000000020f027211 */ /* 0x040fe200078218ff */
[----:B------:R-:W-:Y:S01]  /*4970*/  IMAD.X R13, RZ, RZ, R19, P0 ;  /* 0x000000ffff0d7224 */ /* 0x000fe200000e0613 */
[----:B------:R-:W-:Y:S02]  /*4980*/  IADD3 R14, P0, PT, R15, R5, RZ ;  /* 0x000000050f0e7210 */ /* 0x000fe40007f1e0ff */
[----:B------:R-:W-:Y:S01]  /*4990*/  LOP3.LUT R5, R9, 0x3, RZ, 0xc0, !PT ;  /* 0x0000000309057812 */ /* 0x000fe200078ec0ff */
[----:B------:R-:W-:Y:S01]  /*49a0*/  IMAD.MOV.U32 R9, RZ, RZ, R3 ;  /* 0x000000ffff097224 */ /* 0x000fe200078e0003 */
[----:B------:R-:W-:Y:S01]  /*49b0*/  LEA.HI.X R15, R15, R4, R13, 0x3, P1 ;  /* 0x000000040f0f7211 */ /* 0x000fe200008f1c0d */
[----:B------:R-:W-:-:S02]  /*49c0*/  IMAD.X R16, R13, 0x1, R6, P0 ;  /* 0x000000010d107824 */ /* 0x000fc400000e0606 */
[----:B------:R-:W-:-:S07]  /*49d0*/  IMAD.MOV R6, RZ, RZ, -R5 ;  /* 0x000000ffff067224 */ /* 0x000fce00078e0a05 */
.L_x_200:
        /* <DEDUP_REMOVED lines=9> */
[----:B------:R-:W-:Y:S02]  /*4a70*/  IMAD.MOV.U32 R4, RZ, RZ, R10 ;  /* 0x000000ffff047224 */ /* 0x000fe400078e000a */
        /* <DEDUP_REMOVED lines=21> */
.L_x_199:
[----:B------:R-:W-:Y:S05]  /*4bd0*/  BSYNC.RECONVERGENT B3 ;  /* 0x0000000000037941 */ /* 0x000fea0003800200 */
.L_x_198:
[----:B------:R-:W-:Y:S01]  /*4be0*/  IADD3 R14, P0, PT, R14, 0x100, RZ ;  /* 0x000001000e0e7810 */ /* 0x000fe20007f1e0ff */
[----:B------:R-:W-:Y:S02]  /*4bf0*/  VIADD R9, R9, 0x100 ;  /* 0x0000010009097836 */ /* 0x000fe40000000000 */
[----:B------:R-:W-:Y:S02]  /*4c00*/  IMAD.X R15, RZ, RZ, R15, P3 ;  /* 0x000000ffff0f7224 */ /* 0x000fe400018e060f */
[----:B------:R-:W-:Y:S01]  /*4c10*/  IMAD.X R16, RZ, RZ, R16, P0 ;  /* 0x000000ffff107224 */ /* 0x000fe200000e0610 */
[----:B------:R-:W-:Y:S07]  /*4c20*/  @P2 BRA `(.L_x_200) ;  /* 0xfffffffc006c2947 */ /* 0x000fee000383ffff */
.L_x_197:
[----:B------:R-:W-:Y:S05]  /*4c30*/  BSYNC.RECONVERGENT B2 ;  /* 0x0000000000027941 */ /* 0x000fea0003800200 */
.L_x_196:
[----:B------:R-:W-:-:S13]  /*4c40*/  ISETP.GE.U32.AND P0, PT, R25, 0x300, PT ;  /* 0x000003001900780c */ /* 0x000fda0003f06070 */
[----:B------:R-:W-:Y:S05]  /*4c50*/  @!P0 BRA `(.L_x_195) ;  /* 0x0000000400c88947 */ /* 0x000fea0003800000 */
[----:B------:R-:W0:Y:S01]  /*4c60*/  LDC.64 R16, c[0x0][0x380] ;  /* 0x0000e000ff107b82 */ /* 0x000e220000000a00 */
[----:B------:R-:W-:-:S07]  /*4c70*/  VIADD R21, R9, 0x200 ;  /* 0x0000020009157836 */ /* 0x000fce0000000000 */
[----:B------:R-:W1:Y:S02]  /*4c80*/  LDC.64 R14, c[0x0][0x388] ;  /* 0x0000e200ff0e7b82 */ /* 0x000e640000000a00 */
.L_x_209:
[----:B------:R-:W-:-:S05]  /*4c90*/  VIADD R5, R21, 0xfffffe00 ;  /* 0xfffffe0015057836 */ /* 0x000fca0000000000 */
[----:B------:R-:W-:-:S05]  /*4ca0*/  IADD3 R5, P0, PT, R5, R18, RZ ;  /* 0x0000001205057210 */ /* 0x000fca0007f1e0ff */
[----:B------:R-:W-:Y:S01]  /*4cb0*/  IMAD.X R2, RZ, RZ, R19, P0 ;  /* 0x000000ffff027224 */ /* 0x000fe200000e0613 */
[----:B0-----:R-:W-:-:S04]  /*4cc0*/  LEA R22, P0, R5, R16, 0x3 ;  /* 0x0000001005167211 */ /* 0x001fc800078018ff */
[----:B------:R-:W-:-:S05]  /*4cd0*/  LEA.HI.X R23, R5, R17, R2, 0x3, P0 ;  /* 0x0000001105177211 */ /* 0x000fca00000f1c02 */
[----:B------:R-:W2:Y:S04]  /*4ce0*/  LDG.E.64 R24, desc[UR10][R22.64] ;  /* 0x0000000a16187981 */ /* 0x000ea8000c1e1b00 */
[----:B------:R0:W5:Y:S01]  /*4cf0*/  LDG.E.64 R12, desc[UR10][R22.64+0x800] ;  /* 0x0008000a160c7981 */ /* 0x000162000c1e1b00 */
        /* <DEDUP_REMOVED lines=23> */
.L_x_202:
[----:B------:R-:W-:Y:S05]  /*4e70*/  BSYNC.RECONVERGENT B2 ;  /* 0x0000000000027941 */ /* 0x000fea0003800200 */
.L_x_201:
[----:B------:R0:W5:Y:S04]  /*4e80*/  LDG.E.64 R6, desc[UR10][R22.64+0x1000] ;  /* 0x0010000a16067981 */ /* 0x000168000c1e1b00 */
[----:B------:R0:W5:Y:S02]  /*4e90*/  LDG.E.64 R24, desc[UR10][R22.64+0x1800] ;  /* 0x0018000a16187981 */ /* 0x000164000c1e1b00 */
[----:B-----5:R-:W-:Y:S01]  /*4ea0*/  DSETP.GEU.AND P0, PT, |R4|, |R12|, PT ;  /* 0x4000000c0400722a */ /* 0x020fe20003f0e200 */
[----:B------:R-:W-:Y:S01]  /*4eb0*/  VIADD R11, R21, 0xffffff00 ;  /* 0xffffff00150b7836 */ /* 0x000fe20000000000 */
[----:B------:R-:W-:Y:S01]  /*4ec0*/  BSSY.RECONVERGENT B2, `(.L_x_203) ;  /* 0x0000016000027945 */ /* 0x000fe20003800200 */
[----:B------:R-:W-:-:S03]  /*4ed0*/  IMAD.MOV.U32 R10, RZ, RZ, R12 ;  /* 0x000000ffff0a7224 */ /* 0x000fc600078e000c */
[----:B------:R-:W-:Y:S01]  /*4ee0*/  IADD3 R28, P1, P2, R18, R14, R11 ;  /* 0x0000000e121c7210 */ /* 0x000fe20007a3e00b */
[----:B------:R-:W-:-:S03]  /*4ef0*/  IMAD.MOV.U32 R11, RZ, RZ, R13 ;  /* 0x000000ffff0b7224 */ /* 0x000fc600078e000d */
[----:B------:R-:W-:Y:S01]  /*4f00*/  IADD3.X R27, PT, PT, R19, R15, RZ, P1, P2 ;  /* 0x0000000f131b7210 */ /* 0x000fe20000fe44ff */
[----:B------:R-:W-:-:S04]  /*4f10*/  IMAD.MOV.U32 R8, RZ, RZ, R28 ;  /* 0x000000ffff087224 */ /* 0x000fc800078e001c */
        /* <DEDUP_REMOVED lines=16> */
.L_x_204:
[----:B------:R-:W-:Y:S05]  /*5020*/  BSYNC.RECONVERGENT B2 ;  /* 0x0000000000027941 */ /* 0x000fea0003800200 */
.L_x_203:
[----:B------:R-:W-:Y:S01]  /*5030*/  DSETP.GEU.AND P0, PT, |R10|, |R6|, PT ;  /* 0x400000060a00722a */ /* 0x000fe20003f0e200 */
[----:B------:R-:W-:Y:S01]  /*5040*/  IADD3 R23, P1, P2, R18, R14, R21 ;  /* 0x0000000e12177210 */ /* 0x000fe20007a3e015 */
[----:B------:R-:W-:Y:S01]  /*5050*/  BSSY.RECONVERGENT B2, `(.L_x_205) ;  /* 0x0000016000027945 */ /* 0x000fe20003800200 */
[----:B------:R-:W-:Y:S02]  /*5060*/  VIADD R13, R21, 0x100 ;  /* 0x00000100150d7836 */ /* 0x000fe40000000000 */
[----:B------:R-:W-:Y:S01]  /*5070*/  IADD3.X R27, PT, PT, R19, R15, RZ, P1, P2 ;  /* 0x0000000f131b7210 */ /* 0x000fe20000fe44ff */
[----:B------:R-:W-:Y:S02]  /*5080*/  IMAD.MOV.U32 R2, RZ, RZ, R23 ;  /* 0x000000ffff027224 */ /* 0x000fe400078e0017 */
        /* <DEDUP_REMOVED lines=18> */
.L_x_206:
[----:B------:R-:W-:Y:S05]  /*51b0*/  BSYNC.RECONVERGENT B2 ;  /* 0x0000000000027941 */ /* 0x000fea0003800200 */
.L_x_205:
[----:B------:R-:W-:Y:S01]  /*51c0*/  DSETP.GEU.AND P0, PT, |R4|, |R24|, PT ;  /* 0x400000180400722a */ /* 0x000fe20003f0e200 */
[----:B------:R-:W-:Y:S01]  /*51d0*/  IADD3 R13, P1, P2, R18, R14, R13 ;  /* 0x0000000e120d7210 */ /* 0x000fe20007a3e00d */
[----:B------:R-:W-:Y:S01]  /*51e0*/  BSSY.RECONVERGENT B2, `(.L_x_207) ;  /* 0x0000015000027945 */ /* 0x000fe20003800200 */
[----:B------:R-:W-:Y:S02]  /*51f0*/  IMAD.MOV.U32 R10, RZ, RZ, R24 ;  /* 0x000000ffff0a7224 */ /* 0x000fe400078e0018 */
[----:B------:R-:W-:Y:S01]  /*5200*/  IADD3.X R6, PT, PT, R19, R15, RZ, P1, P2 ;  /* 0x0000000f13067210 */ /* 0x000fe20000fe44ff */
[----:B------:R-:W-:Y:S02]  /*5210*/  IMAD.MOV.U32 R7, RZ, RZ, R13 ;  /* 0x000000ffff077224 */ /* 0x000fe400078e000d */
[----:B------:R-:W-:Y:S02]  /*5220*/  IMAD.MOV.U32 R11, RZ, RZ, R25 ;  /* 0x000000ffff0b7224 */ /* 0x000fe400078e0019 */
[----:B------:R-:W-:-:S04]  /*5230*/  IMAD.MOV.U32 R8, RZ, RZ, R6 ;  /* 0x000000ffff087224 */ /* 0x000fc800078e0006 */
[----:B------:R-:W-:Y:S05]  /*5240*/  @!P0 BRA `(.L_x_208) ;  /* 0x0000000000388947 */ /* 0x000fea0003800000 */
[----:B------:R-:W-:Y:S01]  /*5250*/  DSETP.GEU.AND P0, PT, |R24|, |R4|, PT ;  /* 0x400000041800722a */ /* 0x000fe20003f0e200 */
[----:B------:R-:W-:Y:S01]  /*5260*/  MOV R7, R2 ;  /* 0x0000000200077202 */ /* 0x000fe20000000f00 */
[----:B------:R-:W-:Y:S02]  /*5270*/  IMAD.MOV.U32 R8, RZ, RZ, R9 ;  /* 0x000000ffff087224 */ /* 0x000fe400078e0009 */
[----:B------:R-:W-:Y:S02]  /*5280*/  IMAD.MOV.U32 R10, RZ, RZ, R4 ;  /* 0x000000ffff0a7224 */ /* 0x000fe400078e0004 */
[----:B------:R-:W-:-:S08]  /*5290*/  IMAD.MOV.U32 R11, RZ, RZ, R5 ;  /* 0x000000ffff0b7224 */ /* 0x000fd000078e0005 */
        /* <DEDUP_REMOVED lines=9> */
.L_x_208:
[----:B------:R-:W-:Y:S05]  /*5330*/  BSYNC.RECONVERGENT B2 ;  /* 0x0000000000027941 */ /* 0x000fea0003800200 */
.L_x_207:
[C---:B------:R-:W-:Y:S02]  /*5340*/  VIADD R5, R21.reuse, 0x200 ;  /* 0x0000020015057836 */ /* 0x040fe40000000000 */
[----:B------:R-:W-:-:S03]  /*5350*/  VIADD R21, R21, 0x400 ;  /* 0x0000040015157836 */ /* 0x000fc60000000000 */
[----:B------:R-:W-:-:S13]  /*5360*/  ISETP.GE.AND P0, PT, R5, R20, PT ;  /* 0x000000140500720c */ /* 0x000fda0003f06270 */
[----:B------:R-:W-:Y:S05]  /*5370*/  @!P0 BRA `(.L_x_209) ;  /* 0xfffffff800448947 */ /* 0x000fea000383ffff */
.L_x_195:
[----:B------:R-:W-:Y:S05]  /*5380*/  BSYNC.RECONVERGENT B1 ;  /* 0x0000000000017941 */ /* 0x000fea0003800200 */
.L_x_188:
        /* <DEDUP_REMOVED lines=32> */
.L_x_211:
[----:B------:R-:W-:Y:S05]  /*5590*/  BSYNC.RECONVERGENT B1 ;  /* 0x0000000000017941 */ /* 0x000fea0003800200 */
.L_x_210:
        /* <DEDUP_REMOVED lines=31> */
.L_x_213:
[----:B------:R-:W-:Y:S05]  /*5790*/  BSYNC.RECONVERGENT B1 ;  /* 0x0000000000017941 */ /* 0x000fea0003800200 */
.L_x_212:
        /* <DEDUP_REMOVED lines=31> */
.L_x_215:
[----:B------:R-:W-:Y:S05]  /*5990*/  BSYNC.RECONVERGENT B1 ;  /* 0x0000000000017941 */ /* 0x000fea0003800200 */
.L_x_214:
[----:B------:R-:W-:Y:S01]  /*59a0*/  ISETP.GT.AND P0, PT, R2, 0x17, PT ;  /* 0x000000170200780c */ /* 0x000fe20003f04270 */
[----:B-1----:R1:W1:Y:S01]  /*59b0*/  SHFL.DOWN PT, R6, R4, 0x8, 0x1f ;  /* 0x09001f0004067f89 */ /* 0x00226200000e0000 */
[----:B------:R-:W-:Y:S01]  /*59c0*/  BSSY.RECONVERGENT B1, `(.L_x_216) ;  /* 0x000001d000017945 */ /* 0x000fe20003800200 */
[----:B--2---:R-:W-:Y:S02]  /*59d0*/  IMAD.MOV.U32 R12, RZ, RZ, R10 ;  /* 0x000000ffff0c7224 */ /* 0x004fe400078e000a */
[----:B------:R2:W1:Y:S01]  /*59e0*/  SHFL.DOWN PT, R7, R5, 0x8, 0x1f ;  /* 0x09001f0005077f89 */ /* 0x00046200000e0000 */
[----:B------:R-:W-:Y:S02]  /*59f0*/  IMAD.MOV.U32 R13, RZ, RZ, R11 ;  /* 0x000000ffff0d7224 */ /* 0x000fe400078e000b */
[----:B------:R-:W-:Y:S01]  /*5a00*/  IMAD.MOV.U32 R8, RZ, RZ, R4 ;  /* 0x000000ffff087224 */ /* 0x000fe200078e0004 */
[----:B0-----:R2:W0:Y:S01]  /*5a10*/  SHFL.DOWN PT, R15, R10, 0x8, 0x1f ;  /* 0x09001f000a0f7f89 */ /* 0x00142200000e0000 */
[----:B----4-:R-:W-:-:S03]  /*5a20*/  IMAD.MOV.U32 R9, RZ, RZ, R5 ;  /* 0x000000ffff097224 */ /* 0x010fc600078e0005 */
[----:B---3--:R2:W3:Y:S01]  /*5a30*/  SHFL.DOWN PT, R14, R11, 0x8, 0x1f ;  /* 0x09001f000b0e7f89 */ /* 0x0084e200000e0000 */
[----:B------:R-:W-:Y:S05]  /*5a40*/  @P0 BRA `(.L_x_217) ;  /* 0x0000000000500947 */ /* 0x000fea0003800000 */
[----:B-1----:R-:W-:Y:S01]  /*5a50*/  DSETP.GEU.AND P0, PT, |R4|, |R6|, PT ;  /* 0x400000060400722a */ /* 0x002fe20003f0e200 */
        /* <DEDUP_REMOVED lines=19> */
.L_x_217:
[----:B------:R-:W-:Y:S05]  /*5b90*/  BSYNC.RECONVERGENT B1 ;  /* 0x0000000000017941 */ /* 0x000fea0003800200 */
.L_x_216:
[----:B------:R-:W-:Y:S01]  /*5ba0*/  ISETP.GT.AND P0, PT, R2, 0xf, PT ;  /* 0x0000000f0200780c */ /* 0x000fe20003f04270 */
[----:B--2---:R2:W4:Y:S01]  /*5bb0*/  SHFL.DOWN PT, R10, R8, 0x10, 0x1f ;  /* 0x0a001f00080a7f89 */ /* 0x00452200000e0000 */
[----:B------:R-:W-:Y:S01]  /*5bc0*/  BSSY.RECONVERGENT B1, `(.L_x_218) ;  /* 0x000001d000017945 */ /* 0x000fe20003800200 */
[----:B-1----:R-:W-:Y:S02]  /*5bd0*/  IMAD.MOV.U32 R4, RZ, RZ, R12 ;  /* 0x000000ffff047224 */ /* 0x002fe400078e000c */
[----:B------:R2:W1:Y:S01]  /*5be0*/  SHFL.DOWN PT, R11, R9, 0x10, 0x1f ;  /* 0x0a001f00090b7f89 */ /* 0x00046200000e0000 */
[----:B------:R-:W-:Y:S02]  /*5bf0*/  IMAD.MOV.U32 R5, RZ, RZ, R13 ;  /* 0x000000ffff057224 */ /* 0x000fe400078e000d */
[----:B------:R-:W-:Y:S01]  /*5c00*/  IMAD.MOV.U32 R6, RZ, RZ, R8 ;  /* 0x000000ffff067224 */ /* 0x000fe200078e0008 */
[----:B0-----:R2:W0:Y:S01]  /*5c10*/  SHFL.DOWN PT, R15, R12, 0x10, 0x1f ;  /* 0x0a001f000c0f7f89 */ /* 0x00142200000e0000 */
[----:B------:R-:W-:-:S03]  /*5c20*/  IMAD.MOV.U32 R7, RZ, RZ, R9 ;  /* 0x000000ffff077224 */ /* 0x000fc600078e0009 */
[----:B---3--:R2:W3:Y:S01]  /*5c30*/  SHFL.DOWN PT, R14, R13, 0x10, 0x1f ;  /* 0x0a001f000d0e7f89 */ /* 0x0084e200000e0000 */
        /* <DEDUP_REMOVED lines=21> */
.L_x_219:
[----:B------:R-:W-:Y:S05]  /*5d90*/  BSYNC.RECONVERGENT B1 ;  /* 0x0000000000017941 */ /* 0x000fea0003800200 */
.L_x_218:
[----:B------:R-:W-:Y:S01]  /*5da0*/  ISETP.NE.AND P0, PT, R2, RZ, PT ;  /* 0x000000ff0200720c */ /* 0x000fe20003f05270 */
[----:B------:R-:W-:-:S12]  /*5db0*/  BSSY.RECONVERGENT B1, `(.L_x_220) ;  /* 0x000000a000017945 */ /* 0x000fd80003800200 */
[----:B------:R-:W-:Y:S05]  /*5dc0*/  @P0 BRA `(.L_x_221) ;  /* 0x0000000000200947 */ /* 0x000fea0003800000 */
[----:B--2---:R-:W2:Y:S01]  /*5dd0*/  S2R R9, SR_CgaCtaId ;  /* 0x0000000000097919 */ /* 0x004ea20000008800 */
[----:B------:R-:W-:Y:S02]  /*5de0*/  MOV R8, 0x400 ;  /* 0x0000040000087802 */ /* 0x000fe40000000f00 */
[----:B------:R-:W-:-:S04]  /*5df0*/  SHF.R.U32.HI R2, RZ, 0x1, R3 ;  /* 0x00000001ff027819 */ /* 0x000fc80000011603 */
[----:B------:R-:W-:Y:S02]  /*5e00*/  LOP3.LUT R2, R2, 0x1f0, RZ, 0xc0, !PT ;  /* 0x000001f002027812 */ /* 0x000fe400078ec0ff */
[----:B--2---:R-:W-:-:S05]  /*5e10*/  LEA R9, R9, R8, 0x18 ;  /* 0x0000000809097211 */ /* 0x004fca00078ec0ff */
[----:B------:R-:W-:-:S05]  /*5e20*/  IMAD.IADD R9, R2, 0x1, R9 ;  /* 0x0000000102097824 */ /* 0x000fca00078e0209 */
[----:B------:R2:W-:Y:S04]  /*5e30*/  STS.64 [R9+0x10], R4 ;  /* 0x0000100409007388 */ /* 0x0005e80000000a00 */
[----:B------:R2:W-:Y:S02]  /*5e40*/  STS.64 [R9+0x8], R6 ;  /* 0x0000080609007388 */ /* 0x0005e40000000a00 */
.L_x_221:
[----:B------:R-:W-:Y:S05]  /*5e50*/  BSYNC.RECONVERGENT B1 ;  /* 0x0000000000017941 */ /* 0x000fea0003800200 */
.L_x_220:
[----:B------:R-:W-:Y:S01]  /*5e60*/  BAR.SYNC.DEFER_BLOCKING 0x0 ;  /* 0x0000000000007b1d */ /* 0x000fe20000010000 */
[----:B------:R-:W-:-:S13]  /*5e70*/  ISETP.NE.AND P1, PT, R3, RZ, PT ;  /* 0x000000ff0300720c */ /* 0x000fda0003f25270 */
[----:B------:R-:W-:Y:S05]  /*5e80*/  @P1 BRA `(.L_x_149) ;  /* 0x00000008008c1947 */ /* 0x000fea0003800000 */
[----:B------:R-:W5:Y:S01]  /*5e90*/  S2R R3, SR_CgaCtaId ;  /* 0x0000000000037919 */ /* 0x000f620000008800 */
[----:B------:R-:W-:Y:S01]  /*5ea0*/  MOV R20, 0x400 ;  /* 0x0000040000147802 */ /* 0x000fe20000000f00 */
[----:B------:R-:W-:Y:S03]  /*5eb0*/  BSSY.RECONVERGENT B1, `(.L_x_222) ;  /* 0x000001a000017945 */ /* 0x000fe60003800200 */
[----:B-----5:R-:W-:-:S05]  /*5ec0*/  LEA R20, R3, R20, 0x18 ;  /* 0x0000001403147211 */ /* 0x020fca00078ec0ff */
[----:B------:R-:W5:Y:S04]  /*5ed0*/  LDS.64 R16, [R20+0x18] ;  /* 0x0000180014107984 */ /* 0x000f680000000a00 */
[----:B-12-4-:R-:W1:Y:S04]  /*5ee0*/  LDS.128 R8, [R20+0x20] ;  /* 0x0000200014087984 */ /* 0x016e680000000c00 */
[----:B------:R2:W4:Y:S04]  /*5ef0*/  LDS.64 R2, [R20+0x80] ;  /* 0x0000800014027984 */ /* 0x0005280000000a00 */
[----:B0--3--:R2:W0:Y:S01]  /*5f00*/  LDS.128 R12, [R20+0x30] ;  /* 0x00003000140c7984 */ /* 0x0094220000000c00 */
[----:B-----5:R-:W-:Y:S01]  /*5f10*/  DSETP.GEU.AND P0, PT, |R6|, |R16|, PT ;  /* 0x400000100600722a */ /* 0x020fe20003f0e200 */
[----:B------:R-:W-:-:S02]  /*5f20*/  IMAD.MOV.U32 R22, RZ, RZ, R16 ;  /* 0x000000ffff167224 */ /* 0x000fc400078e0010 */
[----:B------:R-:W-:Y:S02]  /*5f30*/  IMAD.MOV.U32 R23, RZ, RZ, R17 ;  /* 0x000000ffff177224 */ /* 0x000fe400078e0011 */
[----:B-1----:R-:W-:Y:S02]  /*5f40*/  IMAD.MOV.U32 R25, RZ, RZ, R8 ;  /* 0x000000ffff197224 */ /* 0x002fe400078e0008 */
[----:B------:R-:W-:-:S07]  /*5f50*/  IMAD.MOV.U32 R21, RZ, RZ, R9 ;  /* 0x000000ffff157224 */ /* 0x000fce00078e0009 */
[----:B0-2-4-:R-:W-:Y:S05]  /*5f60*/  @!P0 BRA `(.L_x_223) ;  /* 0x0000000000388947 */ /* 0x015fea0003800000 */
        /* <DEDUP_REMOVED lines=14> */
.L_x_223:
[----:B------:R-:W-:Y:S05]  /*6050*/  BSYNC.RECONVERGENT B1 ;  /* 0x0000000000017941 */ /* 0x000fea0003800200 */
.L_x_222:
        /* <DEDUP_REMOVED lines=23> */
.L_x_225:
[----:B------:R-:W-:Y:S05]  /*61d0*/  BSYNC.RECONVERGENT B1 ;  /* 0x0000000000017941 */ /* 0x000fea0003800200 */
.L_x_224:
        /* <DEDUP_REMOVED lines=21> */
.L_x_227:
[----:B------:R-:W-:Y:S05]  /*6330*/  BSYNC.RECONVERGENT B1 ;  /* 0x0000000000017941 */ /* 0x000fea0003800200 */
.L_x_226:
        /* <DEDUP_REMOVED lines=23> */
.L_x_229:
[----:B------:R-:W-:Y:S05]  /*64b0*/  BSYNC.RECONVERGENT B1 ;  /* 0x0000000000017941 */ /* 0x000fea0003800200 */
.L_x_228:
        /* <DEDUP_REMOVED lines=21> */
.L_x_231:
[----:B------:R-:W-:Y:S05]  /*6610*/  BSYNC.RECONVERGENT B1 ;  /* 0x0000000000017941 */ /* 0x000fea0003800200 */
.L_x_230:
        /* <DEDUP_REMOVED lines=21> */
.L_x_233:
[----:B------:R-:W-:Y:S05]  /*6770*/  BSYNC.RECONVERGENT B1 ;  /* 0x0000000000017941 */ /* 0x000fea0003800200 */
.L_x_232:
        /* <DEDUP_REMOVED lines=20> */
.L_x_149:
[----:B------:R-:W-:Y:S05]  /*68c0*/  BSYNC.RECONVERGENT B0 ;  /* 0x0000000000007941 */ /* 0x000fea0003800200 */
.L_x_116:
[----:B------:R-:W-:Y:S05]  /*68d0*/  @P1 EXIT ;  /* 0x000000000000194d */ /* 0x000fea0003800000 */
[----:B01--4-:R-:W0:Y:S02]  /*68e0*/  LDC.64 R2, c[0x0][0x390] ;  /* 0x0000e400ff027b82 */ /* 0x013e240000000a00 */
[----:B0-----:R-:W-:-:S05]  /*68f0*/  IMAD.WIDE.U32 R2, R0, 0x10, R2 ;  /* 0x0000001000027825 */ /* 0x001fca00078e0002 */
[----:B------:R-:W-:Y:S04]  /*6900*/  STG.E.64 desc[UR10][R2.64], R6 ;  /* 0x0000000602007986 */ /* 0x000fe8000c101b0a */
[----:B------:R-:W-:Y:S01]  /*6910*/  STG.E.64 desc[UR10][R2.64+0x8], R4 ;  /* 0x0000080402007986 */ /* 0x000fe2000c101b0a */
[----:B------:R-:W-:Y:S05]  /*6920*/  EXIT ;  /* 0x000000000000794d */ /* 0x000fea0003800000 */
.L_x_234:
        /* <DEDUP_REMOVED lines=13> */
.L_x_760:


//--------------------- .text._ZN6thrust24THRUST_300001_SM_1000_NS8cuda_cub4core6detail13_kernel_agentINS1_8__reduce11ReduceAgentINS0_12zip_iteratorIN4cuda3std3__45tupleIJNS0_10device_ptrIdEENS0_17counting_iteratorIlNS0_11use_defaultESF_SF_EEEEEEEPNSB_IJdlEEESJ_lNS1_9__extrema9arg_max_fIdl6AbsMaxEEEEJSI_SK_lSO_EEEvDpT0_ --------------------------
	.section	.text._ZN6thrust24THRUST_300001_SM_1000_NS8cuda_cub4core6detail13_kernel_agentINS1_8__reduce11ReduceAgentINS0_12zip_iteratorIN4cuda3std3__45tupleIJNS0_10device_ptrIdEENS0_17counting_iteratorIlNS0_11use_defaultESF_SF_EEEEEEEPNSB_IJdlEEESJ_lNS1_9__extrema9arg_max_fIdl6AbsMaxEEEEJSI_SK_lSO_EEEvDpT0_,"ax",@progbits
	.align	128
        .global         _ZN6thrust24THRUST_300001_SM_1000_NS8cuda_cub4core6detail13_kernel_agentINS1_8__reduce11ReduceAgentINS0_12zip_iteratorIN4cuda3std3__45tupleIJNS0_10device_ptrIdEENS0_17counting_iteratorIlNS0_11use_defaultESF_SF_EEEEEEEPNSB_IJdlEEESJ_lNS1_9__extrema9arg_max_fIdl6AbsMaxEEEEJSI_SK_lSO_EEEvDpT0_
        .type           _ZN6thrust24THRUST_300001_SM_1000_NS8cuda_cub4core6detail13_kernel_agentINS1_8__reduce11ReduceAgentINS0_12zip_iteratorIN4cuda3std3__45tupleIJNS0_10device_ptrIdEENS0_17counting_iteratorIlNS0_11use_defaultESF_SF_EEEEEEEPNSB_IJdlEEESJ_lNS1_9__extrema9arg_max_fIdl6AbsMaxEEEEJSI_SK_lSO_EEEvDpT0_,@function
        .size           _ZN6thrust24THRUST_300001_SM_1000_NS8cuda_cub4core6detail13_kernel_agentINS1_8__reduce11ReduceAgentINS0_12zip_iteratorIN4cuda3std3__45tupleIJNS0_10device_ptrIdEENS0_17counting_iteratorIlNS0_11use_defaultESF_SF_EEEEEEEPNSB_IJdlEEESJ_lNS1_9__extrema9arg_max_fIdl6AbsMaxEEEEJSI_SK_lSO_EEEvDpT0_,(.L_x_761 - _ZN6thrust24THRUST_300001_SM_1000_NS8cuda_cub4core6detail13_kernel_agentINS1_8__reduce11ReduceAgentINS0_12zip_iteratorIN4cuda3std3__45tupleIJNS0_10device_ptrIdEENS0_17counting_iteratorIlNS0_11use_defaultESF_SF_EEEEEEEPNSB_IJdlEEESJ_lNS1_9__extrema9arg_max_fIdl6AbsMaxEEEEJSI_SK_lSO_EEEvDpT0_)
        .other          _ZN6thrust24THRUST_300001_SM_1000_NS8cuda_cub4core6detail13_kernel_agentINS1_8__reduce11ReduceAgentINS0_12zip_iteratorIN4cuda3std3__45tupleIJNS0_10device_ptrIdEENS0_17counting_iteratorIlNS0_11use_defaultESF_SF_EEEEEEEPNSB_IJdlEEESJ_lNS1_9__extrema9arg_max_fIdl6AbsMaxEEEEJSI_SK_lSO_EEEvDpT0_,@"STO_CUDA_ENTRY STV_DEFAULT"
_ZN6thrust24THRUST_300001_SM_1000_NS8cuda_cub4core6detail13_kernel_agentINS1_8__reduce11ReduceAgentINS0_12zip_iteratorIN4cuda3std3__45tupleIJNS0_10device_ptrIdEENS0_17counting_iteratorIlNS0_11use_defaultESF_SF_EEEEEEEPNSB_IJdlEEESJ_lNS1_9__extrema9arg_max_fIdl6AbsMaxEEEEJSI_SK_lSO_EEEvDpT0_:
.text._ZN6thrust24THRUST_300001_SM_1000_NS8cuda_cub4core6detail13_kernel_agentINS1_8__reduce11ReduceAgentINS0_12zip_iteratorIN4cuda3std3__45tupleIJNS0_10device_ptrIdEENS0_17counting_iteratorIlNS0_11use_defaultESF_SF_EEEEEEEPNSB_IJdlEEESJ_lNS1_9__extrema9arg_max_fIdl6AbsMaxEEEEJSI_SK_lSO_EEEvDpT0_:
[----:B------:R-:W-:Y:S01]  /*0000*/  LDC R1, c[0x0][0x37c] ;  /* 0x0000df00ff017b82 */ /* 0x000fe20000000800 */
[----:B------:R-:W0:Y:S02]  /*0010*/  LDCU.64 UR4, c[0x0][0x398] ;  /* 0x00007300ff0477ac */ /* 0x000e240008000a00 */
[----:B0-----:R-:W-:-:S04]  /*0020*/  ISETP.NE.U32.AND P0, PT, RZ, UR4, PT ;  /* 0x00000004ff007c0c */ /* 0x001fc8000bf05070 */
[----:B------:R-:W-:-:S13]  /*0030*/  ISETP.NE.AND.EX P0, PT, RZ, UR5, PT, P0 ;  /* 0x00000005ff007c0c */ /* 0x000fda000bf05300 */
[----:B------:R-:W-:Y:S05]  /*0040*/  @!P0 EXIT ;  /* 0x000000000000894d */ /* 0x000fea0003800000 */
[----:B------:R-:W-:Y:S01]  /*0050*/  UISETP.GT.U32.AND UP0, UPT, UR4, 0x4ff, UPT ;  /* 0x000004ff0400788c */ /* 0x000fe2000bf04070 */
[----:B------:R-:W-:Y:S01]  /*0060*/  BSSY.RECONVERGENT B0, `(.L_x_235) ;  /* 0x000063e000007945 */ /* 0x000fe20003800200 */
[----:B------:R-:W0:Y:S02]  /*0070*/  LDCU.64 UR8, c[0x0][0x358] ;  /* 0x00006b00ff0877ac */ /* 0x000e240008000a00 */
[----:B------:R-:W-:-:S09]  /*0080*/  UISETP.GT.AND.EX UP0, UPT, UR5, URZ, UPT, UP0 ;  /* 0x000000ff0500728c */ /* 0x000fd2000bf04300 */
        /* <DEDUP_REMOVED lines=9> */
[----:B------:R-:W1:Y:S01]  /*0120*/  LDC.64 R2, c[0x0][0x380] ;  /* 0x0000e000ff027b82 */ /* 0x000e620000000a00 */
[----:B------:R-:W2:Y:S01]  /*0130*/  LDCU.64 UR6, c[0x0][0x388] ;  /* 0x00007100ff0677ac */ /* 0x000ea20008000a00 */
[----:B-1----:R-:W-:-:S06]  /*0140*/  IMAD.WIDE.U32 R2, R0, 0x8, R2 ;  /* 0x0000000800027825 */ /* 0x002fcc00078e0002 */
[----:B0-----:R-:W5:Y:S01]  /*0150*/  LDG.E.64 R2, desc[UR8][R2.64] ;  /* 0x0000000802027981 */ /* 0x001f62000c1e1b00 */
[C---:B--2---:R-:W-:Y:S01]  /*0160*/  IADD3 R9, P0, PT, R0.reuse, UR6, RZ ;  /* 0x0000000600097c10 */ /* 0x044fe2000ff1e0ff */
[----:B------:R-:W-:-:S04]  /*0170*/  VIADD R10, R0, 0x100 ;  /* 0x00000100000a7836 */ /* 0x000fc80000000000 */
[----:B------:R-:W-:-:S08]  /*0180*/  IMAD.X R8, RZ, RZ, UR7, P0 ;  /* 0x00000007ff087e24 */ /* 0x000fd000080e06ff */
.L_x_238:
[----:B0-----:R-:W-:Y:S05]  /*0190*/  BSYNC.RECONVERGENT B1 ;  /* 0x0000000000017941 */ /* 0x001fea0003800200 */
.L_x_237:
[----:B------:R-:W-:Y:S01]  /*01a0*/  ISETP.GE.AND P0, PT, R10, UR4, PT ;  /* 0x000000040a007c0c */ /* 0x000fe2000bf06270 */
[----:B------:R-:W-:-:S12]  /*01b0*/  BSSY.RECONVERGENT B1, `(.L_x_239) ;  /* 0x00000a9000017945 */ /* 0x000fd80003800200 */
[----:B------:R-:W-:Y:S05]  /*01c0*/  @P0 BRA `(.L_x_240) ;  /* 0x00000008009c0947 */ /* 0x000fea0003800000 */
[----:B------:R-:W-:Y:S01]  /*01d0*/  LOP3.LUT R4, RZ, R10, RZ, 0x33, !PT ;  /* 0x0000000aff047212 */ /* 0x000fe200078e33ff */
[----:B------:R-:W-:Y:S04]  /*01e0*/  BSSY.RECONVERGENT B2, `(.L_x_241) ;  /* 0x0000034000027945 */ /* 0x000fe80003800200 */
[----:B------:R-:W-:-:S05]  /*01f0*/  VIADD R16, R4, UR4 ;  /* 0x0000000404107c36 */ /* 0x000fca0008000000 */
[----:B------:R-:W-:-:S04]  /*0200*/  LOP3.LUT R4, R16, 0x300, RZ, 0xc0, !PT ;  /* 0x0000030010047812 */ /* 0x000fc800078ec0ff */
[----:B------:R-:W-:-:S13]  /*0210*/  ISETP.NE.AND P0, PT, R4, 0x300, PT ;  /* 0x000003000400780c */ /* 0x000fda0003f05270 */
[----:B------:R-:W-:Y:S05]  /*0220*/  @!P0 BRA `(.L_x_242) ;  /* 0x0000000000bc8947 */ /* 0x000fea0003800000 */
[----:B------:R-:W0:Y:S01]  /*0230*/  LDC.64 R4, c[0x0][0x380] ;  /* 0x0000e000ff047b82 */ /* 0x000e220000000a00 */
[----:B------:R-:W1:Y:S01]  /*0240*/  LDCU.64 UR6, c[0x0][0x388] ;  /* 0x00007100ff0677ac */ /* 0x000e620008000a00 */
[----:B------:R-:W-:-:S04]  /*0250*/  LEA.HI R6, R16, 0x1, RZ, 0x18 ;  /* 0x0000000110067811 */ /* 0x000fc800078fc0ff */
[----:B------:R-:W-:-:S05]  /*0260*/  LOP3.LUT R6, R6, 0x3, RZ, 0xc0, !PT ;  /* 0x0000000306067812 */ /* 0x000fca00078ec0ff */
[----:B------:R-:W-:Y:S01]  /*0270*/  IMAD.MOV R11, RZ, RZ, -R6 ;  /* 0x000000ffff0b7224 */ /* 0x000fe200078e0a06 */
[C---:B-1----:R-:W-:Y:S01]  /*0280*/  IADD3 R14, P0, PT, R10.reuse, UR6, RZ ;  /* 0x000000060a0e7c10 */ /* 0x042fe2000ff1e0ff */
[----:B0-----:R-:W-:-:S04]  /*0290*/  IMAD.WIDE.U32 R4, R10, 0x8, R4 ;  /* 0x000000080a047825 */ /* 0x001fc800078e0004 */
[----:B------:R-:W-:Y:S02]  /*02a0*/  IMAD.MOV.U32 R12, RZ, RZ, R4 ;  /* 0x000000ffff0c7224 */ /* 0x000fe400078e0004 */
[----:B------:R-:W-:Y:S02]  /*02b0*/  IMAD.MOV.U32 R13, RZ, RZ, R5 ;  /* 0x000000ffff0d7224 */ /* 0x000fe400078e0005 */
[----:B------:R-:W-:-:S07]  /*02c0*/  IMAD.X R15, RZ, RZ, UR7, P0 ;  /* 0x00000007ff0f7e24 */ /* 0x000fce00080e06ff */
.L_x_245:
        /* <DEDUP_REMOVED lines=31> */
.L_x_244:
[----:B------:R-:W-:Y:S05]  /*04c0*/  BSYNC.RECONVERGENT B3 ;  /* 0x0000000000037941 */ /* 0x000fea0003800200 */
.L_x_243:
[----:B------:R-:W-:Y:S01]  /*04d0*/  IADD3 R14, P0, PT, R14, 0x100, RZ ;  /* 0x000001000e0e7810 */ /* 0x000fe20007f1e0ff */
[----:B------:R-:W-:Y:S02]  /*04e0*/  VIADD R10, R10, 0x100 ;  /* 0x000001000a0a7836 */ /* 0x000fe40000000000 */
[----:B------:R-:W-:Y:S02]  /*04f0*/  IMAD.X R13, RZ, RZ, R13, P3 ;  /* 0x000000ffff0d7224 */ /* 0x000fe400018e060d */
[----:B------:R-:W-:Y:S01]  /*0500*/  IMAD.X R15, RZ, RZ, R15, P0 ;  /* 0x000000ffff0f7224 */ /* 0x000fe200000e060f */
[----:B------:R-:W-:Y:S07]  /*0510*/  @P2 BRA `(.L_x_245) ;  /* 0xfffffffc006c2947 */ /* 0x000fee000383ffff */
.L_x_242:
[----:B------:R-:W-:Y:S05]  /*0520*/  BSYNC.RECONVERGENT B2 ;  /* 0x0000000000027941 */ /* 0x000fea0003800200 */
.L_x_241:
[----:B------:R-:W-:-:S13]  /*0530*/  ISETP.GE.U32.AND P0, PT, R16, 0x300, PT ;  /* 0x000003001000780c */ /* 0x000fda0003f06070 */
[----:B------:R-:W-:Y:S05]  /*0540*/  @!P0 BRA `(.L_x_240) ;  /* 0x0000000400bc8947 */ /* 0x000fea0003800000 */
[----:B------:R-:W0:Y:S01]  /*0550*/  LDC.64 R4, c[0x0][0x380] ;  /* 0x0000e000ff047b82 */ /* 0x000e220000000a00 */
[----:B------:R-:W-:-:S07]  /*0560*/  VIADD R20, R10, 0x200 ;  /* 0x000002000a147836 */ /* 0x000fce0000000000 */
[----:B------:R-:W1:Y:S02]  /*0570*/  LDC.64 R6, c[0x0][0x388] ;  /* 0x0000e200ff067b82 */ /* 0x000e640000000a00 */
.L_x_254:
[----:B------:R-:W-:-:S04]  /*0580*/  VIADD R17, R20, 0xfffffe00 ;  /* 0xfffffe0014117836 */ /* 0x000fc80000000000 */
[----:B0-----:R-:W-:-:S05]  /*0590*/  IMAD.WIDE R24, R17, 0x8, R4 ;  /* 0x0000000811187825 */ /* 0x001fca00078e0204 */
[----:B------:R-:W2:Y:S04]  /*05a0*/  LDG.E.64 R18, desc[UR8][R24.64] ;  /* 0x0000000818127981 */ /* 0x000ea8000c1e1b00 */
[----:B-----5:R0:W5:Y:S04]  /*05b0*/  LDG.E.64 R14, desc[UR8][R24.64+0x800] ;  /* 0x00080008180e7981 */ /* 0x020168000c1e1b00 */
[----:B------:R0:W5:Y:S04]  /*05c0*/  LDG.E.64 R12, desc[UR8][R24.64+0x1000] ;  /* 0x00100008180c7981 */ /* 0x000168000c1e1b00 */
[----:B------:R0:W5:Y:S01]  /*05d0*/  LDG.E.64 R10, desc[UR8][R24.64+0x1800] ;  /* 0x00180008180a7981 */ /* 0x000162000c1e1b00 */
[----:B-1----:R-:W-:Y:S01]  /*05e0*/  IADD3 R26, P1, PT, R17, R6, RZ ;  /* 0x00000006111a7210 */ /* 0x002fe20007f3e0ff */
[----:B------:R-:W-:Y:S01]  /*05f0*/  BSSY.RECONVERGENT B2, `(.L_x_246) ;  /* 0x0000017000027945 */ /* 0x000fe20003800200 */
[----:B------:R-:W-:-:S02]  /*0600*/  VIADD R23, R20, 0xffffff00 ;  /* 0xffffff0014177836 */ /* 0x000fc40000000000 */
[----:B------:R-:W-:Y:S01]  /*0610*/  LEA.HI.X.SX32 R27, R17, R7, 0x1, P1 ;  /* 0x00000007111b7211 */ /* 0x000fe200008f0eff */
[----:B------:R-:W-:-:S04]  /*0620*/  IMAD.MOV.U32 R22, RZ, RZ, R26 ;  /* 0x000000ffff167224 */ /* 0x000fc800078e001a */
        /* <DEDUP_REMOVED lines=19> */
.L_x_247:
[----:B------:R-:W-:Y:S05]  /*0760*/  BSYNC.RECONVERGENT B2 ;  /* 0x0000000000027941 */ /* 0x000fea0003800200 */
.L_x_246:
[----:B-----5:R-:W-:Y:S01]  /*0770*/  DSETP.GEU.AND P0, PT, |R16|, |R14|, PT ;  /* 0x4000000e1000722a */ /* 0x020fe20003f0e200 */
[C---:B------:R-:W-:Y:S01]  /*0780*/  IADD3 R19, P1, PT, R23.reuse, R6, RZ ;  /* 0x0000000617137210 */ /* 0x040fe20007f3e0ff */
[----:B------:R-:W-:Y:S01]  /*0790*/  BSSY.RECONVERGENT B2, `(.L_x_248) ;  /* 0x0000015000027945 */ /* 0x000fe20003800200 */
[----:B------:R-:W-:Y:S02]  /*07a0*/  IMAD.MOV.U32 R2, RZ, RZ, R14 ;  /* 0x000000ffff027224 */ /* 0x000fe400078e000e */
[----:B------:R-:W-:Y:S01]  /*07b0*/  LEA.HI.X.SX32 R18, R23, R7, 0x1, P1 ;  /* 0x0000000717127211 */ /* 0x000fe200008f0eff */
[----:B------:R-:W-:Y:S02]  /*07c0*/  IMAD.MOV.U32 R9, RZ, RZ, R19 ;  /* 0x000000ffff097224 */ /* 0x000fe400078e0013 */
[----:B------:R-:W-:Y:S01]  /*07d0*/  IMAD.MOV.U32 R3, RZ, RZ, R15 ;  /* 0x000000ffff037224 */ /* 0x000fe200078e000f */
[----:B------:R-:W-:-:S05]  /*07e0*/  MOV R8, R18 ;  /* 0x0000001200087202 */ /* 0x000fca0000000f00 */
        /* <DEDUP_REMOVED lines=15> */
.L_x_249:
[----:B------:R-:W-:Y:S05]  /*08e0*/  BSYNC.RECONVERGENT B2 ;  /* 0x0000000000027941 */ /* 0x000fea0003800200 */
.L_x_248:
[----:B------:R-:W-:Y:S01]  /*08f0*/  DSETP.GEU.AND P0, PT, |R2|, |R12|, PT ;  /* 0x4000000c0200722a */ /* 0x000fe20003f0e200 */
[CC--:B------:R-:W-:Y:S01]  /*0900*/  IADD3 R22, P1, PT, R20.reuse, R6.reuse, RZ ;  /* 0x0000000614167210 */ /* 0x0c0fe20007f3e0ff */
[C---:B------:R-:W-:Y:S01]  /*0910*/  VIADD R16, R20.reuse, 0x100 ;  /* 0x0000010014107836 */ /* 0x040fe20000000000 */
[----:B------:R-:W-:Y:S01]  /*0920*/  BSSY.RECONVERGENT B2, `(.L_x_250) ;  /* 0x0000016000027945 */ /* 0x000fe20003800200 */
[----:B------:R-:W-:Y:S01]  /*0930*/  IMAD.MOV.U32 R14, RZ, RZ, R12 ;  /* 0x000000ffff0e7224 */ /* 0x000fe200078e000c */
[----:B------:R-:W-:Y:S01]  /*0940*/  LEA.HI.X.SX32 R19, R20, R7, 0x1, P1 ;  /* 0x0000000714137211 */ /* 0x000fe200008f0eff */
[----:B------:R-:W-:Y:S01]  /*0950*/  IMAD.MOV.U32 R17, RZ, RZ, R22 ;  /* 0x000000ffff117224 */ /* 0x000fe200078e0016 */
[----:B------:R-:W-:Y:S01]  /*0960*/  IADD3 R24, P2, PT, R16, R6, RZ ;  /* 0x0000000610187210 */ /* 0x000fe20007f5e0ff */
[----:B------:R-:W-:Y:S02]  /*0970*/  IMAD.MOV.U32 R15, RZ, RZ, R13 ;  /* 0x000000ffff0f7224 */ /* 0x000fe400078e000d */
[----:B------:R-:W-:-:S04]  /*0980*/  IMAD.MOV.U32 R18, RZ, RZ, R19 ;  /* 0x000000ffff127224 */ /* 0x000fc800078e0013 */
[----:B------:R-:W-:Y:S06]  /*0990*/  @!P0 BRA `(.L_x_251) ;  /* 0x0000000000388947 */ /* 0x000fec0003800000 */
        /* <DEDUP_REMOVED lines=14> */
.L_x_251:
[----:B------:R-:W-:Y:S05]  /*0a80*/  BSYNC.RECONVERGENT B2 ;  /* 0x0000000000027941 */ /* 0x000fea0003800200 */
.L_x_250:
[----:B------:R-:W-:Y:S01]  /*0a90*/  DSETP.GEU.AND P0, PT, |R14|, |R10|, PT ;  /* 0x4000000a0e00722a */ /* 0x000fe20003f0e200 */
[----:B------:R-:W-:Y:S01]  /*0aa0*/  LEA.HI.X.SX32 R13, R16, R7, 0x1, P2 ;  /* 0x00000007100d7211 */ /* 0x000fe200010f0eff */
[----:B------:R-:W-:Y:S01]  /*0ab0*/  BSSY.RECONVERGENT B2, `(.L_x_252) ;  /* 0x0000014000027945 */ /* 0x000fe20003800200 */
[----:B------:R-:W-:Y:S02]  /*0ac0*/  IMAD.MOV.U32 R9, RZ, RZ, R24 ;  /* 0x000000ffff097224 */ /* 0x000fe400078e0018 */
[----:B------:R-:W-:Y:S02]  /*0ad0*/  IMAD.MOV.U32 R2, RZ, RZ, R10 ;  /* 0x000000ffff027224 */ /* 0x000fe400078e000a */
[----:B------:R-:W-:Y:S02]  /*0ae0*/  IMAD.MOV.U32 R8, RZ, RZ, R13 ;  /* 0x000000ffff087224 */ /* 0x000fe400078e000d */
[----:B------:R-:W-:-:S05]  /*0af0*/  IMAD.MOV.U32 R3, RZ, RZ, R11 ;  /* 0x000000ffff037224 */ /* 0x000fca00078e000b */
        /* <DEDUP_REMOVED lines=15> */
.L_x_253:
[----:B------:R-:W-:Y:S05]  /*0bf0*/  BSYNC.RECONVERGENT B2 ;  /* 0x0000000000027941 */ /* 0x000fea0003800200 */
.L_x_252:
[C---:B------:R-:W-:Y:S02]  /*0c00*/  VIADD R10, R20.reuse, 0x200 ;  /* 0x00000200140a7836 */ /* 0x040fe40000000000 */
[----:B------:R-:W-:-:S03]  /*0c10*/  VIADD R20, R20, 0x400 ;  /* 0x0000040014147836 */ /* 0x000fc60000000000 */
[----:B------:R-:W-:-:S13]  /*0c20*/  ISETP.GE.AND P0, PT, R10, UR5, PT ;  /* 0x000000050a007c0c */ /* 0x000fda000bf06270 */
[----:B------:R-:W-:Y:S05]  /*0c30*/  @!P0 BRA `(.L_x_254) ;  /* 0xfffffff800508947 */ /* 0x000fea000383ffff */
.L_x_240:
[----:B------:R-:W-:Y:S05]  /*0c40*/  BSYNC.RECONVERGENT B1 ;  /* 0x0000000000017941 */ /* 0x000fea0003800200 */
.L_x_239:
[----:B------:R-:W0:Y:S02]  /*0c50*/  LDCU UR6, c[0x0][0x398] ;  /* 0x00007300ff0677ac */ /* 0x000e240008000800 */
[----:B0-----:R-:W-:-:S09]  /*0c60*/  UISETP.GE.AND UP0, UPT, UR6, 0x100, UPT ;  /* 0x000001000600788c */ /* 0x001fd2000bf06270 */
[----:B------:R-:W-:Y:S05]  /*0c70*/  BRA.U !UP0, `(.L_x_255) ;  /* 0x0000001508507547 */ /* 0x000fea000b800000 */
        /* <DEDUP_REMOVED lines=32> */
.L_x_257:
[----:B------:R-:W-:Y:S05]  /*0e80*/  BSYNC.RECONVERGENT B1 ;  /* 0x0000000000017941 */ /* 0x000fea0003800200 */
.L_x_256:
        /* <DEDUP_REMOVED lines=31> */
.L_x_259:
[----:B------:R-:W-:Y:S05]  /*1080*/  BSYNC.RECONVERGENT B1 ;  /* 0x0000000000017941 */ /* 0x000fea0003800200 */
.L_x_258:
[----:B------:R-:W-:Y:S01]  /*1090*/  ISETP.GT.AND P0, PT, R10, 0x1b, PT ;  /* 0x0000001b0a00780c */ /* 0x000fe20003f04270 */
[----:B-1----:R1:W1:Y:S01]  /*10a0*/  SHFL.DOWN PT, R6, R2, 0x4, 0x1f ;  /* 0x08801f0002067f89 */ /* 0x00226200000e0000 */
[----:B------:R-:W-:Y:S01]  /*10b0*/  BSSY.RECONVERGENT B1, `(.L_x_260) ;  /* 0x000001d000017945 */ /* 0x000fe20003800200 */
[----:B0-----:R-:W-:Y:S02]  /*10c0*/  IMAD.MOV.U32 R11, RZ, RZ, R8 ;  /* 0x000000ffff0b7224 */ /* 0x001fe400078e0008 */
[----:B--2---:R0:W2:Y:S01]  /*10d0*/  SHFL.DOWN PT, R7, R3, 0x4, 0x1f ;  /* 0x08801f0003077f89 */ /* 0x0040a200000e0000 */
[----:B------:R-:W-:Y:S02]  /*10e0*/  IMAD.MOV.U32 R12, RZ, RZ, R9 ;  /* 0x000000ffff0c7224 */ /* 0x000fe400078e0009 */
[----:B------:R-:W-:Y:S01]  /*10f0*/  IMAD.MOV.U32 R4, RZ, RZ, R2 ;  /* 0x000000ffff047224 */ /* 0x000fe200078e0002 */
[----:B----4-:R0:W4:Y:S01]  /*1100*/  SHFL.DOWN PT, R13, R8, 0x4, 0x1f ;  /* 0x08801f00080d7f89 */ /* 0x01012200000e0000 */
[----:B------:R-:W-:-:S03]  /*1110*/  IMAD.MOV.U32 R5, RZ, RZ, R3 ;  /* 0x000000ffff057224 */ /* 0x000fc600078e0003 */
[----:B---3--:R0:W3:Y:S01]  /*1120*/  SHFL.DOWN PT, R14, R9, 0x4, 0x1f ;  /* 0x08801f00090e7f89 */ /* 0x0080e200000e0000 */
[----:B------:R-:W-:Y:S05]  /*1130*/  @P0 BRA `(.L_x_261) ;  /* 0x0000000000500947 */ /* 0x000fea0003800000 */
[----:B-12---:R-:W-:Y:S01]  /*1140*/  DSETP.GEU.AND P0, PT, |R2|, |R6|, PT ;  /* 0x400000060200722a */ /* 0x006fe20003f0e200 */
[----:B----4-:R-:W-:Y:S02]  /*1150*/  IMAD.MOV.U32 R11, RZ, RZ, R13 ;  /* 0x000000ffff0b7224 */ /* 0x010fe400078e000d */
        /* <DEDUP_REMOVED lines=18> */
.L_x_261:
[----:B------:R-:W-:Y:S05]  /*1280*/  BSYNC.RECONVERGENT B1 ;  /* 0x0000000000017941 */ /* 0x000fea0003800200 */
.L_x_260:
        /* <DEDUP_REMOVED lines=31> */
.L_x_263:
[----:B------:R-:W-:Y:S05]  /*1480*/  BSYNC.RECONVERGENT B1 ;  /* 0x0000000000017941 */ /* 0x000fea0003800200 */
.L_x_262:
[----:B------:R-:W-:Y:S01]  /*1490*/  ISETP.GT.AND P0, PT, R10, 0xf, PT ;  /* 0x0000000f0a00780c */ /* 0x000fe20003f04270 */
[----:B-1----:R1:W1:Y:S01]  /*14a0*/  SHFL.DOWN PT, R4, R2, 0x10, 0x1f ;  /* 0x0a001f0002047f89 */ /* 0x00226200000e0000 */
[----:B------:R-:W-:Y:S01]  /*14b0*/  BSSY.RECONVERGENT B1, `(.L_x_264) ;  /* 0x000001d000017945 */ /* 0x000fe20003800200 */
[----:B---3--:R-:W-:Y:S01]  /*14c0*/  MOV R14, R8 ;  /* 0x00000008000e7202 */ /* 0x008fe20000000f00 */
[----:B------:R-:W-:Y:S01]  /*14d0*/  IMAD.MOV.U32 R15, RZ, RZ, R9 ;  /* 0x000000ffff0f7224 */ /* 0x000fe200078e0009 */
[----:B0-----:R0:W3:Y:S01]  /*14e0*/  SHFL.DOWN PT, R5, R3, 0x10, 0x1f ;  /* 0x0a001f0003057f89 */ /* 0x0010e200000e0000 */
[----:B------:R-:W-:Y:S02]  /*14f0*/  IMAD.MOV.U32 R12, RZ, RZ, R2 ;  /* 0x000000ffff0c7224 */ /* 0x000fe400078e0002 */
[----:B----4-:R-:W-:Y:S01]  /*1500*/  IMAD.MOV.U32 R13, RZ, RZ, R3 ;  /* 0x000000ffff0d7224 */ /* 0x010fe200078e0003 */
[----:B--2---:R0:W2:Y:S04]  /*1510*/  SHFL.DOWN PT, R7, R8, 0x10, 0x1f ;  /* 0x0a001f0008077f89 */ /* 0x0040a800000e0000 */
[----:B------:R0:W4:Y:S01]  /*1520*/  SHFL.DOWN PT, R6, R9, 0x10, 0x1f ;  /* 0x0a001f0009067f89 */ /* 0x00012200000e0000 */
        /* <DEDUP_REMOVED lines=21> */
.L_x_265:
[----:B------:R-:W-:Y:S05]  /*1680*/  BSYNC.RECONVERGENT B1 ;  /* 0x0000000000017941 */ /* 0x000fea0003800200 */
.L_x_264:
        /* <DEDUP_REMOVED lines=11> */
.L_x_267:
[----:B------:R-:W-:Y:S05]  /*1740*/  BSYNC.RECONVERGENT B1 ;  /* 0x0000000000017941 */ /* 0x000fea0003800200 */
.L_x_266:
        /* <DEDUP_REMOVED lines=8> */
[----:B-1234-:R-:W1:Y:S04]  /*17d0*/  LDS.128 R4, [R0+0x20] ;  /* 0x0000200000047984 */ /* 0x01ee680000000c00 */
[----:B------:R2:W3:Y:S04]  /*17e0*/  LDS.64 R2, [R0+0x80] ;  /* 0x0000800000027984 */ /* 0x0004e80000000a00 */
[----:B------:R2:W4:Y:S01]  /*17f0*/  LDS.128 R8, [R0+0x30] ;  /* 0x0000300000087984 */ /* 0x0005220000000c00 */
        /* <DEDUP_REMOVED lines=20> */
.L_x_270:
[----:B------:R-:W-:Y:S05]  /*1940*/  BSYNC.RECONVERGENT B1 ;  /* 0x0000000000017941 */ /* 0x000fea0003800200 */
.L_x_269:
        /* <DEDUP_REMOVED lines=23> */
.L_x_272:
[----:B------:R-:W-:Y:S05]  /*1ac0*/  BSYNC.RECONVERGENT B1 ;  /* 0x0000000000017941 */ /* 0x000fea0003800200 */
.L_x_271:
        /* <DEDUP_REMOVED lines=21> */
.L_x_274:
[----:B------:R-:W-:Y:S05]  /*1c20*/  BSYNC.RECONVERGENT B1 ;  /* 0x0000000000017941 */ /* 0x000fea0003800200 */
.L_x_273:
[----:B------:R0:W1:Y:S01]  /*1c30*/  LDS.128 R8, [R0+0x60] ;  /* 0x0000600000087984 */ /* 0x0000620000000c00 */
[----:B------:R-:W-:Y:S01]  /*1c40*/  DSETP.GEU.AND P0, PT, |R20|, |R14|, PT ;  /* 0x4000000e1400722a */ /* 0x000fe20003f0e200 */
[----:B------:R-:W-:Y:S01]  /*1c50*/  BSSY.RECONVERGENT B1, `(.L_x_275) ;  /* 0x0000015000017945 */ /* 0x000fe20003800200 */
[----:B------:R-:W-:Y:S01]  /*1c60*/  MOV R12, R14 ;  /* 0x0000000e000c7202 */ /* 0x000fe20000000f00 */
        /* <DEDUP_REMOVED lines=19> */
.L_x_276:
[----:B------:R-:W-:Y:S05]  /*1da0*/  BSYNC.RECONVERGENT B1 ;  /* 0x0000000000017941 */ /* 0x000fea0003800200 */
.L_x_275:
        /* <DEDUP_REMOVED lines=21> */
.L_x_278:
[----:B------:R-:W-:Y:S05]  /*1f00*/  BSYNC.RECONVERGENT B1 ;  /* 0x0000000000017941 */ /* 0x000fea0003800200 */
.L_x_277:
        /* <DEDUP_REMOVED lines=21> */
.L_x_280:
[----:B------:R-:W-:Y:S05]  /*2060*/  BSYNC.RECONVERGENT B1 ;  /* 0x0000000000017941 */ /* 0x000fea0003800200 */
.L_x_279:
        /* <DEDUP_REMOVED lines=21> */
.L_x_255:
[----:B------:R-:W0:Y:S01]  /*21c0*/  S2R R4, SR_LANEID ;  /* 0x0000000000047919 */ /* 0x000e220000000000 */
[----:B------:R-:W-:Y:S01]  /*21d0*/  LOP3.LUT R5, R0, 0x3e0, RZ, 0xc0, !PT ;  /* 0x000003e000057812 */ /* 0x000fe200078ec0ff */
[----:B------:R-:W-:Y:S01]  /*21e0*/  BSSY.RECONVERGENT B1, `(.L_x_281) ;  /* 0x0000024000017945 */ /* 0x000fe20003800200 */
[----:B------:R-:W-:Y:S02]  /*21f0*/  IMAD.MOV.U32 R12, RZ, RZ, R9 ;  /* 0x000000ffff0c7224 */ /* 0x000fe400078e0009 */
[----:B------:R-:W-:Y:S02]  /*2200*/  IMAD.MOV.U32 R14, RZ, RZ, R8 ;  /* 0x000000ffff0e7224 */ /* 0x000fe400078e0008 */
[----:B------:R-:W-:Y:S01]  /*2210*/  VIADD R6, R5, 0x20 ;  /* 0x0000002005067836 */ /* 0x000fe20000000000 */
[----:B------:R-:W-:Y:S01]  /*2220*/  LOP3.LUT R5, RZ, R5, RZ, 0x33, !PT ;  /* 0x00000005ff057212 */ /* 0x000fe200078e33ff */
[----:B-----5:R-:W-:-:S03]  /*2230*/  IMAD.MOV.U32 R7, RZ, RZ, R3 ;  /* 0x000000ffff077224 */ /* 0x020fc600078e0003 */
[----:B------:R-:W-:Y:S01]  /*2240*/  ISETP.GT.AND P0, PT, R6, UR6, PT ;  /* 0x0000000606007c0c */ /* 0x000fe2000bf04270 */
[----:B------:R-:W-:Y:S01]  /*2250*/  VIADD R5, R5, UR6 ;  /* 0x0000000605057c36 */ /* 0x000fe20008000000 */
[----:B------:R-:W-:-:S04]  /*2260*/  MOV R6, R2 ;  /* 0x0000000200067202 */ /* 0x000fc80000000f00 */
[----:B------:R-:W-:-:S05]  /*2270*/  SEL R5, R5, 0x1f, P0 ;  /* 0x0000001f05057807 */ /* 0x000fca0000000000 */
[----:B------:R1:W2:Y:S04]  /*2280*/  SHFL.DOWN PT, R10, R2, 0x1, R5 ;  /* 0x08200000020a7989 */ /* 0x0002a800000e0005 */
[----:B------:R1:W3:Y:S04]  /*2290*/  SHFL.DOWN PT, R11, R3, 0x1, R5 ;  /* 0x08200000030b7989 */ /* 0x0002e800000e0005 */
[----:B------:R1:W4:Y:S01]  /*22a0*/  SHFL.DOWN PT, R16, R9, 0x1, R5 ;  /* 0x0820000009107989 */ /* 0x00032200000e0005 */
[----:B0-----:R-:W-:-:S03]  /*22b0*/  ISETP.GE.AND P0, PT, R4, R5, PT ;  /* 0x000000050400720c */ /* 0x001fc60003f06270 */
[----:B------:R1:W0:Y:S10]  /*22c0*/  SHFL.DOWN PT, R13, R8, 0x1, R5 ;  /* 0x08200000080d7989 */ /* 0x00023400000e0005 */
[----:B-1----:R-:W-:Y:S05]  /*22d0*/  @P0 BRA `(.L_x_282) ;  /* 0x0000000000500947 */ /* 0x002fea0003800000 */
[----:B--23--:R-:W-:Y:S01]  /*22e0*/  DSETP.GEU.AND P0, PT, |R2|, |R10|, PT ;  /* 0x4000000a0200722a */ /* 0x00cfe20003f0e200 */
        /* <DEDUP_REMOVED lines=19> */
.L_x_282:
[----:B------:R-:W-:Y:S05]  /*2420*/  BSYNC.RECONVERGENT B1 ;  /* 0x0000000000017941 */ /* 0x000fea0003800200 */
.L_x_281:
[----:B------:R-:W-:Y:S01]  /*2430*/  VIADD R2, R4, 0x2 ;  /* 0x0000000204027836 */ /* 0x000fe20000000000 */
[----:B------:R1:W1:Y:S01]  /*2440*/  SHFL.DOWN PT, R8, R6, 0x2, R5 ;  /* 0x0840000006087989 */ /* 0x00026200000e0005 */
[----:B------:R-:W-:Y:S01]  /*2450*/  BSSY.RECONVERGENT B1, `(.L_x_283) ;  /* 0x000001e000017945 */ /* 0x000fe20003800200 */
[----:B--2---:R-:W-:Y:S02]  /*2460*/  IMAD.MOV.U32 R10, RZ, RZ, R12 ;  /* 0x000000ffff0a7224 */ /* 0x004fe400078e000c */
[----:B------:R-:W-:Y:S01]  /*2470*/  ISETP.GT.AND P0, PT, R2, R5, PT ;  /* 0x000000050200720c */ /* 0x000fe20003f04270 */
[----:B------:R2:W1:Y:S01]  /*2480*/  SHFL.DOWN PT, R9, R7, 0x2, R5 ;  /* 0x0840000007097989 */ /* 0x00046200000e0005 */
[----:B----4-:R-:W-:Y:S02]  /*2490*/  IMAD.MOV.U32 R16, RZ, RZ, R14 ;  /* 0x000000ffff107224 */ /* 0x010fe400078e000e */
[----:B------:R-:W-:Y:S01]  /*24a0*/  IMAD.MOV.U32 R2, RZ, RZ, R6 ;  /* 0x000000ffff027224 */ /* 0x000fe200078e0006 */
[----:B---3--:R2:W3:Y:S01]  /*24b0*/  SHFL.DOWN PT, R11, R12, 0x2, R5 ;  /* 0x084000000c0b7989 */ /* 0x0084e200000e0005 */
[----:B------:R-:W-:-:S03]  /*24c0*/  IMAD.MOV.U32 R3, RZ, RZ, R7 ;  /* 0x000000ffff037224 */ /* 0x000fc600078e0007 */
[----:B0-----:R2:W0:Y:S04]  /*24d0*/  SHFL.DOWN PT, R13, R14, 0x2, R5 ;  /* 0x084000000e0d7989 */ /* 0x00142800000e0005 */
        /* <DEDUP_REMOVED lines=21> */
.L_x_284:
[----:B------:R-:W-:Y:S05]  /*2630*/  BSYNC.RECONVERGENT B1 ;  /* 0x0000000000017941 */ /* 0x000fea0003800200 */
.L_x_283:
[----:B-1----:R-:W-:Y:S01]  /*2640*/  VIADD R6, R4, 0x4 ;  /* 0x0000000404067836 */ /* 0x002fe20000000000 */
[----:B------:R1:W4:Y:S01]  /*2650*/  SHFL.DOWN PT, R8, R2, 0x4, R5 ;  /* 0x0880000002087989 */ /* 0x00032200000e0005 */
[----:B------:R-:W-:Y:S01]  /*2660*/  BSSY.RECONVERGENT B1, `(.L_x_285) ;  /* 0x000001e000017945 */ /* 0x000fe20003800200 */
[----:B--2---:R-:W-:Y:S02]  /*2670*/  IMAD.MOV.U32 R12, RZ, RZ, R10 ;  /* 0x000000ffff0c7224 */ /* 0x004fe400078e000a */
[----:B------:R-:W-:Y:S01]  /*2680*/  ISETP.GT.AND P0, PT, R6, R5, PT ;  /* 0x000000050600720c */ /* 0x000fe20003f04270 */
[----:B------:R1:W2:Y:S01]  /*2690*/  SHFL.DOWN PT, R9, R3, 0x4, R5 ;  /* 0x0880000003097989 */ /* 0x0002a200000e0005 */
[----:B------:R-:W-:Y:S02]  /*26a0*/  IMAD.MOV.U32 R14, RZ, RZ, R16 ;  /* 0x000000ffff0e7224 */ /* 0x000fe400078e0010 */
[----:B------:R-:W-:Y:S01]  /*26b0*/  IMAD.MOV.U32 R6, RZ, RZ, R2 ;  /* 0x000000ffff067224 */ /* 0x000fe200078e0002 */
[----:B---3--:R1:W3:Y:S01]  /*26c0*/  SHFL.DOWN PT, R11, R10, 0x4, R5 ;  /* 0x088000000a0b7989 */ /* 0x0082e200000e0005 */
[----:B------:R-:W-:-:S03]  /*26d0*/  IMAD.MOV.U32 R7, RZ, RZ, R3 ;  /* 0x000000ffff077224 */ /* 0x000fc600078e0003 */
[----:B0-----:R1:W0:Y:S04]  /*26e0*/  SHFL.DOWN PT, R13, R16, 0x4, R5 ;  /* 0x08800000100d7989 */ /* 0x00122800000e0005 */
[----:B------:R-:W-:Y:S05]  /*26f0*/  @P0 BRA `(.L_x_286) ;  /* 0x0000000000500947 */ /* 0x000fea0003800000 */
[----:B--2-4-:R-:W-:Y:S01]  /*2700*/  DSETP.GEU.AND P0, PT, |R2|, |R8|, PT ;  /* 0x400000080200722a */ /* 0x014fe20003f0e200 */
        /* <DEDUP_REMOVED lines=19> */
.L_x_286:
[----:B------:R-:W-:Y:S05]  /*2840*/  BSYNC.RECONVERGENT B1 ;  /* 0x0000000000017941 */ /* 0x000fea0003800200 */
.L_x_285:
[----:B-1----:R-:W-:Y:S01]  /*2850*/  IADD3 R2, PT, PT, R4, 0x8, RZ ;  /* 0x0000000804027810 */ /* 0x002fe20007ffe0ff */
[----:B----4-:R1:W4:Y:S01]  /*2860*/  SHFL.DOWN PT, R8, R6, 0x8, R5 ;  /* 0x0900000006087989 */ /* 0x01032200000e0005 */
[----:B------:R-:W-:Y:S01]  /*2870*/  BSSY.RECONVERGENT B1, `(.L_x_287) ;  /* 0x000001e000017945 */ /* 0x000fe20003800200 */
[----:B------:R-:W-:Y:S01]  /*2880*/  IMAD.MOV.U32 R10, RZ, RZ, R12 ;  /* 0x000000ffff0a7224 */ /* 0x000fe200078e000c */
[----:B------:R-:W-:Y:S01]  /*2890*/  ISETP.GT.AND P0, PT, R2, R5, PT ;  /* 0x000000050200720c */ /* 0x000fe20003f04270 */
[----:B--2---:R1:W2:Y:S01]  /*28a0*/  SHFL.DOWN PT, R9, R7, 0x8, R5 ;  /* 0x0900000007097989 */ /* 0x0042a200000e0005 */
        /* <DEDUP_REMOVED lines=26> */
.L_x_288:
[----:B------:R-:W-:Y:S05]  /*2a50*/  BSYNC.RECONVERGENT B1 ;  /* 0x0000000000017941 */ /* 0x000fea0003800200 */
.L_x_287:
[----:B----4-:R-:W-:Y:S01]  /*2a60*/  VIADD R8, R4, 0x10 ;  /* 0x0000001004087836 */ /* 0x010fe20000000000 */
[----:B-1----:R1:W4:Y:S01]  /*2a70*/  SHFL.DOWN PT, R6, R2, 0x10, R5 ;  /* 0x0a00000002067989 */ /* 0x00232200000e0005 */
[----:B------:R-:W-:Y:S01]  /*2a80*/  BSSY.RECONVERGENT B1, `(.L_x_289) ;  /* 0x000001e000017945 */ /* 0x000fe20003800200 */
[----:B------:R-:W-:Y:S02]  /*2a90*/  IMAD.MOV.U32 R14, RZ, RZ, R10 ;  /* 0x000000ffff0e7224 */ /* 0x000fe400078e000a */
[----:B------:R-:W-:Y:S01]  /*2aa0*/  ISETP.GT.AND P0, PT, R8, R5, PT ;  /* 0x000000050800720c */ /* 0x000fe20003f04270 */
[----:B------:R1:W1:Y:S01]  /*2ab0*/  SHFL.DOWN PT, R7, R3, 0x10, R5 ;  /* 0x0a00000003077989 */ /* 0x00026200000e0005 */
[----:B------:R-:W-:Y:S02]  /*2ac0*/  IMAD.MOV.U32 R15, RZ, RZ, R16 ;  /* 0x000000ffff0f7224 */ /* 0x000fe400078e0010 */
[----:B------:R-:W-:Y:S01]  /*2ad0*/  IMAD.MOV.U32 R12, RZ, RZ, R2 ;  /* 0x000000ffff0c7224 */ /* 0x000fe200078e0002 */
[----:B--2---:R2:W1:Y:S01]  /*2ae0*/  SHFL.DOWN PT, R9, R10, 0x10, R5 ;  /* 0x0a0000000a097989 */ /* 0x00446200000e0005 */
[----:B0-----:R-:W-:-:S03]  /*2af0*/  IMAD.MOV.U32 R13, RZ, RZ, R3 ;  /* 0x000000ffff0d7224 */ /* 0x001fc600078e0003 */
[----:B---3--:R2:W0:Y:S04]  /*2b00*/  SHFL.DOWN PT, R11, R16, 0x10, R5 ;  /* 0x0a000000100b7989 */ /* 0x00842800000e0005 */
[----:B------:R-:W-:Y:S05]  /*2b10*/  @P0 BRA `(.L_x_290) ;  /* 0x0000000000500947 */ /* 0x000fea0003800000 */
[----:B-1--4-:R-:W-:Y:S01]  /*2b20*/  DSETP.GEU.AND P0, PT, |R2|, |R6|, PT ;  /* 0x400000060200722a */ /* 0x012fe20003f0e200 */
[----:B------:R-:W-:Y:S02]  /*2b30*/  IMAD.MOV.U32 R14, RZ, RZ, R9 ;  /* 0x000000ffff0e7224 */ /* 0x000fe400078e0009 */
        /* <DEDUP_REMOVED lines=18> */
.L_x_290:
[----:B------:R-:W-:Y:S05]  /*2c60*/  BSYNC.RECONVERGENT B1 ;  /* 0x0000000000017941 */ /* 0x000fea0003800200 */
.L_x_289:
[----:B------:R-:W-:Y:S01]  /*2c70*/  ISETP.NE.AND P0, PT, R4, RZ, PT ;  /* 0x000000ff0400720c */ /* 0x000fe20003f05270 */
[----:B------:R-:W-:-:S12]  /*2c80*/  BSSY.RECONVERGENT B1, `(.L_x_291) ;  /* 0x000000a000017945 */ /* 0x000fd80003800200 */
[----:B------:R-:W-:Y:S05]  /*2c90*/  @P0 BRA `(.L_x_292) ;  /* 0x0000000000200947 */ /* 0x000fea0003800000 */
[----:B------:R-:W3:Y:S01]  /*2ca0*/  S2R R4, SR_CgaCtaId ;  /* 0x0000000000047919 */ /* 0x000ee20000008800 */
[----:B-1----:R-:W-:Y:S02]  /*2cb0*/  MOV R3, 0x400 ;  /* 0x0000040000037802 */ /* 0x002fe40000000f00 */
[----:B------:R-:W-:-:S04]  /*2cc0*/  SHF.R.U32.HI R2, RZ, 0x1, R0 ;  /* 0x00000001ff027819 */ /* 0x000fc80000011600 */
[----:B------:R-:W-:Y:S02]  /*2cd0*/  LOP3.LUT R2, R2, 0x1f0, RZ, 0xc0, !PT ;  /* 0x000001f002027812 */ /* 0x000fe400078ec0ff */
[----:B---3--:R-:W-:-:S05]  /*2ce0*/  LEA R3, R4, R3, 0x18 ;  /* 0x0000000304037211 */ /* 0x008fca00078ec0ff */
[----:B------:R-:W-:-:S05]  /*2cf0*/  IMAD.IADD R3, R2, 0x1, R3 ;  /* 0x0000000102037824 */ /* 0x000fca00078e0203 */
[----:B------:R3:W-:Y:S04]  /*2d00*/  STS.64 [R3+0x10], R14 ;  /* 0x0000100e03007388 */ /* 0x0007e80000000a00 */
[----:B------:R3:W-:Y:S02]  /*2d10*/  STS.64 [R3+0x8], R12 ;  /* 0x0000080c03007388 */ /* 0x0007e40000000a00 */
.L_x_292:
[----:B------:R-:W-:Y:S05]  /*2d20*/  BSYNC.RECONVERGENT B1 ;  /* 0x0000000000017941 */ /* 0x000fea0003800200 */
.L_x_291:
[----:B------:R-:W-:Y:S01]  /*2d30*/  BAR.SYNC.DEFER_BLOCKING 0x0 ;  /* 0x0000000000007b1d */ /* 0x000fe20000010000 */
[----:B------:R-:W-:-:S13]  /*2d40*/  ISETP.NE.AND P1, PT, R0, RZ, PT ;  /* 0x000000ff0000720c */ /* 0x000fda0003f25270 */
[----:B------:R-:W-:Y:S05]  /*2d50*/  @P1 BRA `(.L_x_268) ;  /* 0x0000003400b81947 */ /* 0x000fea0003800000 */
[----:B------:R-:W-:Y:S01]  /*2d60*/  UISETP.GE.AND UP0, UPT, UR6, 0x21, UPT ;  /* 0x000000210600788c */ /* 0x000fe2000bf06270 */
[----:B0-----:R-:W-:Y:S02]  /*2d70*/  IMAD.MOV.U32 R11, RZ, RZ, R14 ;  /* 0x000000ffff0b7224 */ /* 0x001fe400078e000e */
[----:B------:R-:W-:Y:S02]  /*2d80*/  IMAD.MOV.U32 R8, RZ, RZ, R15 ;  /* 0x000000ffff087224 */ /* 0x000fe400078e000f */
[----:B-1----:R-:W-:Y:S02]  /*2d90*/  IMAD.MOV.U32 R2, RZ, RZ, R12 ;  /* 0x000000ffff027224 */ /* 0x002fe400078e000c */
[----:B---3--:R-:W-:Y:S02]  /*2da0*/  IMAD.MOV.U32 R3, RZ, RZ, R13 ;  /* 0x000000ffff037224 */ /* 0x008fe400078e000d */
[----:B------:R-:W-:Y:S05]  /*2db0*/  BRA.U !UP0, `(.L_x_293) ;  /* 0x00000001086c7547 */ /* 0x000fea000b800000 */
[----:B------:R-:W0:Y:S01]  /*2dc0*/  S2UR UR5, SR_CgaCtaId ;  /* 0x00000000000579c3 */ /* 0x000e220000008800 */
[----:B------:R-:W-:Y:S01]  /*2dd0*/  UMOV UR4, 0x400 ;  /* 0x0000040000047882 */ /* 0x000fe20000000000 */
[----:B------:R-:W-:Y:S01]  /*2de0*/  BSSY.RECONVERGENT B1, `(.L_x_293) ;  /* 0x0000018000017945 */ /* 0x000fe20003800200 */
[----:B0-----:R-:W-:-:S09]  /*2df0*/  ULEA UR4, UR5, UR4, 0x18 ;  /* 0x0000000405047291 */ /* 0x001fd2000f8ec0ff */
[----:B--2---:R-:W0:Y:S04]  /*2e00*/  LDS.64 R4, [UR4+0x18] ;  /* 0x00001804ff047984 */ /* 0x004e280008000a00 */
        /* <DEDUP_REMOVED lines=21> */
.L_x_294:
[----:B------:R-:W-:Y:S05]  /*2f60*/  BSYNC.RECONVERGENT B1 ;  /* 0x0000000000017941 */ /* 0x000fea0003800200 */
.L_x_293:
[----:B------:R-:W-:Y:S01]  /*2f70*/  UISETP.GE.AND UP0, UPT, UR6, 0x41, UPT ;  /* 0x000000410600788c */ /* 0x000fe2000bf06270 */
[----:B------:R-:W-:Y:S02]  /*2f80*/  IMAD.MOV.U32 R9, RZ, RZ, R11 ;  /* 0x000000ffff097224 */ /* 0x000fe400078e000b */
[----:B------:R-:W-:Y:S02]  /*2f90*/  IMAD.MOV.U32 R0, RZ, RZ, R8 ;  /* 0x000000ffff007224 */ /* 0x000fe400078e0008 */
[----:B------:R-:W-:Y:S02]  /*2fa0*/  IMAD.MOV.U32 R4, RZ, RZ, R2 ;  /* 0x000000ffff047224 */ /* 0x000fe400078e0002 */
[----:B--2---:R-:W-:Y:S02]  /*2fb0*/  IMAD.MOV.U32 R5, RZ, RZ, R3 ;  /* 0x000000ffff057224 */ /* 0x004fe400078e0003 */
[----:B------:R-:W-:Y:S05]  /*2fc0*/  BRA.U !UP0, `(.L_x_295) ;  /* 0x00000001086c7547 */ /* 0x000fea000b800000 */
[----:B------:R-:W0:Y:S01]  /*2fd0*/  S2UR UR5, SR_CgaCtaId ;  /* 0x00000000000579c3 */ /* 0x000e220000008800 */
[----:B------:R-:W-:Y:S01]  /*2fe0*/  UMOV UR4, 0x400 ;  /* 0x0000040000047882 */ /* 0x000fe20000000000 */
[----:B------:R-:W-:Y:S01]  /*2ff0*/  BSSY.RECONVERGENT B1, `(.L_x_295) ;  /* 0x0000018000017945 */ /* 0x000fe20003800200 */
[----:B0-----:R-:W-:-:S09]  /*3000*/  ULEA UR4, UR5, UR4, 0x18 ;  /* 0x0000000405047291 */ /* 0x001fd2000f8ec0ff */
[----:B----4-:R-:W0:Y:S04]  /*3010*/  LDS.64 R6, [UR4+0x28] ;  /* 0x00002804ff067984 */ /* 0x010e280008000a00 */
        /* <DEDUP_REMOVED lines=21> */
.L_x_296:
[----:B------:R-:W-:Y:S05]  /*3170*/  BSYNC.RECONVERGENT B1 ;  /* 0x0000000000017941 */ /* 0x000fea0003800200 */
.L_x_295:
        /* <DEDUP_REMOVED lines=32> */
.L_x_298:
[----:B------:R-:W-:Y:S05]  /*3380*/  BSYNC.RECONVERGENT B1 ;  /* 0x0000000000017941 */ /* 0x000fea0003800200 */
.L_x_297:
        /* <DEDUP_REMOVED lines=32> */
.L_x_300:
[----:B------:R-:W-:Y:S05]  /*3590*/  BSYNC.RECONVERGENT B1 ;  /* 0x0000000000017941 */ /* 0x000fea0003800200 */
.L_x_299:
        /* <DEDUP_REMOVED lines=32> */
.L_x_302:
[----:B------:R-:W-:Y:S05]  /*37a0*/  BSYNC.RECONVERGENT B1 ;  /* 0x0000000000017941 */ /* 0x000fea0003800200 */
.L_x_301:
        /* <DEDUP_REMOVED lines=32> */
.L_x_304:
[----:B------:R-:W-:Y:S05]  /*39b0*/  BSYNC.RECONVERGENT B1 ;  /* 0x0000000000017941 */ /* 0x000fea0003800200 */
.L_x_303:
        /* <DEDUP_REMOVED lines=32> */
.L_x_236:
[----:B------:R-:W1:Y:S01]  /*3bc0*/  S2R R0, SR_TID.X ;  /* 0x0000000000007919 */ /* 0x000e620000002100 */
[----:B------:R-:W1:Y:S01]  /*3bd0*/  LDC.64 R2, c[0x0][0x380] ;  /* 0x0000e000ff027b82 */ /* 0x000e620000000a00 */
[----:B------:R-:W2:Y:S01]  /*3be0*/  LDCU.64 UR6, c[0x0][0x388] ;  /* 0x00007100ff0677ac */ /* 0x000ea20008000a00 */
[----:B-1----:R-:W-:-:S05]  /*3bf0*/  IMAD.WIDE.U32 R2, R0, 0x8, R2 ;  /* 0x0000000800027825 */ /* 0x002fca00078e0002 */
[----:B0-----:R-:W3:Y:S04]  /*3c00*/  LDG.E.64 R4, desc[UR8][R2.64] ;  /* 0x0000000802047981 */ /* 0x001ee8000c1e1b00 */
[----:B------:R-:W3:Y:S04]  /*3c10*/  LDG.E.64 R6, desc[UR8][R2.64+0x800] ;  /* 0x0008000802067981 */ /* 0x000ee8000c1e1b00 */
[----:B------:R-:W4:Y:S04]  /*3c20*/  LDG.E.64 R8, desc[UR8][R2.64+0x1000] ;  /* 0x0010000802087981 */ /* 0x000f28000c1e1b00 */
[----:B------:R-:W5:Y:S04]  /*3c30*/  LDG.E.64 R12, desc[UR8][R2.64+0x1800] ;  /* 0x00180008020c7981 */ /* 0x000f68000c1e1b00 */
[----:B------:R-:W5:Y:S01]  /*3c40*/  LDG.E.64 R10, desc[UR8][R2.64+0x2000] ;  /* 0x00200008020a7981 */ /* 0x000f62000c1e1b00 */
[----:B------:R-:W-:Y:S01]  /*3c50*/  BSSY.RECONVERGENT B1, `(.L_x_305) ;  /* 0x000001c000017945 */ /* 0x000fe20003800200 */
[----:B---3--:R-:W-:-:S06]  /*3c60*/  DSETP.GEU.AND P0, PT, |R4|, |R6|, PT ;  /* 0x400000060400722a */ /* 0x008fcc0003f0e200 */
[----:B------:R-:W-:Y:S02]  /*3c70*/  FSEL R4, R4, R6, P0 ;  /* 0x0000000604047208 */ /* 0x000fe40000000000 */
[----:B------:R-:W-:Y:S01]  /*3c80*/  FSEL R5, R5, R7, P0 ;  /* 0x0000000705057208 */ /* 0x000fe20000000000 */
[C---:B------:R-:W-:Y:S01]  /*3c90*/  VIADD R7, R0.reuse, 0x200 ;  /* 0x0000020000077836 */ /* 0x040fe20000000000 */
[----:B------:R-:W-:-:S04]  /*3ca0*/  LOP3.LUT R6, R0, 0x400, RZ, 0xfc, !PT ;  /* 0x0000040000067812 */ /* 0x000fc800078efcff */
[----:B----4-:R-:W-:Y:S01]  /*3cb0*/  DSETP.GEU.AND P1, PT, |R4|, |R8|, PT ;  /* 0x400000080400722a */ /* 0x010fe20003f2e200 */
[----:B--2---:R-:W-:-:S05]  /*3cc0*/  IADD3 R17, P4, PT, R6, UR6, RZ ;  /* 0x0000000606117c10 */ /* 0x004fca000ff9e0ff */
[----:B------:R-:W-:Y:S01]  /*3cd0*/  FSEL R4, R4, R8, P1 ;  /* 0x0000000804047208 */ /* 0x000fe20000800000 */
[----:B------:R-:W-:Y:S01]  /*3ce0*/  IMAD.X R16, RZ, RZ, UR7, P4 ;  /* 0x00000007ff107e24 */ /* 0x000fe2000a0e06ff */
[----:B------:R-:W-:Y:S01]  /*3cf0*/  FSEL R5, R5, R9, P1 ;  /* 0x0000000905057208 */ /* 0x000fe20000800000 */
[----:B------:R-:W-:-:S05]  /*3d00*/  VIADD R9, R0, 0x100 ;  /* 0x0000010000097836 */ /* 0x000fca0000000000 */
[----:B-----5:R-:W-:Y:S01]  /*3d10*/  DSETP.GEU.AND P2, PT, |R4|, |R12|, PT ;  /* 0x4000000c0400722a */ /* 0x020fe20003f4e200 */
[----:B------:R-:W-:-:S05]  /*3d20*/  @P1 SEL R7, R0, R9, P0 ;  /* 0x0000000900071207 */ /* 0x000fca0000000000 */
[----:B------:R-:W-:Y:S02]  /*3d30*/  FSEL R4, R4, R12, P2 ;  /* 0x0000000c04047208 */ /* 0x000fe40001000000 */
[----:B------:R-:W-:-:S06]  /*3d40*/  FSEL R5, R5, R13, P2 ;  /* 0x0000000d05057208 */ /* 0x000fcc0001000000 */
[----:B------:R-:W-:Y:S01]  /*3d50*/  DSETP.GEU.AND P3, PT, |R4|, |R10|, PT ;  /* 0x4000000a0400722a */ /* 0x000fe20003f6e200 */
[----:B------:R-:W-:-:S13]  /*3d60*/  @!P2 VIADD R7, R0, 0x300 ;  /* 0x000003000007a836 */ /* 0x000fda0000000000 */
[----:B------:R-:W-:Y:S05]  /*3d70*/  @!P3 BRA `(.L_x_306) ;  /* 0x000000000024b947 */ /* 0x000fea0003800000 */
[C---:B------:R-:W-:Y:S02]  /*3d80*/  ISETP.GE.U32.AND P0, PT, R7.reuse, R6, PT ;  /* 0x000000060700720c */ /* 0x040fe40003f06070 */
[----:B------:R-:W-:Y:S02]  /*3d90*/  IADD3 R6, P1, PT, R7, UR6, RZ ;  /* 0x0000000607067c10 */ /* 0x000fe4000ff3e0ff */
[----:B------:R-:W-:-:S03]  /*3da0*/  ISETP.GE.U32.AND.EX P0, PT, RZ, RZ, PT, P0 ;  /* 0x000000ffff00720c */ /* 0x000fc60003f06100 */
[----:B------:R-:W-:-:S10]  /*3db0*/  IMAD.X R7, RZ, RZ, UR7, P1 ;  /* 0x00000007ff077e24 */ /* 0x000fd400088e06ff */
[----:B------:R-:W-:-:S06]  /*3dc0*/  DSETP.LT.OR P0, PT, |R10|, |R4|, !P0 ;  /* 0x400000040a00722a */ /* 0x000fcc0004701600 */
[----:B------:R-:W-:Y:S02]  /*3dd0*/  FSEL R10, R4, R10, P0 ;  /* 0x0000000a040a7208 */ /* 0x000fe40000000000 */
[----:B------:R-:W-:Y:S02]  /*3de0*/  FSEL R11, R5, R11, P0 ;  /* 0x0000000b050b7208 */ /* 0x000fe40000000000 */
[----:B------:R-:W-:Y:S02]  /*3df0*/  SEL R17, R6, R17, P0 ;  /* 0x0000001106117207 */ /* 0x000fe40000000000 */
[----:B------:R-:W-:-:S07]  /*3e00*/  SEL R16, R7, R16, P0 ;  /* 0x0000001007107207 */ /* 0x000fce0000000000 */
.L_x_306:
[----:B------:R-:W-:Y:S05]  /*3e10*/  BSYNC.RECONVERGENT B1 ;  /* 0x0000000000017941 */ /* 0x000fea0003800200 */
.L_x_305:
[----:B------:R-:W-:Y:S01]  /*3e20*/  UISETP.GE.U32.AND UP0, UPT, UR4, 0xa00, UPT ;  /* 0x00000a000400788c */ /* 0x000fe2000bf06070 */
[----:B------:R-:W-:Y:S02]  /*3e30*/  IMAD.MOV.U32 R19, RZ, RZ, 0x500 ;  /* 0x00000500ff137424 */ /* 0x000fe400078e00ff */
[----:B------:R-:W-:Y:S01]  /*3e40*/  IMAD.MOV.U32 R18, RZ, RZ, RZ ;  /* 0x000000ffff127224 */ /* 0x000fe200078e00ff */
[----:B------:R-:W-:-:S09]  /*3e50*/  UISETP.GE.U32.AND.EX UP0, UPT, UR5, URZ, UPT, UP0 ;  /* 0x000000ff0500728c */ /* 0x000fd2000bf06100 */
[----:B------:R-:W-:Y:S05]  /*3e60*/  BRA.U !UP0, `(.L_x_307) ;  /* 0x0000000508587547 */ /* 0x000fea000b800000 */
[----:B------:R-:W-:Y:S01]  /*3e70*/  IMAD.MOV.U32 R12, RZ, RZ, R10 ;  /* 0x000000ffff0c7224 */ /* 0x000fe200078e000a */
[----:B------:R-:W0:Y:S01]  /*3e80*/  LDCU.64 UR6, c[0x0][0x388] ;  /* 0x00007100ff0677ac */ /* 0x000e220008000a00 */
[----:B------:R-:W-:Y:S02]  /*3e90*/  IMAD.MOV.U32 R13, RZ, RZ, R11 ;  /* 0x000000ffff0d7224 */ /* 0x000fe400078e000b */
[----:B------:R-:W-:Y:S01]  /*3ea0*/  IMAD.MOV.U32 R21, RZ, RZ, 0x500 ;  /* 0x00000500ff157424 */ /* 0x000fe200078e00ff */
[----:B------:R-:W1:Y:S01]  /*3eb0*/  LDCU.64 UR4, c[0x0][0x398] ;  /* 0x00007300ff0477ac */ /* 0x000e620008000a00 */
[----:B------:R-:W-:-:S07]  /*3ec0*/  IMAD.MOV.U32 R19, RZ, RZ, RZ ;  /* 0x000000ffff137224 */ /* 0x000fce00078e00ff */
.L_x_308:
[----:B------:R-:W-:-:S04]  /*3ed0*/  LEA R24, P0, R21, R2, 0x3 ;  /* 0x0000000215187211 */ /* 0x000fc800078018ff */
[----:B------:R-:W-:-:S05]  /*3ee0*/  LEA.HI.X R25, R21, R3, R19, 0x3, P0 ;  /* 0x0000000315197211 */ /* 0x000fca00000f1c13 */
[----:B------:R-:W2:Y:S04]  /*3ef0*/  LDG.E.64 R14, desc[UR8][R24.64] ;  /* 0x00000008180e7981 */ /* 0x000ea8000c1e1b00 */
[----:B------:R-:W3:Y:S04]  /*3f00*/  LDG.E.64 R8, desc[UR8][R24.64+0x800] ;  /* 0x0008000818087981 */ /* 0x000ee8000c1e1b00 */
[----:B------:R-:W4:Y:S04]  /*3f10*/  LDG.E.64 R6, desc[UR8][R24.64+0x1000] ;  /* 0x0010000818067981 */ /* 0x000f28000c1e1b00 */
[----:B------:R-:W5:Y:S04]  /*3f20*/  LDG.E.64 R4, desc[UR8][R24.64+0x1800] ;  /* 0x0018000818047981 */ /* 0x000f68000c1e1b00 */
[----:B------:R-:W5:Y:S01]  /*3f30*/  LDG.E.64 R10, desc[UR8][R24.64+0x2000] ;  /* 0x00200008180a7981 */ /* 0x000f62000c1e1b00 */
[----:B0-----:R-:W-:-:S04]  /*3f40*/  IADD3 R20, P0, P1, R21, UR6, R0 ;  /* 0x0000000615147c10 */ /* 0x001fc8000f91e000 */
[----:B------:R-:W-:Y:S01]  /*3f50*/  IADD3.X R18, PT, PT, R19, UR7, RZ, P0, P1 ;  /* 0x0000000713127c10 */ /* 0x000fe200087e24ff */
[----:B------:R-:W-:-:S04]  /*3f60*/  IMAD.MOV.U32 R22, RZ, RZ, R20 ;  /* 0x000000ffff167224 */ /* 0x000fc800078e0014 */
[----:B------:R-:W-:Y:S01]  /*3f70*/  IMAD.MOV.U32 R23, RZ, RZ, R18 ;  /* 0x000000ffff177224 */ /* 0x000fe200078e0012 */
[----:B--2---:R-:W-:-:S14]  /*3f80*/  DSETP.GEU.AND P2, PT, |R12|, |R14|, PT ;  /* 0x4000000e0c00722a */ /* 0x004fdc0003f4e200 */
[----:B------:R-:W-:-:S04]  /*3f90*/  @P2 ISETP.GE.U32.AND P0, PT, R17, R22, PT ;  /* 0x000000161100220c */ /* 0x000fc80003f06070 */
[----:B------:R-:W-:-:S13]  /*3fa0*/  @P2 ISETP.GE.AND.EX P0, PT, R16, R23, PT, P0 ;  /* 0x000000171000220c */ /* 0x000fda0003f06300 */
[----:B------:R-:W-:-:S06]  /*3fb0*/  @P2 DSETP.LT.OR P0, PT, |R14|, |R12|, !P0 ;  /* 0x4000000c0e00222a */ /* 0x000fcc0004701600 */
[----:B------:R-:W-:Y:S02]  /*3fc0*/  @P2 FSEL R13, R13, R15, P0 ;  /* 0x0000000f0d0d2208 */ /* 0x000fe40000000000 */
[----:B------:R-:W-:Y:S02]  /*3fd0*/  @P2 FSEL R12, R12, R14, P0 ;  /* 0x0000000e0c0c2208 */ /* 0x000fe40000000000 */
[----:B------:R-:W-:Y:S01]  /*3fe0*/  @P2 SEL R22, R17, R22, P0 ;  /* 0x0000001611162207 */ /* 0x000fe20000000000 */
[----:B------:R-:W-:Y:S01]  /*3ff0*/  @P2 IMAD.MOV.U32 R15, RZ, RZ, R13 ;  /* 0x000000ffff0f2224 */ /* 0x000fe200078e000d */
[----:B------:R-:W-:Y:S01]  /*4000*/  IADD3 R13, P3, PT, R20, 0x100, RZ ;  /* 0x00000100140d7810 */ /* 0x000fe20007f7e0ff */
[----:B------:R-:W-:Y:S01]  /*4010*/  @P2 IMAD.MOV.U32 R14, RZ, RZ, R12 ;  /* 0x000000ffff0e2224 */ /* 0x000fe200078e000c */
[----:B------:R-:W-:-:S03]  /*4020*/  @P2 SEL R23, R16, R23, P0 ;  /* 0x0000001710172207 */ /* 0x000fc60000000000 */
[----:B------:R-:W-:Y:S02]  /*4030*/  IMAD.X R16, RZ, RZ, R18, P3 ;  /* 0x000000ffff107224 */ /* 0x000fe400018e0612 */
[----:B---3--:R-:W-:-:S14]  /*4040*/  DSETP.GEU.AND P1, PT, |R14|, |R8|, PT ;  /* 0x400000080e00722a */ /* 0x008fdc0003f2e200 */
        /* <DEDUP_REMOVED lines=11> */
[----:B----4-:R-:W-:-:S14]  /*4100*/  DSETP.GEU.AND P2, PT, |R8|, |R6|, PT ;  /* 0x400000060800722a */ /* 0x010fdc0003f4e200 */
        /* <DEDUP_REMOVED lines=10> */
[----:B------:R-:W-:Y:S01]  /*41b0*/  IMAD.X R9, RZ, RZ, R18, P3 ;  /* 0x000000ffff097224 */ /* 0x000fe200018e0612 */
[----:B------:R-:W-:Y:S01]  /*41c0*/  IADD3 R17, P3, PT, R20, 0x400, RZ ;  /* 0x0000040014117810 */ /* 0x000fe20007f7e0ff */
[----:B-----5:R-:W-:-:S04]  /*41d0*/  DSETP.GEU.AND P1, PT, |R6|, |R4|, PT ;  /* 0x400000040600722a */ /* 0x020fc80003f2e200 */
[----:B------:R-:W-:-:S10]  /*41e0*/  IMAD.X R16, RZ, RZ, R18, P3 ;  /* 0x000000ffff107224 */ /* 0x000fd400018e0612 */
        /* <DEDUP_REMOVED lines=8> */
[----:B------:R-:W-:Y:S01]  /*4270*/  @P1 IMAD.MOV.U32 R5, RZ, RZ, R7 ;  /* 0x000000ffff051224 */ /* 0x000fe200078e0007 */
[C---:B------:R-:W-:Y:S02]  /*4280*/  IADD3 R6, P1, PT, R21.reuse, 0xa00, RZ ;  /* 0x00000a0015067810 */ /* 0x040fe40007f3e0ff */
[----:B------:R-:W-:-:S02]  /*4290*/  IADD3 R21, P3, PT, R21, 0x500, RZ ;  /* 0x0000050015157810 */ /* 0x000fc40007f7e0ff */
[----:B-1----:R-:W-:Y:S01]  /*42a0*/  ISETP.GT.U32.AND P4, PT, R6, UR4, PT ;  /* 0x0000000406007c0c */ /* 0x002fe2000bf84070 */
[----:B------:R-:W-:Y:S01]  /*42b0*/  DSETP.GEU.AND P2, PT, |R4|, |R10|, PT ;  /* 0x4000000a0400722a */ /* 0x000fe20003f4e200 */
[--C-:B------:R-:W-:Y:S02]  /*42c0*/  IMAD.X R6, RZ, RZ, R19.reuse, P1 ;  /* 0x000000ffff067224 */ /* 0x100fe400008e0613 */
[----:B------:R-:W-:-:S03]  /*42d0*/  IMAD.X R18, RZ, RZ, R19, P3 ;  /* 0x000000ffff127224 */ /* 0x000fc600018e0613 */
[----:B------:R-:W-:Y:S01]  /*42e0*/  ISETP.GT.AND.EX P1, PT, R6, UR5, PT, P4 ;  /* 0x0000000506007c0c */ /* 0x000fe2000bf24340 */
[----:B------:R-:W-:-:S07]  /*42f0*/  IMAD.MOV.U32 R19, RZ, RZ, R18 ;  /* 0x000000ffff137224 */ /* 0x000fce00078e0012 */
        /* <DEDUP_REMOVED lines=8> */
[----:B------:R-:W-:Y:S02]  /*4380*/  @P2 IMAD.MOV.U32 R11, RZ, RZ, R5 ;  /* 0x000000ffff0b2224 */ /* 0x000fe400078e0005 */
[----:B------:R-:W-:Y:S02]  /*4390*/  IMAD.MOV.U32 R12, RZ, RZ, R10 ;  /* 0x000000ffff0c7224 */ /* 0x000fe400078e000a */
[----:B------:R-:W-:Y:S01]  /*43a0*/  IMAD.MOV.U32 R13, RZ, RZ, R11 ;  /* 0x000000ffff0d7224 */ /* 0x000fe200078e000b */
[----:B------:R-:W-:Y:S06]  /*43b0*/  @!P1 BRA `(.L_x_308) ;  /* 0xfffffff800c49947 */ /* 0x000fec000383ffff */
[----:B------:R-:W-:-:S07]  /*43c0*/  IMAD.MOV.U32 R19, RZ, RZ, R21 ;  /* 0x000000ffff137224 */ /* 0x000fce00078e0015 */
.L_x_307:
[----:B------:R-:W-:-:S04]  /*43d0*/  ISETP.GE.U32.AND P0, PT, R19, UR4, PT ;  /* 0x0000000413007c0c */ /* 0x000fc8000bf06070 */
[----:B------:R-:W-:-:S13]  /*43e0*/  ISETP.GE.AND.EX P0, PT, R18, UR5, PT, P0 ;  /* 0x0000000512007c0c */ /* 0x000fda000bf06300 */
[----:B------:R-:W-:Y:S05]  /*43f0*/  @P0 BRA `(.L_x_309) ;  /* 0x0000000800c40947 */ /* 0x000fea0003800000 */
[----:B------:R-:W-:Y:S01]  /*4400*/  IADD3 R21, PT, PT, -R19, UR4, RZ ;  /* 0x0000000413157c10 */ /* 0x000fe2000fffe1ff */
[----:B------:R-:W-:Y:S03]  /*4410*/  BSSY.RECONVERGENT B1, `(.L_x_309) ;  /* 0x00000af000017945 */ /* 0x000fe60003800200 */
[----:B------:R-:W-:-:S13]  /*4420*/  ISETP.GE.AND P0, PT, R0, R21, PT ;  /* 0x000000150000720c */ /* 0x000fda0003f06270 */
[----:B------:R-:W-:Y:S05]  /*4430*/  @P0 BRA `(.L_x_310) ;  /* 0x0000000800b00947 */ /* 0x000fea0003800000 */
[-C--:B------:R-:W-:Y:S01]  /*4440*/  LOP3.LUT R6, RZ, R0.reuse, RZ, 0x33, !PT ;  /* 0x00000000ff067212 */ /* 0x080fe200078e33ff */
[----:B------:R-:W-:Y:S01]  /*4450*/  BSSY.RECONVERGENT B2, `(.L_x_311) ;  /* 0x0000036000027945 */ /* 0x000fe20003800200 */
[----:B------:R-:W-:Y:S02]  /*4460*/  MOV R12, R0 ;  /* 0x00000000000c7202 */ /* 0x000fe40000000f00 */
        /* <DEDUP_REMOVED lines=9> */
[----:B------:R-:W-:Y:S02]  /*4500*/  LOP3.LUT R2, R2, 0x3, RZ, 0xc0, !PT ;  /* 0x0000000302027812 */ /* 0x000fe400078ec0ff */
[----:B------:R-:W-:-:S03]  /*4510*/  IADD3 R13, P0, PT, R9, UR6, RZ ;  /* 0x00000006090d7c10 */ /* 0x000fc6000ff1e0ff */
[----:B------:R-:W-:Y:S01]  /*4520*/  IMAD.MOV R7, RZ, RZ, -R2 ;  /* 0x000000ffff077224 */ /* 0x000fe200078e0a02 */
[----:B0-----:R-:W-:-:S04]  /*4530*/  LEA R8, P1, R9, UR10, 0x3 ;  /* 0x0000000a09087c11 */ /* 0x001fc8000f8218ff */
[----:B------:R-:W-:Y:S02]  /*4540*/  LEA.HI.X R9, R9, UR11, R14, 0x3, P1 ;  /* 0x0000000b09097c11 */ /* 0x000fe400088f1c0e */
[----:B------:R-:W-:-:S07]  /*4550*/  IADD3.X R14, PT, PT, R14, UR7, RZ, P0, !PT ;  /* 0x000000070e0e7c10 */ /* 0x000fce00087fe4ff */
.L_x_315:
        /* <DEDUP_REMOVED lines=31> */
.L_x_314:
[----:B------:R-:W-:Y:S05]  /*4750*/  BSYNC.RECONVERGENT B3 ;  /* 0x0000000000037941 */ /* 0x000fea0003800200 */
.L_x_313:
[----:B------:R-:W-:Y:S01]  /*4760*/  IADD3 R13, P0, PT, R13, 0x100, RZ ;  /* 0x000001000d0d7810 */ /* 0x000fe20007f1e0ff */
[----:B------:R-:W-:Y:S02]  /*4770*/  VIADD R12, R12, 0x100 ;  /* 0x000001000c0c7836 */ /* 0x000fe40000000000 */
[----:B------:R-:W-:Y:S02]  /*4780*/  IMAD.X R9, RZ, RZ, R9, P3 ;  /* 0x000000ffff097224 */ /* 0x000fe400018e0609 */
[----:B------:R-:W-:Y:S01]  /*4790*/  IMAD.X R14, RZ, RZ, R14, P0 ;  /* 0x000000ffff0e7224 */ /* 0x000fe200000e060e */
[----:B------:R-:W-:Y:S07]  /*47a0*/  @P2 BRA `(.L_x_315) ;  /* 0xfffffffc006c2947 */ /* 0x000fee000383ffff */
.L_x_312:
[----:B------:R-:W-:Y:S05]  /*47b0*/  BSYNC.RECONVERGENT B2 ;  /* 0x0000000000027941 */ /* 0x000fea0003800200 */
.L_x_311:
[----:B------:R-:W-:-:S13]  /*47c0*/  ISETP.GE.U32.AND P0, PT, R6, 0x300, PT ;  /* 0x000003000600780c */ /* 0x000fda0003f06070 */
[----:B------:R-:W-:Y:S05]  /*47d0*/  @!P0 BRA `(.L_x_310) ;  /* 0x0000000400c88947 */ /* 0x000fea0003800000 */
[----:B------:R-:W0:Y:S01]  /*47e0*/  LDC.64 R8, c[0x0][0x380] ;  /* 0x0000e000ff087b82 */ /* 0x000e220000000a00 */
[----:B------:R-:W-:-:S07]  /*47f0*/  VIADD R20, R12, 0x200 ;  /* 0x000002000c147836 */ /* 0x000fce0000000000 */
[----:B------:R-:W1:Y:S02]  /*4800*/  LDC.64 R6, c[0x0][0x388] ;  /* 0x0000e200ff067b82 */ /* 0x000e640000000a00 */
.L_x_324:
        /* <DEDUP_REMOVED lines=30> */
.L_x_317:
[----:B------:R-:W-:Y:S05]  /*49f0*/  BSYNC.RECONVERGENT B2 ;  /* 0x0000000000027941 */ /* 0x000fea0003800200 */
.L_x_316:
        /* <DEDUP_REMOVED lines=9> */
[----:B------:R-:W-:-:S03]  /*4a90*/  IMAD.MOV.U32 R24, RZ, RZ, R26 ;  /* 0x000000ffff187224 */ /* 0x000fc600078e001a */
[----:B------:R-:W-:Y:S01]  /*4aa0*/  MOV R25, R27 ;  /* 0x0000001b00197202 */ /* 0x000fe20000000f00 */
        /* <DEDUP_REMOVED lines=15> */
.L_x_319:
[----:B------:R-:W-:Y:S05]  /*4ba0*/  BSYNC.RECONVERGENT B2 ;  /* 0x0000000000027941 */ /* 0x000fea0003800200 */
.L_x_318:
[----:B------:R-:W-:Y:S01]  /*4bb0*/  DSETP.GEU.AND P0, PT, |R16|, |R10|, PT ;  /* 0x4000000a1000722a */ /* 0x000fe20003f0e200 */
[CC--:B------:R-:W-:Y:S01]  /*4bc0*/  IADD3 R13, P1, P4, R19.reuse, R6.reuse, R20 ;  /* 0x00000006130d7210 */ /* 0x0c0fe20007c3e014 */
[----:B------:R-:W-:Y:S01]  /*4bd0*/  VIADD R4, R20, 0x100 ;  /* 0x0000010014047836 */ /* 0x000fe20000000000 */
[----:B------:R-:W-:Y:S01]  /*4be0*/  BSSY.RECONVERGENT B2, `(.L_x_320) ;  /* 0x0000016000027945 */ /* 0x000fe20003800200 */
[----:B------:R-:W-:Y:S01]  /*4bf0*/  IMAD.MOV.U32 R2, RZ, RZ, R10 ;  /* 0x000000ffff027224 */ /* 0x000fe200078e000a */
[----:B------:R-:W-:Y:S01]  /*4c00*/  IADD3.X R22, PT, PT, R18, R7, RZ, P1, P4 ;  /* 0x0000000712167210 */ /* 0x000fe20000fe84ff */
[----:B------:R-:W-:Y:S01]  /*4c10*/  IMAD.MOV.U32 R5, RZ, RZ, R13 ;  /* 0x000000ffff057224 */ /* 0x000fe200078e000d */
[----:B------:R-:W-:Y:S01]  /*4c20*/  IADD3 R4, P2, P3, R19, R6, R4 ;  /* 0x0000000613047210 */ /* 0x000fe20007b5e004 */
        /* <DEDUP_REMOVED lines=17> */
.L_x_321:
[----:B------:R-:W-:Y:S05]  /*4d40*/  BSYNC.RECONVERGENT B2 ;  /* 0x0000000000027941 */ /* 0x000fea0003800200 */
.L_x_320:
[----:B------:R-:W-:Y:S01]  /*4d50*/  DSETP.GEU.AND P0, PT, |R2|, |R14|, PT ;  /* 0x4000000e0200722a */ /* 0x000fe20003f0e200 */
[----:B------:R-:W-:Y:S01]  /*4d60*/  IADD3.X R13, PT, PT, R18, R7, RZ, P2, P3 ;  /* 0x00000007120d7210 */ /* 0x000fe200017e64ff */
        /* <DEDUP_REMOVED lines=20> */
.L_x_323:
[----:B------:R-:W-:Y:S05]  /*4eb0*/  BSYNC.RECONVERGENT B2 ;  /* 0x0000000000027941 */ /* 0x000fea0003800200 */
.L_x_322:
[C---:B------:R-:W-:Y:S02]  /*4ec0*/  VIADD R2, R20.reuse, 0x200 ;  /* 0x0000020014027836 */ /* 0x040fe40000000000 */
[----:B------:R-:W-:-:S03]  /*4ed0*/  VIADD R20, R20, 0x400 ;  /* 0x0000040014147836 */ /* 0x000fc60000000000 */
[----:B------:R-:W-:-:S13]  /*4ee0*/  ISETP.GE.AND P0, PT, R2, R21, PT ;  /* 0x000000150200720c */ /* 0x000fda0003f06270 */
[----:B------:R-:W-:Y:S05]  /*4ef0*/  @!P0 BRA `(.L_x_324) ;  /* 0xfffffff800448947 */ /* 0x000fea000383ffff */
.L_x_310:
[----:B------:R-:W-:Y:S05]  /*4f00*/  BSYNC.RECONVERGENT B1 ;  /* 0x0000000000017941 */ /* 0x000fea0003800200 */
.L_x_309:
        /* <DEDUP_REMOVED lines=32> */
.L_x_326:
[----:B------:R-:W-:Y:S05]  /*5110*/  BSYNC.RECONVERGENT B1 ;  /* 0x0000000000017941 */ /* 0x000fea0003800200 */
.L_x_325:
        /* <DEDUP_REMOVED lines=31> */
.L_x_328:
[----:B------:R-:W-:Y:S05]  /*5310*/  BSYNC.RECONVERGENT B1 ;  /* 0x0000000000017941 */ /* 0x000fea0003800200 */
.L_x_327:
        /* <DEDUP_REMOVED lines=31> */
.L_x_330:
[----:B------:R-:W-:Y:S05]  /*5510*/  BSYNC.RECONVERGENT B1 ;  /* 0x0000000000017941 */ /* 0x000fea0003800200 */
.L_x_329:
[----:B------:R-:W-:Y:S01]  /*5520*/  ISETP.GT.AND P0, PT, R8, 0x17, PT ;  /* 0x000000170800780c */ /* 0x000fe20003f04270 */
[----:B-1----:R1:W1:Y:S01]  /*5530*/  SHFL.DOWN PT, R6, R2, 0x8, 0x1f ;  /* 0x09001f0002067f89 */ /* 0x00226200000e0000 */
[----:B------:R-:W-:Y:S01]  /*5540*/  BSSY.RECONVERGENT B1, `(.L_x_331) ;  /* 0x000001d000017945 */ /* 0x000fe20003800200 */
[----:B--2---:R-:W-:Y:S02]  /*5550*/  IMAD.MOV.U32 R9, RZ, RZ, R11 ;  /* 0x000000ffff097224 */ /* 0x004fe400078e000b */
[----:B---3--:R2:W3:Y:S01]  /*5560*/  SHFL.DOWN PT, R7, R3, 0x8, 0x1f ;  /* 0x09001f0003077f89 */ /* 0x0084e200000e0000 */
[----:B------:R-:W-:Y:S02]  /*5570*/  IMAD.MOV.U32 R10, RZ, RZ, R12 ;  /* 0x000000ffff0a7224 */ /* 0x000fe400078e000c */
[----:B------:R-:W-:Y:S01]  /*5580*/  IMAD.MOV.U32 R4, RZ, RZ, R2 ;  /* 0x000000ffff047224 */ /* 0x000fe200078e0002 */
[----:B0-----:R2:W0:Y:S01]  /*5590*/  SHFL.DOWN PT, R14, R11, 0x8, 0x1f ;  /* 0x09001f000b0e7f89 */ /* 0x00142200000e0000 */
[----:B------:R-:W-:-:S03]  /*55a0*/  IMAD.MOV.U32 R5, RZ, RZ, R3 ;  /* 0x000000ffff057224 */ /* 0x000fc600078e0003 */
[----:B----4-:R2:W4:Y:S01]  /*55b0*/  SHFL.DOWN PT, R13, R12, 0x8, 0x1f ;  /* 0x09001f000c0d7f89 */ /* 0x01052200000e0000 */
        /* <DEDUP_REMOVED lines=21> */
.L_x_332:
[----:B------:R-:W-:Y:S05]  /*5710*/  BSYNC.RECONVERGENT B1 ;  /* 0x0000000000017941 */ /* 0x000fea0003800200 */
.L_x_331:
        /* <DEDUP_REMOVED lines=8> */
[----:B----4-:R-:W-:-:S03]  /*57a0*/  IMAD.MOV.U32 R13, RZ, RZ, R5 ;  /* 0x000000ffff0d7224 */ /* 0x010fc600078e0005 */
[----:B---3--:R3:W4:Y:S01]  /*57b0*/  SHFL.DOWN PT, R7, R10, 0x10, 0x1f ;  /* 0x0a001f000a077f89 */ /* 0x00872200000e0000 */
[----:B------:R-:W-:Y:S05]  /*57c0*/  @P0 BRA `(.L_x_334) ;  /* 0x0000000000500947 */ /* 0x000fea0003800000 */
[----:B-12---:R-:W-:Y:S01]  /*57d0*/  DSETP.GEU.AND P0, PT, |R4|, |R2|, PT ;  /* 0x400000020400722a */ /* 0x006fe20003f0e200 */
        /* <DEDUP_REMOVED lines=19> */
.L_x_334:
[----:B------:R-:W-:Y:S05]  /*5910*/  BSYNC.RECONVERGENT B1 ;  /* 0x0000000000017941 */ /* 0x000fea0003800200 */
.L_x_333:
        /* <DEDUP_REMOVED lines=11> */
.L_x_336:
[----:B------:R-:W-:Y:S05]  /*59d0*/  BSYNC.RECONVERGENT B1 ;  /* 0x0000000000017941 */ /* 0x000fea0003800200 */
.L_x_335:
        /* <DEDUP_REMOVED lines=8> */
[----:B0---4-:R-:W0:Y:S04]  /*5a60*/  LDS.128 R4, [R0+0x20] ;  /* 0x0000200000047984 */ /* 0x011e280000000c00 */
[----:B------:R2:W4:Y:S04]  /*5a70*/  LDS.64 R2, [R0+0x80] ;  /* 0x0000800000027984 */ /* 0x0005280000000a00 */
[----:B---3--:R2:W3:Y:S01]  /*5a80*/  LDS.128 R8, [R0+0x30] ;  /* 0x0000300000087984 */ /* 0x0084e20000000c00 */
[----:B-1----:R-:W-:Y:S01]  /*5a90*/  DSETP.GEU.AND P0, PT, |R12|, |R16|, PT ;  /* 0x400000100c00722a */ /* 0x002fe20003f0e200 */
[----:B------:R-:W-:-:S02]  /*5aa0*/  IMAD.MOV.U32 R20, RZ, RZ, R16 ;  /* 0x000000ffff147224 */ /* 0x000fc400078e0010 */
[----:B------:R-:W-:Y:S02]  /*5ab0*/  IMAD.MOV.U32 R21, RZ, RZ, R17 ;  /* 0x000000ffff157224 */ /* 0x000fe400078e0011 */
[----:B0-----:R-:W-:Y:S02]  /*5ac0*/  IMAD.MOV.U32 R23, RZ, RZ, R4 ;  /* 0x000000ffff177224 */ /* 0x001fe400078e0004 */
        /* <DEDUP_REMOVED lines=16> */
.L_x_338:
[----:B------:R-:W-:Y:S05]  /*5bd0*/  BSYNC.RECONVERGENT B1 ;  /* 0x0000000000017941 */ /* 0x000fea0003800200 */
.L_x_337:
        /* <DEDUP_REMOVED lines=23> */
.L_x_340:
[----:B------:R-:W-:Y:S05]  /*5d50*/  BSYNC.RECONVERGENT B1 ;  /* 0x0000000000017941 */ /* 0x000fea0003800200 */
.L_x_339:
        /* <DEDUP_REMOVED lines=21> */
.L_x_342:
[----:B------:R-:W-:Y:S05]  /*5eb0*/  BSYNC.RECONVERGENT B1 ;  /* 0x0000000000017941 */ /* 0x000fea0003800200 */
.L_x_341:
        /* <DEDUP_REMOVED lines=23> */
.L_x_344:
[----:B------:R-:W-:Y:S05]  /*6030*/  BSYNC.RECONVERGENT B1 ;  /* 0x0000000000017941 */ /* 0x000fea0003800200 */
.L_x_343:
        /* <DEDUP_REMOVED lines=21> */
.L_x_346:
[----:B------:R-:W-:Y:S05]  /*6190*/  BSYNC.RECONVERGENT B1 ;  /* 0x0000000000017941 */ /* 0x000fea0003800200 */
.L_x_345:
        /* <DEDUP_REMOVED lines=21> */
.L_x_348:
[----:B------:R-:W-:Y:S05]  /*62f0*/  BSYNC.RECONVERGENT B1 ;  /* 0x0000000000017941 */ /* 0x000fea0003800200 */
.L_x_347:
        /* <DEDUP_REMOVED lines=20> */
.L_x_268:
[----:B------:R-:W-:Y:S05]  /*6440*/  BSYNC.RECONVERGENT B0 ;  /* 0x0000000000007941 */ /* 0x000fea0003800200 */
.L_x_235:
[----:B------:R-:W-:Y:S05]  /*6450*/  @P1 EXIT ;  /* 0x000000000000194d */ /* 0x000fea0003800000 */
[----:B0123--:R-:W0:Y:S02]  /*6460*/  LDC.64 R2, c[0x0][0x390] ;  /* 0x0000e400ff027b82 */ /* 0x00fe240000000a00 */
[----:B0-----:R-:W-:Y:S04]  /*6470*/  STG.E.64 desc[UR8][R2.64], R12 ;  /* 0x0000000c02007986 */ /* 0x001fe8000c101b08 */
[----:B------:R-:W-:Y:S01]  /*6480*/  STG.E.64 desc[UR8][R2.64+0x8], R14 ;  /* 0x0000080e02007986 */ /* 0x000fe2000c101b08 */
[----:B------:R-:W-:Y:S05]  /*6490*/  EXIT ;  /* 0x000000000000794d */ /* 0x000fea0003800000 */
.L_x_349:
        /* <DEDUP_REMOVED lines=14> */
.L_x_761:


//--------------------- .text._ZN6thrust24THRUST_300001_SM_1000_NS8cuda_cub4core6detail13_kernel_agentINS1_8__reduce11ReduceAgentIPN4cuda3std3__45tupleIJdlEEESC_SB_iNS1_9__extrema9arg_max_fIdl6AbsMaxEEEEJSC_SC_iSG_EEEvDpT0_ --------------------------
	.section	.text._ZN6thrust24THRUST_300001_SM_1000_NS8cuda_cub4core6detail13_kernel_agentINS1_8__reduce11ReduceAgentIPN4cuda3std3__45tupleIJdlEEESC_SB_iNS1_9__extrema9arg_max_fIdl6AbsMaxEEEEJSC_SC_iSG_EEEvDpT0_,"ax",@progbits
	.align	128
        .global         _ZN6thrust24THRUST_300001_SM_1000_NS8cuda_cub4core6detail13_kernel_agentINS1_8__reduce11ReduceAgentIPN4cuda3std3__45tupleIJdlEEESC_SB_iNS1_9__extrema9arg_max_fIdl6AbsMaxEEEEJSC_SC_iSG_EEEvDpT0_
        .type           _ZN6thrust24THRUST_300001_SM_1000_NS8cuda_cub4core6detail13_kernel_agentINS1_8__reduce11ReduceAgentIPN4cuda3std3__45tupleIJdlEEESC_SB_iNS1_9__extrema9arg_max_fIdl6AbsMaxEEEEJSC_SC_iSG_EEEvDpT0_,@function
        .size           _ZN6thrust24THRUST_300001_SM_1000_NS8cuda_cub4core6detail13_kernel_agentINS1_8__reduce11ReduceAgentIPN4cuda3std3__45tupleIJdlEEESC_SB_iNS1_9__extrema9arg_max_fIdl6AbsMaxEEEEJSC_SC_iSG_EEEvDpT0_,(.L_x_762 - _ZN6thrust24THRUST_300001_SM_1000_NS8cuda_cub4core6detail13_kernel_agentINS1_8__reduce11ReduceAgentIPN4cuda3std3__45tupleIJdlEEESC_SB_iNS1_9__extrema9arg_max_fIdl6AbsMaxEEEEJSC_SC_iSG_EEEvDpT0_)
        .other          _ZN6thrust24THRUST_300001_SM_1000_NS8cuda_cub4core6detail13_kernel_agentINS1_8__reduce11ReduceAgentIPN4cuda3std3__45tupleIJdlEEESC_SB_iNS1_9__extrema9arg_max_fIdl6AbsMaxEEEEJSC_SC_iSG_EEEvDpT0_,@"STO_CUDA_ENTRY STV_DEFAULT"
_ZN6thrust24THRUST_300001_SM_1000_NS8cuda_cub4core6detail13_kernel_agentINS1_8__reduce11ReduceAgentIPN4cuda3std3__45tupleIJdlEEESC_SB_iNS1_9__extrema9arg_max_fIdl6AbsMaxEEEEJSC_SC_iSG_EEEvDpT0_:
.text._ZN6thrust24THRUST_300001_SM_1000_NS8cuda_cub4core6detail13_kernel_agentINS1_8__reduce11ReduceAgentIPN4cuda3std3__45tupleIJdlEEESC_SB_iNS1_9__extrema9arg_max_fIdl6AbsMaxEEEEJSC_SC_iSG_EEEvDpT0_:
        /* <DEDUP_REMOVED lines=21> */
.L_x_353:
[----:B0-----:R-:W-:Y:S05]  /*0150*/  BSYNC.RECONVERGENT B1 ;  /* 0x0000000000017941 */ /* 0x001fea0003800200 */
.L_x_352:
        /* <DEDUP_REMOVED lines=15> */
.L_x_360:
        /* <DEDUP_REMOVED lines=31> */
.L_x_359:
[----:B------:R-:W-:Y:S05]  /*0440*/  BSYNC.RECONVERGENT B3 ;  /* 0x0000000000037941 */ /* 0x000fea0003800200 */
.L_x_358:
[----:B------:R-:W-:Y:S02]  /*0450*/  IMAD.X R3, RZ, RZ, R3, P3 ;  /* 0x000000ffff037224 */ /* 0x000fe400018e0603 */
[----:B------:R-:W-:Y:S01]  /*0460*/  VIADD R19, R19, 0x100 ;  /* 0x0000010013137836 */ /* 0x000fe20000000000 */
[----:B------:R-:W-:Y:S06]  /*0470*/  @P2 BRA `(.L_x_360) ;  /* 0xfffffffc00742947 */ /* 0x000fec000383ffff */
.L_x_357:
[----:B------:R-:W-:Y:S05]  /*0480*/  BSYNC.RECONVERGENT B2 ;  /* 0x0000000000027941 */ /* 0x000fea0003800200 */
.L_x_356:
[----:B------:R-:W0:Y:S01]  /*0490*/  LDC.64 R8, c[0x0][0x380] ;  /* 0x0000e000ff087b82 */ /* 0x000e220000000a00 */
[----:B------:R-:W-:-:S13]  /*04a0*/  ISETP.GE.U32.AND P0, PT, R4, 0x300, PT ;  /* 0x000003000400780c */ /* 0x000fda0003f06070 */
[----:B------:R-:W-:Y:S05]  /*04b0*/  @!P0 BRA `(.L_x_355) ;  /* 0x0000000400908947 */ /* 0x000fea0003800000 */
.L_x_369:
        /* <DEDUP_REMOVED lines=13> */
[----:B------:R-:W-:Y:S01]  /*0590*/  IMAD.MOV.U32 R23, RZ, RZ, R12 ;  /* 0x000000ffff177224 */ /* 0x000fe200078e000c */
[----:B------:R-:W-:Y:S01]  /*05a0*/  MOV R25, R13 ;  /* 0x0000000d00197202 */ /* 0x000fe20000000f00 */
[----:B------:R-:W-:Y:S02]  /*05b0*/  IMAD.MOV.U32 R2, RZ, RZ, R14 ;  /* 0x000000ffff027224 */ /* 0x000fe400078e000e */
[----:B------:R-:W-:-:S09]  /*05c0*/  IMAD.MOV.U32 R3, RZ, RZ, R15 ;  /* 0x000000ffff037224 */ /* 0x000fd200078e000f */
        /* <DEDUP_REMOVED lines=9> */
.L_x_362:
[----:B------:R-:W-:Y:S05]  /*0660*/  BSYNC.RECONVERGENT B2 ;  /* 0x0000000000027941 */ /* 0x000fea0003800200 */
.L_x_361:
        /* <DEDUP_REMOVED lines=25> */
.L_x_364:
[----:B------:R-:W-:Y:S05]  /*0800*/  BSYNC.RECONVERGENT B2 ;  /* 0x0000000000027941 */ /* 0x000fea0003800200 */
.L_x_363:
        /* <DEDUP_REMOVED lines=21> */
.L_x_366:
[----:B------:R-:W-:Y:S05]  /*0960*/  BSYNC.RECONVERGENT B2 ;  /* 0x0000000000027941 */ /* 0x000fea0003800200 */
.L_x_365:
        /* <DEDUP_REMOVED lines=21> */
.L_x_368:
[----:B------:R-:W-:Y:S05]  /*0ac0*/  BSYNC.RECONVERGENT B2 ;  /* 0x0000000000027941 */ /* 0x000fea0003800200 */
.L_x_367:
[----:B------:R-:W-:-:S05]  /*0ad0*/  VIADD R19, R19, 0x400 ;  /* 0x0000040013137836 */ /* 0x000fca0000000000 */
[----:B------:R-:W-:-:S13]  /*0ae0*/  ISETP.GE.AND P0, PT, R19, UR5, PT ;  /* 0x0000000513007c0c */ /* 0x000fda000bf06270 */
[----:B------:R-:W-:Y:S05]  /*0af0*/  @!P0 BRA `(.L_x_369) ;  /* 0xfffffff800708947 */ /* 0x000fea000383ffff */
.L_x_355:
[----:B------:R-:W-:Y:S05]  /*0b00*/  BSYNC.RECONVERGENT B1 ;  /* 0x0000000000017941 */ /* 0x000fea0003800200 */
.L_x_354:
        /* <DEDUP_REMOVED lines=35> */
.L_x_372:
[----:B------:R-:W-:Y:S05]  /*0d40*/  BSYNC.RECONVERGENT B1 ;  /* 0x0000000000017941 */ /* 0x000fea0003800200 */
.L_x_371:
        /* <DEDUP_REMOVED lines=31> */
.L_x_374:
[----:B------:R-:W-:Y:S05]  /*0f40*/  BSYNC.RECONVERGENT B1 ;  /* 0x0000000000017941 */ /* 0x000fea0003800200 */
.L_x_373:
        /* <DEDUP_REMOVED lines=31> */
.L_x_376:
[----:B------:R-:W-:Y:S05]  /*1140*/  BSYNC.RECONVERGENT B1 ;  /* 0x0000000000017941 */ /* 0x000fea0003800200 */
.L_x_375:
        /* <DEDUP_REMOVED lines=31> */
.L_x_378:
[----:B------:R-:W-:Y:S05]  /*1340*/  BSYNC.RECONVERGENT B1 ;  /* 0x0000000000017941 */ /* 0x000fea0003800200 */
.L_x_377:
[----:B------:R-:W-:Y:S01]  /*1350*/  ISETP.GT.AND P0, PT, R9, 0xf, PT ;  /* 0x0000000f0900780c */ /* 0x000fe20003f04270 */
[----:B-1----:R1:W1:Y:S01]  /*1360*/  SHFL.DOWN PT, R6, R4, 0x10, 0x1f ;  /* 0x0a001f0004067f89 */ /* 0x00226200000e0000 */
[----:B------:R-:W-:Y:S01]  /*1370*/  BSSY.RECONVERGENT B1, `(.L_x_379) ;  /* 0x000001d000017945 */ /* 0x000fe20003800200 */
[----:B0-----:R-:W-:Y:S01]  /*1380*/  MOV R14, R8 ;  /* 0x00000008000e7202 */ /* 0x001fe20000000f00 */
[----:B----4-:R-:W-:Y:S01]  /*1390*/  IMAD.MOV.U32 R15, RZ, RZ, R10 ;  /* 0x000000ffff0f7224 */ /* 0x010fe200078e000a */
[----:B--2---:R0:W2:Y:S01]  /*13a0*/  SHFL.DOWN PT, R7, R5, 0x10, 0x1f ;  /* 0x0a001f0005077f89 */ /* 0x0040a200000e0000 */
[----:B------:R-:W-:Y:S02]  /*13b0*/  IMAD.MOV.U32 R2, RZ, RZ, R4 ;  /* 0x000000ffff027224 */ /* 0x000fe400078e0004 */
[----:B------:R-:W-:Y:S01]  /*13c0*/  IMAD.MOV.U32 R3, RZ, RZ, R5 ;  /* 0x000000ffff037224 */ /* 0x000fe200078e0005 */
[----:B------:R0:W4:Y:S04]  /*13d0*/  SHFL.DOWN PT, R11, R8, 0x10, 0x1f ;  /* 0x0a001f00080b7f89 */ /* 0x00012800000e0000 */
        /* <DEDUP_REMOVED lines=22> */
.L_x_380:
[----:B------:R-:W-:Y:S05]  /*1540*/  BSYNC.RECONVERGENT B1 ;  /* 0x0000000000017941 */ /* 0x000fea0003800200 */
.L_x_379:
        /* <DEDUP_REMOVED lines=11> */
.L_x_382:
[----:B------:R-:W-:Y:S05]  /*1600*/  BSYNC.RECONVERGENT B1 ;  /* 0x0000000000017941 */ /* 0x000fea0003800200 */
.L_x_381:
        /* <DEDUP_REMOVED lines=31> */
.L_x_385:
[----:B------:R-:W-:Y:S05]  /*1800*/  BSYNC.RECONVERGENT B1 ;  /* 0x0000000000017941 */ /* 0x000fea0003800200 */
.L_x_384:
        /* <DEDUP_REMOVED lines=10> */
[----:B------:R-:W-:Y:S01]  /*18b0*/  MOV R15, R26 ;  /* 0x0000001a000f7202 */ /* 0x000fe20000000f00 */
[----:B------:R-:W-:Y:S02]  /*18c0*/  IMAD.MOV.U32 R29, RZ, RZ, R27 ;  /* 0x000000ffff1d7224 */ /* 0x000fe400078e001b */
[----:B------:R-:W-:Y:S02]  /*18d0*/  IMAD.MOV.U32 R4, RZ, RZ, R24 ;  /* 0x000000ffff047224 */ /* 0x000fe400078e0018 */
[----:B------:R-:W-:-:S08]  /*18e0*/  IMAD.MOV.U32 R5, RZ, RZ, R25 ;  /* 0x000000ffff057224 */ /* 0x000fd000078e0019 */
        /* <DEDUP_REMOVED lines=9> */
.L_x_387:
[----:B------:R-:W-:Y:S05]  /*1980*/  BSYNC.RECONVERGENT B1 ;  /* 0x0000000000017941 */ /* 0x000fea0003800200 */
.L_x_386:
        /* <DEDUP_REMOVED lines=21> */
.L_x_389:
[----:B------:R-:W-:Y:S05]  /*1ae0*/  BSYNC.RECONVERGENT B1 ;  /* 0x0000000000017941 */ /* 0x000fea0003800200 */
.L_x_388:
        /* <DEDUP_REMOVED lines=23> */
.L_x_391:
[----:B------:R-:W-:Y:S05]  /*1c60*/  BSYNC.RECONVERGENT B1 ;  /* 0x0000000000017941 */ /* 0x000fea0003800200 */
.L_x_390:
        /* <DEDUP_REMOVED lines=21> */
.L_x_393:
[----:B------:R-:W-:Y:S05]  /*1dc0*/  BSYNC.RECONVERGENT B1 ;  /* 0x0000000000017941 */ /* 0x000fea0003800200 */
.L_x_392:
        /* <DEDUP_REMOVED lines=21> */
.L_x_395:
[----:B------:R-:W-:Y:S05]  /*1f20*/  BSYNC.RECONVERGENT B1 ;  /* 0x0000000000017941 */ /* 0x000fea0003800200 */
.L_x_394:
        /* <DEDUP_REMOVED lines=21> */
.L_x_370:
        /* <DEDUP_REMOVED lines=19> */
[----:B0-----:R-:W-:Y:S01]  /*21b0*/  MOV R16, R9 ;  /* 0x0000000900107202 */ /* 0x001fe20000000f00 */
[----:B--2---:R-:W-:Y:S02]  /*21c0*/  IMAD.MOV.U32 R18, RZ, RZ, R11 ;  /* 0x000000ffff127224 */ /* 0x004fe400078e000b */
[----:B------:R-:W-:Y:S02]  /*21d0*/  IMAD.MOV.U32 R2, RZ, RZ, R6 ;  /* 0x000000ffff027224 */ /* 0x000fe400078e0006 */
[----:B------:R-:W-:-:S08]  /*21e0*/  IMAD.MOV.U32 R3, RZ, RZ, R7 ;  /* 0x000000ffff037224 */ /* 0x000fd000078e0007 */
        /* <DEDUP_REMOVED lines=15> */
.L_x_397:
[----:B------:R-:W-:Y:S05]  /*22e0*/  BSYNC.RECONVERGENT B1 ;  /* 0x0000000000017941 */ /* 0x000fea0003800200 */
.L_x_396:
        /* <DEDUP_REMOVED lines=32> */
.L_x_399:
[----:B------:R-:W-:Y:S05]  /*24f0*/  BSYNC.RECONVERGENT B1 ;  /* 0x0000000000017941 */ /* 0x000fea0003800200 */
.L_x_398:
[----:B-1----:R-:W-:Y:S01]  /*2500*/  VIADD R2, R4, 0x4 ;  /* 0x0000000404027836 */ /* 0x002fe20000000000 */
[----:B---3--:R1:W3:Y:S01]  /*2510*/  SHFL.DOWN PT, R8, R6, 0x4, R5 ;  /* 0x0880000006087989 */ /* 0x0082e200000e0005 */
[----:B------:R-:W-:Y:S01]  /*2520*/  BSSY.RECONVERGENT B1, `(.L_x_400) ;  /* 0x000001e000017945 */ /* 0x000fe20003800200 */
[----:B------:R-:W-:Y:S01]  /*2530*/  IMAD.MOV.U32 R14, RZ, RZ, R10 ;  /* 0x000000ffff0e7224 */ /* 0x000fe200078e000a */
[----:B------:R-:W-:Y:S01]  /*2540*/  MOV R3, R7 ;  /* 0x0000000700037202 */ /* 0x000fe20000000f00 */
[----:B0-----:R1:W0:Y:S01]  /*2550*/  SHFL.DOWN PT, R9, R7, 0x4, R5 ;  /* 0x0880000007097989 */ /* 0x00122200000e0005 */
[----:B------:R-:W-:Y:S01]  /*2560*/  ISETP.GT.AND P0, PT, R2, R5, PT ;  /* 0x000000050200720c */ /* 0x000fe20003f04270 */
[----:B------:R-:W-:Y:S02]  /*2570*/  IMAD.MOV.U32 R16, RZ, RZ, R12 ;  /* 0x000000ffff107224 */ /* 0x000fe400078e000c */
[----:B--2---:R1:W2:Y:S01]  /*2580*/  SHFL.DOWN PT, R11, R10, 0x4, R5 ;  /* 0x088000000a0b7989 */ /* 0x0042a200000e0005 */
[----:B------:R-:W-:-:S03]  /*2590*/  IMAD.MOV.U32 R2, RZ, RZ, R6 ;  /* 0x000000ffff027224 */ /* 0x000fc600078e0006 */
[----:B----4-:R1:W4:Y:S06]  /*25a0*/  SHFL.DOWN PT, R13, R12, 0x4, R5 ;  /* 0x088000000c0d7989 */ /* 0x01032c00000e0005 */
        /* <DEDUP_REMOVED lines=21> */
.L_x_401:
[----:B------:R-:W-:Y:S05]  /*2700*/  BSYNC.RECONVERGENT B1 ;  /* 0x0000000000017941 */ /* 0x000fea0003800200 */
.L_x_400:
        /* <DEDUP_REMOVED lines=32> */
.L_x_403:
[----:B------:R-:W-:Y:S05]  /*2910*/  BSYNC.RECONVERGENT B1 ;  /* 0x0000000000017941 */ /* 0x000fea0003800200 */
.L_x_402:
[----:B-1----:R-:W-:Y:S01]  /*2920*/  VIADD R2, R4, 0x10 ;  /* 0x0000001004027836 */ /* 0x002fe20000000000 */
[----:B---3--:R1:W3:Y:S01]  /*2930*/  SHFL.DOWN PT, R8, R6, 0x10, R5 ;  /* 0x0a00000006087989 */ /* 0x0082e200000e0005 */
[----:B------:R-:W-:Y:S01]  /*2940*/  BSSY.RECONVERGENT B1, `(.L_x_404) ;  /* 0x000001e000017945 */ /* 0x000fe20003800200 */
[----:B------:R-:W-:Y:S02]  /*2950*/  IMAD.MOV.U32 R14, RZ, RZ, R10 ;  /* 0x000000ffff0e7224 */ /* 0x000fe400078e000a */
[----:B------:R-:W-:Y:S01]  /*2960*/  ISETP.GT.AND P0, PT, R2, R5, PT ;  /* 0x000000050200720c */ /* 0x000fe20003f04270 */
[----:B0-----:R1:W0:Y:S01]  /*2970*/  SHFL.DOWN PT, R9, R7, 0x10, R5 ;  /* 0x0a00000007097989 */ /* 0x00122200000e0005 */
[----:B------:R-:W-:Y:S01]  /*2980*/  IMAD.MOV.U32 R15, RZ, RZ, R12 ;  /* 0x000000ffff0f7224 */ /* 0x000fe200078e000c */
[----:B------:R-:W-:Y:S01]  /*2990*/  MOV R2, R6 ;  /* 0x0000000600027202 */ /* 0x000fe20000000f00 */
[----:B------:R-:W-:Y:S01]  /*29a0*/  IMAD.MOV.U32 R3, RZ, RZ, R7 ;  /* 0x000000ffff037224 */ /* 0x000fe200078e0007 */
[----:B--2---:R1:W2:Y:S04]  /*29b0*/  SHFL.DOWN PT, R11, R10, 0x10, R5 ;  /* 0x0a0000000a0b7989 */ /* 0x0042a800000e0005 */
        /* <DEDUP_REMOVED lines=22> */
.L_x_405:
[----:B------:R-:W-:Y:S05]  /*2b20*/  BSYNC.RECONVERGENT B1 ;  /* 0x0000000000017941 */ /* 0x000fea0003800200 */
.L_x_404:
        /* <DEDUP_REMOVED lines=11> */
.L_x_407:
[----:B------:R-:W-:Y:S05]  /*2be0*/  BSYNC.RECONVERGENT B1 ;  /* 0x0000000000017941 */ /* 0x000fea0003800200 */
.L_x_406:
        /* <DEDUP_REMOVED lines=35> */
.L_x_409:
[----:B------:R-:W-:Y:S05]  /*2e20*/  BSYNC.RECONVERGENT B1 ;  /* 0x0000000000017941 */ /* 0x000fea0003800200 */
.L_x_408:
[----:B------:R-:W-:Y:S01]  /*2e30*/  UISETP.GE.AND UP0, UPT, UR8, 0x41, UPT ;  /* 0x000000410800788c */ /* 0x000fe2000bf06270 */
[----:B0-----:R-:W-:Y:S01]  /*2e40*/  IMAD.MOV.U32 R9, RZ, RZ, R11 ;  /* 0x000000ffff097224 */ /* 0x001fe200078e000b */
[----:B------:R-:W-:Y:S01]  /*2e50*/  MOV R2, R4 ;  /* 0x0000000400027202 */ /* 0x000fe20000000f00 */
[----:B------:R-:W-:Y:S02]  /*2e60*/  IMAD.MOV.U32 R0, RZ, RZ, R8 ;  /* 0x000000ffff007224 */ /* 0x000fe400078e0008 */
[----:B------:R-:W-:-:S04]  /*2e70*/  IMAD.MOV.U32 R3, RZ, RZ, R5 ;  /* 0x000000ffff037224 */ /* 0x000fc800078e0005 */
        /* <DEDUP_REMOVED lines=27> */
.L_x_411:
[----:B------:R-:W-:Y:S05]  /*3030*/  BSYNC.RECONVERGENT B1 ;  /* 0x0000000000017941 */ /* 0x000fea0003800200 */
.L_x_410:
        /* <DEDUP_REMOVED lines=32> */
.L_x_413:
[----:B------:R-:W-:Y:S05]  /*3240*/  BSYNC.RECONVERGENT B1 ;  /* 0x0000000000017941 */ /* 0x000fea0003800200 */
.L_x_412:
[----:B------:R-:W-:Y:S01]  /*3250*/  UISETP.GE.AND UP0, UPT, UR8, 0x81, UPT ;  /* 0x000000810800788c */ /* 0x000fe2000bf06270 */
[----:B------:R-:W-:Y:S01]  /*3260*/  IMAD.MOV.U32 R9, RZ, RZ, R11 ;  /* 0x000000ffff097224 */ /* 0x000fe200078e000b */
        /* <DEDUP_REMOVED lines=30> */
.L_x_415:
[----:B------:R-:W-:Y:S05]  /*3450*/  BSYNC.RECONVERGENT B1 ;  /* 0x0000000000017941 */ /* 0x000fea0003800200 */
.L_x_414:
        /* <DEDUP_REMOVED lines=32> */
.L_x_417:
[----:B------:R-:W-:Y:S05]  /*3660*/  BSYNC.RECONVERGENT B1 ;  /* 0x0000000000017941 */ /* 0x000fea0003800200 */
.L_x_416:
        /* <DEDUP_REMOVED lines=13> */
[----:B------:R-:W-:Y:S01]  /*3740*/  MOV R6, R2 ;  /* 0x0000000200067202 */ /* 0x000fe20000000f00 */
[----:B------:R-:W-:Y:S02]  /*3750*/  IMAD.MOV.U32 R7, RZ, RZ, R3 ;  /* 0x000000ffff077224 */ /* 0x000fe400078e0003 */
[----:B-1----:R-:W-:Y:S02]  /*3760*/  IMAD.MOV.U32 R9, RZ, RZ, R12 ;  /* 0x000000ffff097224 */ /* 0x002fe400078e000c */
        /* <DEDUP_REMOVED lines=16> */
.L_x_419:
[----:B------:R-:W-:Y:S05]  /*3870*/  BSYNC.RECONVERGENT B1 ;  /* 0x0000000000017941 */ /* 0x000fea0003800200 */
.L_x_418:
        /* <DEDUP_REMOVED lines=32> */
.L_x_351:
        /* <DEDUP_REMOVED lines=34> */
[----:B------:R-:W-:-:S04]  /*3ca0*/  IMAD.MOV.U32 R15, RZ, RZ, 0x500 ;  /* 0x00000500ff0f7424 */ /* 0x000fc800078e00ff */
        /* <DEDUP_REMOVED lines=8> */
[----:B------:R-:W-:Y:S02]  /*3d30*/  @P2 MOV R9, R13 ;  /* 0x0000000d00092202 */ /* 0x000fe40000000f00 */
[----:B------:R-:W-:-:S04]  /*3d40*/  @P2 SEL R7, R11, R7, P0 ;  /* 0x000000070b072207 */ /* 0x000fc80000000000 */
        /* <DEDUP_REMOVED lines=10> */
[----:B------:R-:W-:Y:S06]  /*3df0*/  BRA.U !UP0, `(.L_x_420) ;  /* 0x0000000508287547 */ /* 0x000fec000b800000 */
[----:B------:R-:W-:Y:S01]  /*3e00*/  IMAD.MOV.U32 R25, RZ, RZ, R2 ;  /* 0x000000ffff197224 */ /* 0x000fe200078e0002 */
[----:B------:R-:W0:Y:S01]  /*3e10*/  LDCU UR4, c[0x0][0x390] ;  /* 0x00007200ff0477ac */ /* 0x000e220008000800 */
[----:B------:R-:W-:Y:S02]  /*3e20*/  IMAD.MOV.U32 R24, RZ, RZ, R3 ;  /* 0x000000ffff187224 */ /* 0x000fe400078e0003 */
[----:B------:R-:W-:-:S07]  /*3e30*/  IMAD.MOV.U32 R27, RZ, RZ, 0x500 ;  /* 0x00000500ff1b7424 */ /* 0x000fce00078e00ff */
.L_x_421:
[----:B------:R-:W1:Y:S01]  /*3e40*/  LDC.64 R22, c[0x0][0x380] ;  /* 0x0000e000ff167b82 */ /* 0x000e620000000a00 */
[----:B------:R-:W-:-:S04]  /*3e50*/  IMAD.IADD R3, R0, 0x1, R27 ;  /* 0x0000000100037824 */ /* 0x000fc800078e021b */
[----:B-1----:R-:W-:-:S05]  /*3e60*/  IMAD.WIDE.U32 R22, R3, 0x10, R22 ;  /* 0x0000001003167825 */ /* 0x002fca00078e0016 */
        /* <DEDUP_REMOVED lines=14> */
[----:B------:R-:W-:Y:S02]  /*3f50*/  @P2 FSEL R29, R5, R21, P0 ;  /* 0x00000015051d2208 */ /* 0x000fe40000000000 */
[----:B------:R-:W2:Y:S01]  /*3f60*/  LDG.E.64.CONSTANT R4, desc[UR6][R22.64+0x4000] ;  /* 0x0040000616047981 */ /* 0x000ea2000c1e9b00 */
[----:B------:R-:W-:Y:S02]  /*3f70*/  @P2 IMAD.MOV.U32 R20, RZ, RZ, R26 ;  /* 0x000000ffff142224 */ /* 0x000fe400078e001a */
[----:B------:R-:W-:-:S06]  /*3f80*/  @P2 IMAD.MOV.U32 R21, RZ, RZ, R29 ;  /* 0x000000ffff152224 */ /* 0x000fcc00078e001d */
        /* <DEDUP_REMOVED lines=32> */
[----:B------:R-:W-:-:S05]  /*4190*/  VIADD R7, R27, 0xa00 ;  /* 0x00000a001b077836 */ /* 0x000fca0000000000 */
[----:B0-----:R-:W-:Y:S01]  /*41a0*/  ISETP.GT.AND P1, PT, R7, UR4, PT ;  /* 0x0000000407007c0c */ /* 0x001fe2000bf24270 */
[----:B------:R-:W-:-:S04]  /*41b0*/  VIADD R15, R27, 0x500 ;  /* 0x000005001b0f7836 */ /* 0x000fc80000000000 */
[----:B------:R-:W-:Y:S01]  /*41c0*/  IMAD.MOV.U32 R27, RZ, RZ, R15 ;  /* 0x000000ffff1b7224 */ /* 0x000fe200078e000f */
        /* <DEDUP_REMOVED lines=11> */
[----:B------:R-:W-:Y:S01]  /*4280*/  IMAD.MOV.U32 R24, RZ, RZ, R3 ;  /* 0x000000ffff187224 */ /* 0x000fe200078e0003 */
[----:B------:R-:W-:Y:S06]  /*4290*/  @!P1 BRA `(.L_x_421) ;  /* 0xfffffff800e89947 */ /* 0x000fec000383ffff */
.L_x_420:
[----:B------:R-:W-:-:S13]  /*42a0*/  ISETP.GE.AND P0, PT, R15, UR4, PT ;  /* 0x000000040f007c0c */ /* 0x000fda000bf06270 */
        /* <DEDUP_REMOVED lines=12> */
[----:B------:R-:W0:Y:S01]  /*4370*/  LDC.64 R6, c[0x0][0x380] ;  /* 0x0000e000ff067b82 */ /* 0x000e220000000a00 */
[----:B------:R-:W-:Y:S01]  /*4380*/  LEA.HI R8, R20, 0x1, RZ, 0x18 ;  /* 0x0000000114087811 */ /* 0x000fe200078fc0ff */
[----:B------:R-:W-:Y:S01]  /*4390*/  IMAD.IADD R21, R0, 0x1, R15 ;  /* 0x0000000100157824 */ /* 0x000fe200078e020f */
[----:B------:R-:W-:Y:S02]  /*43a0*/  MOV R12, R0 ;  /* 0x00000000000c7202 */ /* 0x000fe40000000f00 */
[----:B------:R-:W-:-:S05]  /*43b0*/  LOP3.LUT R8, R8, 0x3, RZ, 0xc0, !PT ;  /* 0x0000000308087812 */ /* 0x000fca00078ec0ff */
[----:B------:R-:W-:-:S07]  /*43c0*/  IMAD.MOV R14, RZ, RZ, -R8 ;  /* 0x000000ffff0e7224 */ /* 0x000fce00078e0a08 */
.L_x_428:
[----:B0-----:R-:W-:-:S05]  /*43d0*/  IMAD.WIDE.U32 R18, R21, 0x10, R6 ;  /* 0x0000001015127825 */ /* 0x001fca00078e0006 */
[----:B------:R-:W2:Y:S04]  /*43e0*/  LDG.E.64.CONSTANT R8, desc[UR6][R18.64] ;  /* 0x0000000612087981 */ /* 0x000ea8000c1e9b00 */
[----:B------:R-:W3:Y:S01]  /*43f0*/  LDG.E.64.CONSTANT R10, desc[UR6][R18.64+0x8] ;  /* 0x00000806120a7981 */ /* 0x000ee2000c1e9b00 */
[----:B------:R-:W-:Y:S01]  /*4400*/  VIADD R14, R14, 0x1 ;  /* 0x000000010e0e7836 */ /* 0x000fe20000000000 */
[----:B------:R-:W-:Y:S01]  /*4410*/  BSSY.RECONVERGENT B3, `(.L_x_426) ;  /* 0x000001a000037945 */ /* 0x000fe20003800200 */
[----:B------:R-:W-:Y:S02]  /*4420*/  IMAD.MOV.U32 R23, RZ, RZ, R2 ;  /* 0x000000ffff177224 */ /* 0x000fe400078e0002 */
        /* <DEDUP_REMOVED lines=24> */
.L_x_427:
[----:B------:R-:W-:Y:S05]  /*45b0*/  BSYNC.RECONVERGENT B3 ;  /* 0x0000000000037941 */ /* 0x000fea0003800200 */
.L_x_426:
[----:B------:R-:W-:Y:S02]  /*45c0*/  VIADD R12, R12, 0x100 ;  /* 0x000001000c0c7836 */ /* 0x000fe40000000000 */
[----:B------:R-:W-:Y:S01]  /*45d0*/  VIADD R21, R21, 0x100 ;  /* 0x0000010015157836 */ /* 0x000fe20000000000 */
[----:B------:R-:W-:Y:S06]  /*45e0*/  @P2 BRA `(.L_x_428) ;  /* 0xfffffffc00782947 */ /* 0x000fec000383ffff */
.L_x_425:
[----:B------:R-:W-:Y:S05]  /*45f0*/  BSYNC.RECONVERGENT B2 ;  /* 0x0000000000027941 */ /* 0x000fea0003800200 */
.L_x_424:
[----:B------:R-:W-:-:S13]  /*4600*/  ISETP.GE.U32.AND P0, PT, R20, 0x300, PT ;  /* 0x000003001400780c */ /* 0x000fda0003f06070 */
[----:B------:R-:W-:Y:S05]  /*4610*/  @!P0 BRA `(.L_x_423) ;  /* 0x0000000400c88947 */ /* 0x000fea0003800000 */
[----:B------:R-:W0:Y:S01]  /*4620*/  LDCU.64 UR8, c[0x0][0x380] ;  /* 0x00007000ff0877ac */ /* 0x000e220008000a00 */
[----:B------:R-:W1:Y:S01]  /*4630*/  LDC.64 R10, c[0x0][0x380] ;  /* 0x0000e000ff0a7b82 */ /* 0x000e620000000a00 */
[C---:B------:R-:W-:Y:S01]  /*4640*/  IADD3 R17, P0, PT, R12.reuse, R15, RZ ;  /* 0x0000000f0c117210 */ /* 0x040fe20007f1e0ff */
[----:B------:R-:W-:-:S04]  /*4650*/  IMAD.IADD R15, R12, 0x1, R15 ;  /* 0x000000010c0f7824 */ /* 0x000fc800078e020f */
[----:B------:R-:W-:Y:S01]  /*4660*/  IMAD.X R6, RZ, RZ, RZ, P0 ;  /* 0x000000ffff067224 */ /* 0x000fe200000e06ff */
[----:B0-----:R-:W-:-:S04]  /*4670*/  LEA R14, P1, R17, UR8, 0x4 ;  /* 0x00000008110e7c11 */ /* 0x001fc8000f8220ff */
[----:B------:R-:W-:Y:S02]  /*4680*/  IADD3 R14, P0, PT, R14, 0x3008, RZ ;  /* 0x000030080e0e7810 */ /* 0x000fe40007f1e0ff */
[----:B------:R-:W-:-:S05]  /*4690*/  LEA.HI.X R17, R17, UR9, R6, 0x4, P1 ;  /* 0x0000000911117c11 */ /* 0x000fca00088f2406 */
[----:B------:R-:W-:-:S07]  /*46a0*/  IMAD.X R17, RZ, RZ, R17, P0 ;  /* 0x000000ffff117224 */ /* 0x000fce00000e0611 */
.L_x_437:
[----:B-1----:R-:W-:-:S05]  /*46b0*/  IMAD.WIDE.U32 R8, R15, 0x10, R10 ;  /* 0x000000100f087825 */ /* 0x002fca00078e000a */
[----:B------:R-:W2:Y:S04]  /*46c0*/  LDG.E.64.CONSTANT R22, desc[UR6][R8.64] ;  /* 0x0000000608167981 */ /* 0x000ea8000c1e9b00 */
[----:B------:R0:W3:Y:S02]  /*46d0*/  LDG.E.64.CONSTANT R6, desc[UR6][R8.64+0x8] ;  /* 0x0000080608067981 */ /* 0x0000e4000c1e9b00 */
[----:B0-----:R-:W-:Y:S02]  /*46e0*/  IMAD.MOV.U32 R8, RZ, RZ, R14 ;  /* 0x000000ffff087224 */ /* 0x001fe400078e000e */
[----:B------:R-:W-:-:S05]  /*46f0*/  IMAD.MOV.U32 R9, RZ, RZ, R17 ;  /* 0x000000ffff097224 */ /* 0x000fca00078e0011 */
[----:B------:R0:W5:Y:S04]  /*4700*/  LDG.E.64.CONSTANT R20, desc[UR6][R8.64+-0x2008] ;  /* 0xffdff80608147981 */ /* 0x000168000c1e9b00 */
[----:B------:R0:W5:Y:S01]  /*4710*/  LDG.E.64.CONSTANT R18, desc[UR6][R8.64+-0x2000] ;  /* 0xffe0000608127981 */ /* 0x000162000c1e9b00 */
[----:B------:R-:W-:Y:S01]  /*4720*/  BSSY.RECONVERGENT B2, `(.L_x_429) ;  /* 0x0000015000027945 */ /* 0x000fe20003800200 */
[----:B--2---:R-:W-:Y:S01]  /*4730*/  DSETP.GEU.AND P0, PT, |R4|, |R22|, PT ;  /* 0x400000160400722a */ /* 0x004fe20003f0e200 */
[----:B------:R-:W-:Y:S02]  /*4740*/  IMAD.MOV.U32 R16, RZ, RZ, R22 ;  /* 0x000000ffff107224 */ /* 0x000fe400078e0016 */
[----:B------:R-:W-:Y:S01]  /*4750*/  IMAD.MOV.U32 R17, RZ, RZ, R23 ;  /* 0x000000ffff117224 */ /* 0x000fe200078e0017 */
[----:B---3--:R-:W-:Y:S01]  /*4760*/  MOV R29, R7 ;  /* 0x00000007001d7202 */ /* 0x008fe20000000f00 */
[----:B------:R-:W-:-:S09]  /*4770*/  IMAD.MOV.U32 R27, RZ, RZ, R6 ;  /* 0x000000ffff1b7224 */ /* 0x000fd200078e0006 */
        /* <DEDUP_REMOVED lines=15> */
.L_x_430:
[----:B------:R-:W-:Y:S05]  /*4870*/  BSYNC.RECONVERGENT B2 ;  /* 0x0000000000027941 */ /* 0x000fea0003800200 */
.L_x_429:
[----:B------:R0:W5:Y:S04]  /*4880*/  LDG.E.64.CONSTANT R6, desc[UR6][R8.64+-0x1008] ;  /* 0xffeff80608067981 */ /* 0x000168000c1e9b00 */
[----:B------:R0:W5:Y:S02]  /*4890*/  LDG.E.64.CONSTANT R4, desc[UR6][R8.64+-0x1000] ;  /* 0xfff0000608047981 */ /* 0x000164000c1e9b00 */
[----:B-----5:R-:W-:Y:S01]  /*48a0*/  DSETP.GEU.AND P0, PT, |R16|, |R20|, PT ;  /* 0x400000141000722a */ /* 0x020fe20003f0e200 */
[----:B------:R-:W-:Y:S01]  /*48b0*/  BSSY.RECONVERGENT B2, `(.L_x_431) ;  /* 0x0000014000027945 */ /* 0x000fe20003800200 */
[----:B------:R-:W-:Y:S02]  /*48c0*/  IMAD.MOV.U32 R2, RZ, RZ, R20 ;  /* 0x000000ffff027224 */ /* 0x000fe400078e0014 */
[----:B------:R-:W-:-:S02]  /*48d0*/  IMAD.MOV.U32 R3, RZ, RZ, R21 ;  /* 0x000000ffff037224 */ /* 0x000fc400078e0015 */
        /* <DEDUP_REMOVED lines=17> */
.L_x_432:
[----:B------:R-:W-:Y:S05]  /*49f0*/  BSYNC.RECONVERGENT B2 ;  /* 0x0000000000027941 */ /* 0x000fea0003800200 */
.L_x_431:
[----:B------:R0:W5:Y:S04]  /*4a00*/  LDG.E.64.CONSTANT R16, desc[UR6][R8.64+-0x8] ;  /* 0xfffff80608107981 */ /* 0x000168000c1e9b00 */
[----:B------:R0:W5:Y:S01]  /*4a10*/  LDG.E.64.CONSTANT R18, desc[UR6][R8.64] ;  /* 0x0000000608127981 */ /* 0x000162000c1e9b00 */
[----:B------:R-:W-:Y:S01]  /*4a20*/  DSETP.GEU.AND P0, PT, |R2|, |R6|, PT ;  /* 0x400000060200722a */ /* 0x000fe20003f0e200 */
[----:B------:R-:W-:Y:S01]  /*4a30*/  BSSY.RECONVERGENT B2, `(.L_x_433) ;  /* 0x0000014000027945 */ /* 0x000fe20003800200 */
[----:B------:R-:W-:Y:S02]  /*4a40*/  IMAD.MOV.U32 R20, RZ, RZ, R6 ;  /* 0x000000ffff147224 */ /* 0x000fe400078e0006 */
[----:B------:R-:W-:Y:S02]  /*4a50*/  IMAD.MOV.U32 R21, RZ, RZ, R7 ;  /* 0x000000ffff157224 */ /* 0x000fe400078e0007 */
[----:B------:R-:W-:-:S02]  /*4a60*/  IMAD.MOV.U32 R29, RZ, RZ, R4 ;  /* 0x000000ffff1d7224 */ /* 0x000fc400078e0004 */
        /* <DEDUP_REMOVED lines=16> */
.L_x_434:
[----:B------:R-:W-:Y:S05]  /*4b70*/  BSYNC.RECONVERGENT B2 ;  /* 0x0000000000027941 */ /* 0x000fea0003800200 */
.L_x_433:
[----:B-----5:R-:W-:Y:S01]  /*4b80*/  DSETP.GEU.AND P0, PT, |R20|, |R16|, PT ;  /* 0x400000101400722a */ /* 0x020fe20003f0e200 */
[----:B------:R-:W-:Y:S01]  /*4b90*/  BSSY.RECONVERGENT B2, `(.L_x_435) ;  /* 0x0000014000027945 */ /* 0x000fe20003800200 */
[----:B------:R-:W-:Y:S02]  /*4ba0*/  IMAD.MOV.U32 R4, RZ, RZ, R16 ;  /* 0x000000ffff047224 */ /* 0x000fe400078e0010 */
[----:B------:R-:W-:Y:S02]  /*4bb0*/  IMAD.MOV.U32 R5, RZ, RZ, R17 ;  /* 0x000000ffff057224 */ /* 0x000fe400078e0011 */
[----:B------:R-:W-:Y:S02]  /*4bc0*/  IMAD.MOV.U32 R2, RZ, RZ, R18 ;  /* 0x000000ffff027224 */ /* 0x000fe400078e0012 */
[----:B------:R-:W-:-:S06]  /*4bd0*/  IMAD.MOV.U32 R3, RZ, RZ, R19 ;  /* 0x000000ffff037224 */ /* 0x000fcc00078e0013 */
        /* <DEDUP_REMOVED lines=15> */
.L_x_436:
[----:B------:R-:W-:Y:S05]  /*4cd0*/  BSYNC.RECONVERGENT B2 ;  /* 0x0000000000027941 */ /* 0x000fea0003800200 */
.L_x_435:
[----:B------:R-:W-:Y:S01]  /*4ce0*/  VIADD R12, R12, 0x400 ;  /* 0x000004000c0c7836 */ /* 0x000fe20000000000 */
[----:B------:R-:W-:Y:S01]  /*4cf0*/  IADD3 R14, P1, PT, R8, 0x4000, RZ ;  /* 0x00004000080e7810 */ /* 0x000fe20007f3e0ff */
[----:B------:R-:W-:-:S03]  /*4d00*/  VIADD R15, R15, 0x400 ;  /* 0x000004000f0f7836 */ /* 0x000fc60000000000 */
[----:B------:R-:W-:Y:S01]  /*4d10*/  ISETP.GE.AND P0, PT, R12, R13, PT ;  /* 0x0000000d0c00720c */ /* 0x000fe20003f06270 */
[----:B------:R-:W-:-:S12]  /*4d20*/  IMAD.X R17, RZ, RZ, R9, P1 ;  /* 0x000000ffff117224 */ /* 0x000fd800008e0609 */
[----:B------:R-:W-:Y:S05]  /*4d30*/  @!P0 BRA `(.L_x_437) ;  /* 0xfffffff8005c8947 */ /* 0x000fea000383ffff */
.L_x_423:
[----:B------:R-:W-:Y:S05]  /*4d40*/  BSYNC.RECONVERGENT B1 ;  /* 0x0000000000017941 */ /* 0x000fea0003800200 */
.L_x_422:
        /* <DEDUP_REMOVED lines=32> */
.L_x_439:
[----:B------:R-:W-:Y:S05]  /*4f50*/  BSYNC.RECONVERGENT B1 ;  /* 0x0000000000017941 */ /* 0x000fea0003800200 */
.L_x_438:
        /* <DEDUP_REMOVED lines=12> */
[----:B---3--:R-:W-:Y:S01]  /*5020*/  IMAD.MOV.U32 R8, RZ, RZ, R14 ;  /* 0x000000ffff087224 */ /* 0x008fe200078e000e */
[----:B------:R-:W-:Y:S01]  /*5030*/  MOV R2, R4 ;  /* 0x0000000400027202 */ /* 0x000fe20000000f00 */
[----:B----4-:R-:W-:Y:S02]  /*5040*/  IMAD.MOV.U32 R9, RZ, RZ, R13 ;  /* 0x000000ffff097224 */ /* 0x010fe400078e000d */
        /* <DEDUP_REMOVED lines=16> */
.L_x_441:
[----:B------:R-:W-:Y:S05]  /*5150*/  BSYNC.RECONVERGENT B1 ;  /* 0x0000000000017941 */ /* 0x000fea0003800200 */
.L_x_440:
[----:B------:R-:W-:Y:S01]  /*5160*/  ISETP.GT.AND P0, PT, R10, 0x1b, PT ;  /* 0x0000001b0a00780c */ /* 0x000fe20003f04270 */
[----:B0-----:R0:W0:Y:S01]  /*5170*/  SHFL.DOWN PT, R6, R2, 0x4, 0x1f ;  /* 0x08801f0002067f89 */ /* 0x00102200000e0000 */
[----:B------:R-:W-:Y:S01]  /*5180*/  BSSY.RECONVERGENT B1, `(.L_x_442) ;  /* 0x000001d000017945 */ /* 0x000fe20003800200 */
[----:B------:R-:W-:Y:S02]  /*5190*/  IMAD.MOV.U32 R11, RZ, RZ, R8 ;  /* 0x000000ffff0b7224 */ /* 0x000fe400078e0008 */
[----:B------:R0:W0:Y:S01]  /*51a0*/  SHFL.DOWN PT, R7, R3, 0x4, 0x1f ;  /* 0x08801f0003077f89 */ /* 0x00002200000e0000 */
[----:B------:R-:W-:Y:S02]  /*51b0*/  IMAD.MOV.U32 R12, RZ, RZ, R9 ;  /* 0x000000ffff0c7224 */ /* 0x000fe400078e0009 */
[----:B-1----:R-:W-:Y:S01]  /*51c0*/  IMAD.MOV.U32 R4, RZ, RZ, R2 ;  /* 0x000000ffff047224 */ /* 0x002fe200078e0002 */
[----:B----4-:R1:W4:Y:S01]  /*51d0*/  SHFL.DOWN PT, R13, R8, 0x4, 0x1f ;  /* 0x08801f00080d7f89 */ /* 0x01032200000e0000 */
[----:B--2---:R-:W-:-:S03]  /*51e0*/  IMAD.MOV.U32 R5, RZ, RZ, R3 ;  /* 0x000000ffff057224 */ /* 0x004fc600078e0003 */
[----:B---3--:R1:W2:Y:S01]  /*51f0*/  SHFL.DOWN PT, R14, R9, 0x4, 0x1f ;  /* 0x08801f00090e7f89 */ /* 0x0082a200000e0000 */
[----:B------:R-:W-:Y:S05]  /*5200*/  @P0 BRA `(.L_x_443) ;  /* 0x0000000000500947 */ /* 0x000fea0003800000 */
[----:B0-----:R-:W-:Y:S01]  /*5210*/  DSETP.GEU.AND P0, PT, |R2|, |R6|, PT ;  /* 0x400000060200722a */ /* 0x001fe20003f0e200 */
[----:B----4-:R-:W-:Y:S02]  /*5220*/  IMAD.MOV.U32 R11, RZ, RZ, R13 ;  /* 0x000000ffff0b7224 */ /* 0x010fe400078e000d */
        /* <DEDUP_REMOVED lines=18> */
.L_x_443:
[----:B------:R-:W-:Y:S05]  /*5350*/  BSYNC.RECONVERGENT B1 ;  /* 0x0000000000017941 */ /* 0x000fea0003800200 */
.L_x_442:
[----:B------:R-:W-:Y:S01]  /*5360*/  ISETP.GT.AND P0, PT, R10, 0x17, PT ;  /* 0x000000170a00780c */ /* 0x000fe20003f04270 */
[----:B0-----:R0:W3:Y:S01]  /*5370*/  SHFL.DOWN PT, R2, R4, 0x8, 0x1f ;  /* 0x09001f0004027f89 */ /* 0x0010e200000e0000 */
[----:B------:R-:W-:Y:S01]  /*5380*/  BSSY.RECONVERGENT B1, `(.L_x_444) ;  /* 0x000001d000017945 */ /* 0x000fe20003800200 */
[----:B-1----:R-:W-:Y:S02]  /*5390*/  IMAD.MOV.U32 R8, RZ, RZ, R11 ;  /* 0x000000ffff087224 */ /* 0x002fe400078e000b */
[----:B------:R0:W1:Y:S01]  /*53a0*/  SHFL.DOWN PT, R3, R5, 0x8, 0x1f ;  /* 0x09001f0005037f89 */ /* 0x00006200000e0000 */
[----:B------:R-:W-:Y:S02]  /*53b0*/  IMAD.MOV.U32 R9, RZ, RZ, R12 ;  /* 0x000000ffff097224 */ /* 0x000fe400078e000c */
[----:B------:R-:W-:Y:S01]  /*53c0*/  IMAD.MOV.U32 R6, RZ, RZ, R4 ;  /* 0x000000ffff067224 */ /* 0x000fe200078e0004 */
[----:B--2---:R0:W2:Y:S01]  /*53d0*/  SHFL.DOWN PT, R14, R11, 0x8, 0x1f ;  /* 0x09001f000b0e7f89 */ /* 0x0040a200000e0000 */
[----:B------:R-:W-:-:S03]  /*53e0*/  IMAD.MOV.U32 R7, RZ, RZ, R5 ;  /* 0x000000ffff077224 */ /* 0x000fc600078e0005 */
[----:B----4-:R0:W4:Y:S01]  /*53f0*/  SHFL.DOWN PT, R13, R12, 0x8, 0x1f ;  /* 0x09001f000c0d7f89 */ /* 0x01012200000e0000 */
[----:B------:R-:W-:Y:S05]  /*5400*/  @P0 BRA `(.L_x_445) ;  /* 0x0000000000500947 */ /* 0x000fea0003800000 */
[----:B-1-3--:R-:W-:Y:S01]  /*5410*/  DSETP.GEU.AND P0, PT, |R4|, |R2|, PT ;  /* 0x400000020400722a */ /* 0x00afe20003f0e200 */
[----:B--2---:R-:W-:Y:S01]  /*5420*/  IMAD.MOV.U32 R8, RZ, RZ, R14 ;  /* 0x000000ffff087224 */ /* 0x004fe200078e000e */
        /* <DEDUP_REMOVED lines=18> */
.L_x_445:
[----:B------:R-:W-:Y:S05]  /*5550*/  BSYNC.RECONVERGENT B1 ;  /* 0x0000000000017941 */ /* 0x000fea0003800200 */
.L_x_444:
[----:B------:R-:W-:Y:S01]  /*5560*/  ISETP.GT.AND P0, PT, R10, 0xf, PT ;  /* 0x0000000f0a00780c */ /* 0x000fe20003f04270 */
[----:B0-----:R0:W0:Y:S01]  /*5570*/  SHFL.DOWN PT, R4, R6, 0x10, 0x1f ;  /* 0x0a001f0006047f89 */ /* 0x00102200000e0000 */
[----:B------:R-:W-:Y:S01]  /*5580*/  BSSY.RECONVERGENT B1, `(.L_x_446) ;  /* 0x000001d000017945 */ /* 0x000fe20003800200 */
[----:B--2---:R-:W-:Y:S02]  /*5590*/  IMAD.MOV.U32 R14, RZ, RZ, R8 ;  /* 0x000000ffff0e7224 */ /* 0x004fe400078e0008 */
[----:B------:R2:W0:Y:S01]  /*55a0*/  SHFL.DOWN PT, R5, R7, 0x10, 0x1f ;  /* 0x0a001f0007057f89 */ /* 0x00042200000e0000 */
[----:B------:R-:W-:Y:S02]  /*55b0*/  IMAD.MOV.U32 R15, RZ, RZ, R9 ;  /* 0x000000ffff0f7224 */ /* 0x000fe400078e0009 */
[----:B---3--:R-:W-:Y:S01]  /*55c0*/  IMAD.MOV.U32 R2, RZ, RZ, R6 ;  /* 0x000000ffff027224 */ /* 0x008fe200078e0006 */
[----:B------:R2:W3:Y:S01]  /*55d0*/  SHFL.DOWN PT, R11, R8, 0x10, 0x1f ;  /* 0x0a001f00080b7f89 */ /* 0x0004e200000e0000 */
[----:B-1----:R-:W-:-:S03]  /*55e0*/  IMAD.MOV.U32 R3, RZ, RZ, R7 ;  /* 0x000000ffff037224 */ /* 0x002fc600078e0007 */
[----:B------:R2:W1:Y:S01]  /*55f0*/  SHFL.DOWN PT, R12, R9, 0x10, 0x1f ;  /* 0x0a001f00090c7f89 */ /* 0x00046200000e0000 */
[----:B------:R-:W-:Y:S05]  /*5600*/  @P0 BRA `(.L_x_447) ;  /* 0x0000000000500947 */ /* 0x000fea0003800000 */
[----:B0-----:R-:W-:Y:S01]  /*5610*/  DSETP.GEU.AND P0, PT, |R6|, |R4|, PT ;  /* 0x400000040600722a */ /* 0x001fe20003f0e200 */
[----:B---3--:R-:W-:Y:S02]  /*5620*/  IMAD.MOV.U32 R14, RZ, RZ, R11 ;  /* 0x000000ffff0e7224 */ /* 0x008fe400078e000b */
[----:B-1----:R-:W-:Y:S02]  /*5630*/  IMAD.MOV.U32 R15, RZ, RZ, R12 ;  /* 0x000000ffff0f7224 */ /* 0x002fe400078e000c */
        /* <DEDUP_REMOVED lines=17> */
.L_x_447:
[----:B------:R-:W-:Y:S05]  /*5750*/  BSYNC.RECONVERGENT B1 ;  /* 0x0000000000017941 */ /* 0x000fea0003800200 */
.L_x_446:
        /* <DEDUP_REMOVED lines=11> */
.L_x_449:
[----:B------:R-:W-:Y:S05]  /*5810*/  BSYNC.RECONVERGENT B1 ;  /* 0x0000000000017941 */ /* 0x000fea0003800200 */
.L_x_448:
        /* <DEDUP_REMOVED lines=8> */
[----:B--2---:R-:W2:Y:S04]  /*58a0*/  LDS.128 R4, [R0+0x20] ;  /* 0x0000200000047984 */ /* 0x004ea80000000c00 */
[----:B-1--4-:R1:W4:Y:S04]  /*58b0*/  LDS.64 R12, [R0+0x80] ;  /* 0x00008000000c7984 */ /* 0x0123280000000a00 */
[----:B---3--:R1:W3:Y:S01]  /*58c0*/  LDS.128 R8, [R0+0x30] ;  /* 0x0000300000087984 */ /* 0x0082e20000000c00 */
[----:B0-----:R-:W-:Y:S01]  /*58d0*/  DSETP.GEU.AND P0, PT, |R2|, |R16|, PT ;  /* 0x400000100200722a */ /* 0x001fe20003f0e200 */
[----:B------:R-:W-:-:S02]  /*58e0*/  IMAD.MOV.U32 R24, RZ, RZ, R16 ;  /* 0x000000ffff187224 */ /* 0x000fc400078e0010 */
[----:B------:R-:W-:Y:S02]  /*58f0*/  IMAD.MOV.U32 R25, RZ, RZ, R17 ;  /* 0x000000ffff197224 */ /* 0x000fe400078e0011 */
[----:B--2---:R-:W-:Y:S02]  /*5900*/  IMAD.MOV.U32 R27, RZ, RZ, R4 ;  /* 0x000000ffff1b7224 */ /* 0x004fe400078e0004 */
[----:B------:R-:W-:-:S07]  /*5910*/  IMAD.MOV.U32 R29, RZ, RZ, R5 ;  /* 0x000000ffff1d7224 */ /* 0x000fce00078e0005 */
[----:B-1-34-:R-:W-:Y:S05]  /*5920*/  @!P0 BRA `(.L_x_451) ;  /* 0x0000000000388947 */ /* 0x01afea0003800000 */
        /* <DEDUP_REMOVED lines=14> */
.L_x_451:
[----:B------:R-:W-:Y:S05]  /*5a10*/  BSYNC.RECONVERGENT B1 ;  /* 0x0000000000017941 */ /* 0x000fea0003800200 */
.L_x_450:
        /* <DEDUP_REMOVED lines=23> */
.L_x_453:
[----:B------:R-:W-:Y:S05]  /*5b90*/  BSYNC.RECONVERGENT B1 ;  /* 0x0000000000017941 */ /* 0x000fea0003800200 */
.L_x_452:
        /* <DEDUP_REMOVED lines=21> */
.L_x_455:
[----:B------:R-:W-:Y:S05]  /*5cf0*/  BSYNC.RECONVERGENT B1 ;  /* 0x0000000000017941 */ /* 0x000fea0003800200 */
.L_x_454:
        /* <DEDUP_REMOVED lines=23> */
.L_x_457:
[----:B------:R-:W-:Y:S05]  /*5e70*/  BSYNC.RECONVERGENT B1 ;  /* 0x0000000000017941 */ /* 0x000fea0003800200 */
.L_x_456:
[----:B------:R-:W-:Y:S01]  /*5e80*/  DSETP.GEU.AND P0, PT, |R14|, |R22|, PT ;  /* 0x400000160e00722a */ /* 0x000fe20003f0e200 */
[----:B------:R-:W-:Y:S01]  /*5e90*/  BSSY.RECONVERGENT B1, `(.L_x_458) ;  /* 0x0000014000017945 */ /* 0x000fe20003800200 */
[----:B------:R-:W-:Y:S01]  /*5ea0*/  MOV R2, R22 ;  /* 0x0000001600027202 */ /* 0x000fe20000000f00 */
[----:B------:R-:W-:Y:S02]  /*5eb0*/  IMAD.MOV.U32 R3, RZ, RZ, R23 ;  /* 0x000000ffff037224 */ /* 0x000fe400078e0017 */
[----:B-1----:R-:W-:Y:S02]  /*5ec0*/  IMAD.MOV.U32 R19, RZ, RZ, R8 ;  /* 0x000000ffff137224 */ /* 0x002fe400078e0008 */
        /* <DEDUP_REMOVED lines=16> */
.L_x_459:
[----:B------:R-:W-:Y:S05]  /*5fd0*/  BSYNC.RECONVERGENT B1 ;  /* 0x0000000000017941 */ /* 0x000fea0003800200 */
.L_x_458:
        /* <DEDUP_REMOVED lines=21> */
.L_x_461:
[----:B------:R-:W-:Y:S05]  /*6130*/  BSYNC.RECONVERGENT B1 ;  /* 0x0000000000017941 */ /* 0x000fea0003800200 */
.L_x_460:
        /* <DEDUP_REMOVED lines=20> */
.L_x_383:
[----:B------:R-:W-:Y:S05]  /*6280*/  BSYNC.RECONVERGENT B0 ;  /* 0x0000000000007941 */ /* 0x000fea0003800200 */
.L_x_350:
[----:B------:R-:W-:Y:S05]  /*6290*/  @P1 EXIT ;  /* 0x000000000000194d */ /* 0x000fea0003800000 */
[----:B01----:R-:W0:Y:S02]  /*62a0*/  LDC.64 R4, c[0x0][0x388] ;  /* 0x0000e200ff047b82 */ /* 0x003e240000000a00 */
[----:B0-----:R-:W-:Y:S04]  /*62b0*/  STG.E.64 desc[UR6][R4.64], R2 ;  /* 0x0000000204007986 */ /* 0x001fe8000c101b06 */
[----:B------:R-:W-:Y:S01]  /*62c0*/  STG.E.64 desc[UR6][R4.64+0x8], R14 ;  /* 0x0000080e04007986 */ /* 0x000fe2000c101b06 */
[----:B------:R-:W-:Y:S05]  /*62d0*/  EXIT ;  /* 0x000000000000794d */ /* 0x000fea0003800000 */
.L_x_462:
        /* <DEDUP_REMOVED lines=10> */
.L_x_762:


//--------------------- .text._ZN6thrust24THRUST_300001_SM_1000_NS8cuda_cub4core6detail13_kernel_agentINS1_8__reduce10DrainAgentIiEEJN3cub18CUB_300001_SM_10009GridQueueIjEEiEEEvDpT0_ --------------------------
	.section	.text._ZN6thrust24THRUST_300001_SM_1000_NS8cuda_cub4core6detail13_kernel_agentINS1_8__reduce10DrainAgentIiEEJN3cub18CUB_300001_SM_10009GridQueueIjEEiEEEvDpT0_,"ax",@progbits
	.align	128
        .global         _ZN6thrust24THRUST_300001_SM_1000_NS8cuda_cub4core6detail13_kernel_agentINS1_8__reduce10DrainAgentIiEEJN3cub18CUB_300001_SM_10009GridQueueIjEEiEEEvDpT0_
        .type           _ZN6thrust24THRUST_300001_SM_1000_NS8cuda_cub4core6detail13_kernel_agentINS1_8__reduce10DrainAgentIiEEJN3cub18CUB_300001_SM_10009GridQueueIjEEiEEEvDpT0_,@function
        .size           _ZN6thrust24THRUST_300001_SM_1000_NS8cuda_cub4core6detail13_kernel_agentINS1_8__reduce10DrainAgentIiEEJN3cub18CUB_300001_SM_10009GridQueueIjEEiEEEvDpT0_,(.L_x_763 - _ZN6thrust24THRUST_300001_SM_1000_NS8cuda_cub4core6detail13_kernel_agentINS1_8__reduce10DrainAgentIiEEJN3cub18CUB_300001_SM_10009GridQueueIjEEiEEEvDpT0_)
        .other          _ZN6thrust24THRUST_300001_SM_1000_NS8cuda_cub4core6detail13_kernel_agentINS1_8__reduce10DrainAgentIiEEJN3cub18CUB_300001_SM_10009GridQueueIjEEiEEEvDpT0_,@"STO_CUDA_ENTRY STV_DEFAULT"
_ZN6thrust24THRUST_300001_SM_1000_NS8cuda_cub4core6detail13_kernel_agentINS1_8__reduce10DrainAgentIiEEJN3cub18CUB_300001_SM_10009GridQueueIjEEiEEEvDpT0_:
.text._ZN6thrust24THRUST_300001_SM_1000_NS8cuda_cub4core6detail13_kernel_agentINS1_8__reduce10DrainAgentIiEEJN3cub18CUB_300001_SM_10009GridQueueIjEEiEEEvDpT0_:
[----:B------:R-:W-:Y:S08]  /*0000*/  LDC R1, c[0x0][0x37c] ;  /* 0x0000df00ff017b82 */ /* 0x000ff00000000800 */
[----:B------:R-:W0:Y:S01]  /*0010*/  LDC.64 R2, c[0x0][0x380] ;  /* 0x0000e000ff027b82 */ /* 0x000e220000000a00 */
[----:B------:R-:W0:Y:S07]  /*0020*/  LDCU.64 UR4, c[0x0][0x358] ;  /* 0x00006b00ff0477ac */ /* 0x000e2e0008000a00 */
[----:B------:R-:W1:Y:S01]  /*0030*/  LDC R5, c[0x0][0x388] ;  /* 0x0000e200ff057b82 */ /* 0x000e620000000800 */
[----:B0-----:R-:W-:Y:S04]  /*0040*/  STG.E desc[UR4][R2.64+0x4], RZ ;  /* 0x000004ff02007986 */ /* 0x001fe8000c101904 */
[----:B-1----:R-:W-:Y:S01]  /*0050*/  STG.E desc[UR4][R2.64], R5 ;  /* 0x0000000502007986 */ /* 0x002fe2000c101904 */
[----:B------:R-:W-:Y:S05]  /*0060*/  EXIT ;  /* 0x000000000000794d */ /* 0x000fea0003800000 */
.L_x_463:
        /* <DEDUP_REMOVED lines=9> */
.L_x_763:


//--------------------- .text._ZN6thrust24THRUST_300001_SM_1000_NS8cuda_cub4core6detail13_kernel_agentINS1_8__reduce11ReduceAgentINS0_12zip_iteratorIN4cuda3std3__45tupleIJNS0_10device_ptrIdEENS0_17counting_iteratorIlNS0_11use_defaultESF_SF_EEEEEEEPNSB_IJdlEEESJ_iNS1_9__extrema9arg_max_fIdl6AbsMaxEEEEJSI_SK_iN3cub18CUB_300001_SM_100013GridEvenShareIiEENSR_9GridQueueIjEESO_EEEvDpT0_ --------------------------
	.section	.text._ZN6thrust24THRUST_300001_SM_1000_NS8cuda_cub4core6detail13_kernel_agentINS1_8__reduce11ReduceAgentINS0_12zip_iteratorIN4cuda3std3__45tupleIJNS0_10device_ptrIdEENS0_17counting_iteratorIlNS0_11use_defaultESF_SF_EEEEEEEPNSB_IJdlEEESJ_iNS1_9__extrema9arg_max_fIdl6AbsMaxEEEEJSI_SK_iN3cub18CUB_300001_SM_100013GridEvenShareIiEENSR_9GridQueueIjEESO_EEEvDpT0_,"ax",@progbits
	.align	128
        .global         _ZN6thrust24THRUST_300001_SM_1000_NS8cuda_cub4core6detail13_kernel_agentINS1_8__reduce11ReduceAgentINS0_12zip_iteratorIN4cuda3std3__45tupleIJNS0_10device_ptrIdEENS0_17counting_iteratorIlNS0_11use_defaultESF_SF_EEEEEEEPNSB_IJdlEEESJ_iNS1_9__extrema9arg_max_fIdl6AbsMaxEEEEJSI_SK_iN3cub18CUB_300001_SM_100013GridEvenShareIiEENSR_9GridQueueIjEESO_EEEvDpT0_
        .type           _ZN6thrust24THRUST_300001_SM_1000_NS8cuda_cub4core6detail13_kernel_agentINS1_8__reduce11ReduceAgentINS0_12zip_iteratorIN4cuda3std3__45tupleIJNS0_10device_ptrIdEENS0_17counting_iteratorIlNS0_11use_defaultESF_SF_EEEEEEEPNSB_IJdlEEESJ_iNS1_9__extrema9arg_max_fIdl6AbsMaxEEEEJSI_SK_iN3cub18CUB_300001_SM_100013GridEvenShareIiEENSR_9GridQueueIjEESO_EEEvDpT0_,@function
        .size           _ZN6thrust24THRUST_300001_SM_1000_NS8cuda_cub4core6detail13_kernel_agentINS1_8__reduce11ReduceAgentINS0_12zip_iteratorIN4cuda3std3__45tupleIJNS0_10device_ptrIdEENS0_17counting_iteratorIlNS0_11use_defaultESF_SF_EEEEEEEPNSB_IJdlEEESJ_iNS1_9__extrema9arg_max_fIdl6AbsMaxEEEEJSI_SK_iN3cub18CUB_300001_SM_100013GridEvenShareIiEENSR_9GridQueueIjEESO_EEEvDpT0_,(.L_x_764 - _ZN6thrust24THRUST_300001_SM_1000_NS8cuda_cub4core6detail13_kernel_agentINS1_8__reduce11ReduceAgentINS0_12zip_iteratorIN4cuda3std3__45tupleIJNS0_10device_ptrIdEENS0_17counting_iteratorIlNS0_11use_defaultESF_SF_EEEEEEEPNSB_IJdlEEESJ_iNS1_9__extrema9arg_max_fIdl6AbsMaxEEEEJSI_SK_iN3cub18CUB_300001_SM_100013GridEvenShareIiEENSR_9GridQueueIjEESO_EEEvDpT0_)
        .other          _ZN6thrust24THRUST_300001_SM_1000_NS8cuda_cub4core6detail13_kernel_agentINS1_8__reduce11ReduceAgentINS0_12zip_iteratorIN4cuda3std3__45tupleIJNS0_10device_ptrIdEENS0_17counting_iteratorIlNS0_11use_defaultESF_SF_EEEEEEEPNSB_IJdlEEESJ_iNS1_9__extrema9arg_max_fIdl6AbsMaxEEEEJSI_SK_iN3cub18CUB_300001_SM_100013GridEvenShareIiEENSR_9GridQueueIjEESO_EEEvDpT0_,@"STO_CUDA_ENTRY STV_DEFAULT"
_ZN6thrust24THRUST_300001_SM_1000_NS8cuda_cub4core6detail13_kernel_agentINS1_8__reduce11ReduceAgentINS0_12zip_iteratorIN4cuda3std3__45tupleIJNS0_10device_ptrIdEENS0_17counting_iteratorIlNS0_11use_defaultESF_SF_EEEEEEEPNSB_IJdlEEESJ_iNS1_9__extrema9arg_max_fIdl6AbsMaxEEEEJSI_SK_iN3cub18CUB_300001_SM_100013GridEvenShareIiEENSR_9GridQueueIjEESO_EEEvDpT0_:
.text._ZN6thrust24THRUST_300001_SM_1000_NS8cuda_cub4core6detail13_kernel_agentINS1_8__reduce11ReduceAgentINS0_12zip_iteratorIN4cuda3std3__45tupleIJNS0_10device_ptrIdEENS0_17counting_iteratorIlNS0_11use_defaultESF_SF_EEEEEEEPNSB_IJdlEEESJ_iNS1_9__extrema9arg_max_fIdl6AbsMaxEEEEJSI_SK_iN3cub18CUB_300001_SM_100013GridEvenShareIiEENSR_9GridQueueIjEESO_EEEvDpT0_:
[----:B------:R-:W-:Y:S01]  /*0000*/  LDC R1, c[0x0][0x37c] ;  /* 0x0000df00ff017b82 */ /* 0x000fe20000000800 */
[----:B------:R-:W0:Y:S01]  /*0010*/  S2R R0, SR_CTAID.X ;  /* 0x0000000000007919 */ /* 0x000e220000002500 */
[----:B------:R-:W1:Y:S01]  /*0020*/  LDCU UR4, c[0x0][0x398] ;  /* 0x00007300ff0477ac */ /* 0x000e620008000800 */
[----:B------:R-:W-:Y:S01]  /*0030*/  BSSY.RECONVERGENT B0, `(.L_x_464) ;  /* 0x000066d000007945 */ /* 0x000fe20003800200 */
[----:B------:R-:W2:Y:S01]  /*0040*/  LDCU UR6, c[0x0][0x370] ;  /* 0x00006e00ff0677ac */ /* 0x000ea20008000800 */
[----:B------:R-:W3:Y:S01]  /*0050*/  LDCU.64 UR10, c[0x0][0x358] ;  /* 0x00006b00ff0a77ac */ /* 0x000ee20008000a00 */
[----:B-1----:R-:W-:Y:S01]  /*0060*/  IMAD.U32 R7, RZ, RZ, UR4 ;  /* 0x00000004ff077e24 */ /* 0x002fe2000f8e00ff */
[----:B--2---:R-:W-:Y:S01]  /*0070*/  UIMAD UR6, UR6, 0x500, URZ ;  /* 0x00000500060678a4 */ /* 0x004fe2000f8e02ff */
[----:B0-----:R-:W-:-:S04]  /*0080*/  IMAD R10, R0, 0x500, RZ ;  /* 0x00000500000a7824 */ /* 0x001fc800078e02ff */
[----:B------:R-:W-:-:S05]  /*0090*/  VIADD R2, R10, 0x500 ;  /* 0x000005000a027836 */ /* 0x000fca0000000000 */
[----:B------:R-:W-:-:S13]  /*00a0*/  ISETP.GT.AND P0, PT, R2, R7, PT ;  /* 0x000000070200720c */ /* 0x000fda0003f04270 */
[----:B---3--:R-:W-:Y:S05]  /*00b0*/  @!P0 BRA `(.L_x_465) ;  /* 0x0000003800d08947 */ /* 0x008fea0003800000 */
[----:B------:R-:W0:Y:S01]  /*00c0*/  S2R R5, SR_TID.X ;  /* 0x0000000000057919 */ /* 0x000e220000002100 */
[----:B------:R-:W-:Y:S01]  /*00d0*/  IMAD.IADD R4, R7, 0x1, -R10 ;  /* 0x0000000107047824 */ /* 0x000fe200078e0a0a */
[----:B------:R-:W1:Y:S01]  /*00e0*/  LDCU.64 UR6, c[0x0][0x388] ;  /* 0x00007100ff0677ac */ /* 0x000e620008000a00 */
[----:B------:R-:W-:Y:S01]  /*00f0*/  BSSY.RECONVERGENT B1, `(.L_x_466) ;  /* 0x0000010000017945 */ /* 0x000fe20003800200 */
[----:B------:R-:W-:Y:S01]  /*0100*/  IMAD.MOV.U32 R8, RZ, RZ, RZ ;  /* 0x000000ffff087224 */ /* 0x000fe200078e00ff */
[----:B------:R-:W-:Y:S01]  /*0110*/  CS2R R2, SRZ ;  /* 0x0000000000027805 */ /* 0x000fe2000001ff00 */
[----:B------:R-:W2:Y:S01]  /*0120*/  LDCU.64 UR8, c[0x0][0x388] ;  /* 0x00007100ff0877ac */ /* 0x000ea20008000a00 */
[----:B------:R-:W-:Y:S01]  /*0130*/  IMAD.MOV.U32 R6, RZ, RZ, RZ ;  /* 0x000000ffff067224 */ /* 0x000fe200078e00ff */
[----:B0-----:R-:W-:Y:S01]  /*0140*/  ISETP.GE.AND P0, PT, R5, R4, PT ;  /* 0x000000040500720c */ /* 0x001fe20003f06270 */
[----:B------:R-:W-:-:S12]  /*0150*/  IMAD.MOV.U32 R9, RZ, RZ, R5 ;  /* 0x000000ffff097224 */ /* 0x000fd800078e0005 */
[----:B-12---:R-:W-:Y:S05]  /*0160*/  @P0 BRA `(.L_x_467) ;  /* 0x0000000000200947 */ /* 0x006fea0003800000 */
[----:B------:R-:W0:Y:S01]  /*0170*/  LDC.64 R2, c[0x0][0x380] ;  /* 0x0000e000ff027b82 */ /* 0x000e220000000a00 */
[----:B------:R-:W-:Y:S01]  /*0180*/  IMAD.IADD R11, R10, 0x1, R5 ;  /* 0x000000010a0b7824 */ /* 0x000fe200078e0205 */
[----:B------:R-:W1:Y:S03]  /*0190*/  LDCU.64 UR4, c[0x0][0x388] ;  /* 0x00007100ff0477ac */ /* 0x000e660008000a00 */
[----:B0-----:R-:W-:-:S06]  /*01a0*/  IMAD.WIDE R2, R11, 0x8, R2 ;  /* 0x000000080b027825 */ /* 0x001fcc00078e0202 */
[----:B------:R-:W5:Y:S01]  /*01b0*/  LDG.E.64 R2, desc[UR10][R2.64] ;  /* 0x0000000a02027981 */ /* 0x000f62000c1e1b00 */
[----:B-1----:R-:W-:Y:S01]  /*01c0*/  IADD3 R8, P0, PT, R11, UR4, RZ ;  /* 0x000000040b087c10 */ /* 0x002fe2000ff1e0ff */
[----:B------:R-:W-:-:S03]  /*01d0*/  VIADD R9, R5, 0x100 ;  /* 0x0000010005097836 */ /* 0x000fc60000000000 */
[----:B------:R-:W-:-:S09]  /*01e0*/  LEA.HI.X.SX32 R6, R11, UR5, 0x1, P0 ;  /* 0x000000050b067c11 */ /* 0x000fd200080f0eff */
.L_x_467:
[----:B------:R-:W-:Y:S05]  /*01f0*/  BSYNC.RECONVERGENT B1 ;  /* 0x0000000000017941 */ /* 0x000fea0003800200 */
.L_x_466:
        /* <DEDUP_REMOVED lines=9> */
[----:B------:R-:W0:Y:S01]  /*0290*/  LDC.64 R12, c[0x0][0x380] ;  /* 0x0000e000ff0c7b82 */ /* 0x000e220000000a00 */
[----:B------:R-:W-:Y:S01]  /*02a0*/  LEA.HI R7, R18, 0x1, RZ, 0x18 ;  /* 0x0000000112077811 */ /* 0x000fe200078fc0ff */
[----:B------:R-:W-:-:S03]  /*02b0*/  IMAD.IADD R11, R10, 0x1, R9 ;  /* 0x000000010a0b7824 */ /* 0x000fc600078e0209 */
[----:B------:R-:W-:-:S05]  /*02c0*/  LOP3.LUT R7, R7, 0x3, RZ, 0xc0, !PT ;  /* 0x0000000307077812 */ /* 0x000fca00078ec0ff */
[----:B------:R-:W-:-:S07]  /*02d0*/  IMAD.MOV R7, RZ, RZ, -R7 ;  /* 0x000000ffff077224 */ /* 0x000fce00078e0a07 */
.L_x_474:
[----:B0-----:R-:W-:-:S06]  /*02e0*/  IMAD.WIDE R14, R11, 0x8, R12 ;  /* 0x000000080b0e7825 */ /* 0x001fcc00078e020c */
[----:B------:R-:W2:Y:S01]  /*02f0*/  LDG.E.64 R14, desc[UR10][R14.64] ;  /* 0x0000000a0e0e7981 */ /* 0x000ea2000c1e1b00 */
[----:B------:R-:W-:Y:S01]  /*0300*/  IADD3 R22, P1, PT, R11, UR6, RZ ;  /* 0x000000060b167c10 */ /* 0x000fe2000ff3e0ff */
[----:B------:R-:W-:Y:S01]  /*0310*/  VIADD R7, R7, 0x1 ;  /* 0x0000000107077836 */ /* 0x000fe20000000000 */
[----:B------:R-:W-:Y:S01]  /*0320*/  BSSY.RECONVERGENT B3, `(.L_x_472) ;  /* 0x000001b000037945 */ /* 0x000fe20003800200 */
[----:B------:R-:W-:Y:S01]  /*0330*/  IMAD.MOV.U32 R19, RZ, RZ, R8 ;  /* 0x000000ffff137224 */ /* 0x000fe200078e0008 */
[----:B------:R-:W-:Y:S01]  /*0340*/  LEA.HI.X.SX32 R21, R11, UR7, 0x1, P1 ;  /* 0x000000070b157c11 */ /* 0x000fe200088f0eff */
[----:B------:R-:W-:Y:S01]  /*0350*/  IMAD.MOV.U32 R20, RZ, RZ, R6 ;  /* 0x000000ffff147224 */ /* 0x000fe200078e0006 */
[----:B------:R-:W-:Y:S01]  /*0360*/  ISETP.NE.AND P2, PT, R7, RZ, PT ;  /* 0x000000ff0700720c */ /* 0x000fe20003f45270 */
[----:B-----5:R-:W-:Y:S02]  /*0370*/  IMAD.MOV.U32 R16, RZ, RZ, R2 ;  /* 0x000000ffff107224 */ /* 0x020fe400078e0002 */
[----:B------:R-:W-:-:S02]  /*0380*/  IMAD.MOV.U32 R17, RZ, RZ, R3 ;  /* 0x000000ffff117224 */ /* 0x000fc400078e0003 */
[----:B------:R-:W-:Y:S02]  /*0390*/  IMAD.MOV.U32 R8, RZ, RZ, R22 ;  /* 0x000000ffff087224 */ /* 0x000fe400078e0016 */
        /* <DEDUP_REMOVED lines=19> */
.L_x_473:
[----:B------:R-:W-:Y:S05]  /*04d0*/  BSYNC.RECONVERGENT B3 ;  /* 0x0000000000037941 */ /* 0x000fea0003800200 */
.L_x_472:
[----:B------:R-:W-:Y:S02]  /*04e0*/  VIADD R9, R9, 0x100 ;  /* 0x0000010009097836 */ /* 0x000fe40000000000 */
[----:B------:R-:W-:Y:S01]  /*04f0*/  VIADD R11, R11, 0x100 ;  /* 0x000001000b0b7836 */ /* 0x000fe20000000000 */
[----:B------:R-:W-:Y:S06]  /*0500*/  @P2 BRA `(.L_x_474) ;  /* 0xfffffffc00742947 */ /* 0x000fec000383ffff */
.L_x_471:
[----:B------:R-:W-:Y:S05]  /*0510*/  BSYNC.RECONVERGENT B2 ;  /* 0x0000000000027941 */ /* 0x000fea0003800200 */
.L_x_470:
[----:B------:R-:W-:-:S13]  /*0520*/  ISETP.GE.U32.AND P0, PT, R18, 0x300, PT ;  /* 0x000003001200780c */ /* 0x000fda0003f06070 */
[----:B------:R-:W-:Y:S05]  /*0530*/  @!P0 BRA `(.L_x_469) ;  /* 0x0000000400cc8947 */ /* 0x000fea0003800000 */
[----:B------:R-:W0:Y:S01]  /*0540*/  LDC.64 R12, c[0x0][0x380] ;  /* 0x0000e000ff0c7b82 */ /* 0x000e220000000a00 */
[----:B------:R-:W-:-:S04]  /*0550*/  IMAD.IADD R7, R10, 0x1, R9 ;  /* 0x000000010a077824 */ /* 0x000fc800078e0209 */
[C---:B------:R-:W-:Y:S02]  /*0560*/  VIADD R27, R7.reuse, 0x100 ;  /* 0x00000100071b7836 */ /* 0x040fe40000000000 */
[C---:B------:R-:W-:Y:S02]  /*0570*/  VIADD R26, R7.reuse, 0x200 ;  /* 0x00000200071a7836 */ /* 0x040fe40000000000 */
[----:B------:R-:W-:Y:S01]  /*0580*/  VIADD R25, R7, 0x300 ;  /* 0x0000030007197836 */ /* 0x000fe20000000000 */
[----:B0-----:R-:W-:-:S05]  /*0590*/  IADD3 R10, P0, PT, R12, 0x1000, RZ ;  /* 0x000010000c0a7810 */ /* 0x001fca0007f1e0ff */
[----:B------:R-:W-:-:S08]  /*05a0*/  IMAD.X R11, RZ, RZ, R13, P0 ;  /* 0x000000ffff0b7224 */ /* 0x000fd000000e060d */
.L_x_483:
[----:B------:R-:W-:-:S05]  /*05b0*/  IMAD.WIDE R22, R7, 0x8, R10 ;  /* 0x0000000807167825 */ /* 0x000fca00078e020a */
[----:B------:R-:W2:Y:S04]  /*05c0*/  LDG.E.64 R20, desc[UR10][R22.64+-0x1000] ;  /* 0xfff0000a16147981 */ /* 0x000ea8000c1e1b00 */
[----:B-----5:R0:W5:Y:S04]  /*05d0*/  LDG.E.64 R16, desc[UR10][R22.64+-0x800] ;  /* 0xfff8000a16107981 */ /* 0x020168000c1e1b00 */
[----:B------:R0:W5:Y:S04]  /*05e0*/  LDG.E.64 R14, desc[UR10][R22.64] ;  /* 0x0000000a160e7981 */ /* 0x000168000c1e1b00 */
[----:B------:R0:W5:Y:S01]  /*05f0*/  LDG.E.64 R12, desc[UR10][R22.64+0x800] ;  /* 0x0008000a160c7981 */ /* 0x000162000c1e1b00 */
[C---:B------:R-:W-:Y:S01]  /*0600*/  IADD3 R29, P1, PT, R7.reuse, UR8, RZ ;  /* 0x00000008071d7c10 */ /* 0x040fe2000ff3e0ff */
[----:B------:R-:W-:Y:S03]  /*0610*/  BSSY.RECONVERGENT B2, `(.L_x_475) ;  /* 0x0000016000027945 */ /* 0x000fe60003800200 */
[----:B------:R-:W-:Y:S01]  /*0620*/  LEA.HI.X.SX32 R31, R7, UR9, 0x1, P1 ;  /* 0x00000009071f7c11 */ /* 0x000fe200088f0eff */
[----:B------:R-:W-:-:S03]  /*0630*/  IMAD.MOV.U32 R24, RZ, RZ, R29 ;  /* 0x000000ffff187224 */ /* 0x000fc600078e001d */
[----:B------:R-:W-:Y:S01]  /*0640*/  MOV R28, R31 ;  /* 0x0000001f001c7202 */ /* 0x000fe20000000f00 */
        /* <DEDUP_REMOVED lines=18> */
.L_x_476:
[----:B------:R-:W-:Y:S05]  /*0770*/  BSYNC.RECONVERGENT B2 ;  /* 0x0000000000027941 */ /* 0x000fea0003800200 */
.L_x_475:
[----:B-----5:R-:W-:Y:S01]  /*0780*/  DSETP.GEU.AND P0, PT, |R18|, |R16|, PT ;  /* 0x400000101200722a */ /* 0x020fe20003f0e200 */
[C---:B------:R-:W-:Y:S01]  /*0790*/  IADD3 R21, P1, PT, R27.reuse, UR8, RZ ;  /* 0x000000081b157c10 */ /* 0x040fe2000ff3e0ff */
[----:B------:R-:W-:Y:S01]  /*07a0*/  BSSY.RECONVERGENT B2, `(.L_x_477) ;  /* 0x0000015000027945 */ /* 0x000fe20003800200 */
[----:B------:R-:W-:Y:S02]  /*07b0*/  IMAD.MOV.U32 R2, RZ, RZ, R16 ;  /* 0x000000ffff027224 */ /* 0x000fe400078e0010 */
[----:B------:R-:W-:Y:S01]  /*07c0*/  LEA.HI.X.SX32 R23, R27, UR9, 0x1, P1 ;  /* 0x000000091b177c11 */ /* 0x000fe200088f0eff */
[----:B------:R-:W-:Y:S02]  /*07d0*/  IMAD.MOV.U32 R6, RZ, RZ, R21 ;  /* 0x000000ffff067224 */ /* 0x000fe400078e0015 */
[----:B------:R-:W-:Y:S02]  /*07e0*/  IMAD.MOV.U32 R3, RZ, RZ, R17 ;  /* 0x000000ffff037224 */ /* 0x000fe400078e0011 */
[----:B------:R-:W-:-:S04]  /*07f0*/  IMAD.MOV.U32 R8, RZ, RZ, R23 ;  /* 0x000000ffff087224 */ /* 0x000fc800078e0017 */
        /* <DEDUP_REMOVED lines=15> */
.L_x_478:
[----:B------:R-:W-:Y:S05]  /*08f0*/  BSYNC.RECONVERGENT B2 ;  /* 0x0000000000027941 */ /* 0x000fea0003800200 */
.L_x_477:
[----:B------:R-:W-:Y:S01]  /*0900*/  DSETP.GEU.AND P0, PT, |R2|, |R14|, PT ;  /* 0x4000000e0200722a */ /* 0x000fe20003f0e200 */
[C---:B------:R-:W-:Y:S01]  /*0910*/  IADD3 R21, P1, PT, R26.reuse, UR8, RZ ;  /* 0x000000081a157c10 */ /* 0x040fe2000ff3e0ff */
[----:B------:R-:W-:Y:S01]  /*0920*/  BSSY.RECONVERGENT B2, `(.L_x_479) ;  /* 0x0000016000027945 */ /* 0x000fe20003800200 */
[----:B------:R-:W-:Y:S01]  /*0930*/  IADD3 R29, P2, PT, R25, UR8, RZ ;  /* 0x00000008191d7c10 */ /* 0x000fe2000ff5e0ff */
[----:B------:R-:W-:Y:S01]  /*0940*/  IMAD.MOV.U32 R16, RZ, RZ, R14 ;  /* 0x000000ffff107224 */ /* 0x000fe200078e000e */
        /* <DEDUP_REMOVED lines=19> */
.L_x_480:
[----:B------:R-:W-:Y:S05]  /*0a80*/  BSYNC.RECONVERGENT B2 ;  /* 0x0000000000027941 */ /* 0x000fea0003800200 */
.L_x_479:
[----:B------:R-:W-:Y:S01]  /*0a90*/  DSETP.GEU.AND P0, PT, |R16|, |R12|, PT ;  /* 0x4000000c1000722a */ /* 0x000fe20003f0e200 */
[----:B------:R-:W-:Y:S01]  /*0aa0*/  LEA.HI.X.SX32 R14, R25, UR9, 0x1, P2 ;  /* 0x00000009190e7c11 */ /* 0x000fe200090f0eff */
[----:B------:R-:W-:Y:S01]  /*0ab0*/  BSSY.RECONVERGENT B2, `(.L_x_481) ;  /* 0x0000014000027945 */ /* 0x000fe20003800200 */
[----:B------:R-:W-:Y:S02]  /*0ac0*/  IMAD.MOV.U32 R8, RZ, RZ, R29 ;  /* 0x000000ffff087224 */ /* 0x000fe400078e001d */
[----:B------:R-:W-:Y:S02]  /*0ad0*/  IMAD.MOV.U32 R2, RZ, RZ, R12 ;  /* 0x000000ffff027224 */ /* 0x000fe400078e000c */
[----:B------:R-:W-:Y:S02]  /*0ae0*/  IMAD.MOV.U32 R6, RZ, RZ, R14 ;  /* 0x000000ffff067224 */ /* 0x000fe400078e000e */
[----:B------:R-:W-:-:S05]  /*0af0*/  IMAD.MOV.U32 R3, RZ, RZ, R13 ;  /* 0x000000ffff037224 */ /* 0x000fca00078e000d */
        /* <DEDUP_REMOVED lines=15> */
.L_x_482:
[----:B------:R-:W-:Y:S05]  /*0bf0*/  BSYNC.RECONVERGENT B2 ;  /* 0x0000000000027941 */ /* 0x000fea0003800200 */
.L_x_481:
[----:B------:R-:W-:Y:S02]  /*0c00*/  VIADD R9, R9, 0x400 ;  /* 0x0000040009097836 */ /* 0x000fe40000000000 */
[----:B------:R-:W-:Y:S02]  /*0c10*/  VIADD R27, R27, 0x400 ;  /* 0x000004001b1b7836 */ /* 0x000fe40000000000 */
[----:B------:R-:W-:Y:S01]  /*0c20*/  VIADD R26, R26, 0x400 ;  /* 0x000004001a1a7836 */ /* 0x000fe20000000000 */
[----:B------:R-:W-:Y:S01]  /*0c30*/  ISETP.GE.AND P0, PT, R9, R4, PT ;  /* 0x000000040900720c */ /* 0x000fe20003f06270 */
[----:B------:R-:W-:Y:S02]  /*0c40*/  VIADD R25, R25, 0x400 ;  /* 0x0000040019197836 */ /* 0x000fe40000000000 */
[----:B------:R-:W-:-:S10]  /*0c50*/  VIADD R7, R7, 0x400 ;  /* 0x0000040007077836 */ /* 0x000fd40000000000 */
[----:B------:R-:W-:Y:S05]  /*0c60*/  @!P0 BRA `(.L_x_483) ;  /* 0xfffffff800508947 */ /* 0x000fea000383ffff */
.L_x_469:
[----:B------:R-:W-:Y:S05]  /*0c70*/  BSYNC.RECONVERGENT B1 ;  /* 0x0000000000017941 */ /* 0x000fea0003800200 */
.L_x_468:
        /* <DEDUP_REMOVED lines=34> */
.L_x_486:
[----:B------:R-:W-:Y:S05]  /*0ea0*/  BSYNC.RECONVERGENT B1 ;  /* 0x0000000000017941 */ /* 0x000fea0003800200 */
.L_x_485:
        /* <DEDUP_REMOVED lines=31> */
.L_x_488:
[----:B------:R-:W-:Y:S05]  /*10a0*/  BSYNC.RECONVERGENT B1 ;  /* 0x0000000000017941 */ /* 0x000fea0003800200 */
.L_x_487:
[----:B------:R-:W-:Y:S01]  /*10b0*/  ISETP.GT.AND P0, PT, R15, 0x1b, PT ;  /* 0x0000001b0f00780c */ /* 0x000fe20003f04270 */
[----:B---3--:R3:W3:Y:S01]  /*10c0*/  SHFL.DOWN PT, R8, R2, 0x4, 0x1f ;  /* 0x08801f0002087f89 */ /* 0x0086e200000e0000 */
[----:B------:R-:W-:Y:S01]  /*10d0*/  BSSY.RECONVERGENT B1, `(.L_x_489) ;  /* 0x000001d000017945 */ /* 0x000fe20003800200 */
[----:B0-----:R-:W-:Y:S01]  /*10e0*/  MOV R11, R4 ;  /* 0x00000004000b7202 */ /* 0x001fe20000000f00 */
[----:B------:R-:W-:Y:S01]  /*10f0*/  IMAD.MOV.U32 R12, RZ, RZ, R13 ;  /* 0x000000ffff0c7224 */ /* 0x000fe200078e000d */
[----:B------:R0:W0:Y:S01]  /*1100*/  SHFL.DOWN PT, R9, R3, 0x4, 0x1f ;  /* 0x08801f0003097f89 */ /* 0x00002200000e0000 */
[----:B-1----:R-:W-:Y:S02]  /*1110*/  IMAD.MOV.U32 R6, RZ, RZ, R2 ;  /* 0x000000ffff067224 */ /* 0x002fe400078e0002 */
[----:B--2---:R-:W-:Y:S01]  /*1120*/  IMAD.MOV.U32 R7, RZ, RZ, R3 ;  /* 0x000000ffff077224 */ /* 0x004fe200078e0003 */
[----:B----4-:R1:W2:Y:S04]  /*1130*/  SHFL.DOWN PT, R17, R4, 0x4, 0x1f ;  /* 0x08801f0004117f89 */ /* 0x0102a800000e0000 */
[----:B------:R1:W4:Y:S01]  /*1140*/  SHFL.DOWN PT, R10, R13, 0x4, 0x1f ;  /* 0x08801f000d0a7f89 */ /* 0x00032200000e0000 */
        /* <DEDUP_REMOVED lines=21> */
.L_x_490:
[----:B------:R-:W-:Y:S05]  /*12a0*/  BSYNC.RECONVERGENT B1 ;  /* 0x0000000000017941 */ /* 0x000fea0003800200 */
.L_x_489:
[----:B------:R-:W-:Y:S01]  /*12b0*/  ISETP.GT.AND P0, PT, R15, 0x17, PT ;  /* 0x000000170f00780c */ /* 0x000fe20003f04270 */
[----:B---3--:R3:W2:Y:S01]  /*12c0*/  SHFL.DOWN PT, R8, R6, 0x8, 0x1f ;  /* 0x09001f0006087f89 */ /* 0x0086a200000e0000 */
[----:B------:R-:W-:Y:S01]  /*12d0*/  BSSY.RECONVERGENT B1, `(.L_x_491) ;  /* 0x000001d000017945 */ /* 0x000fe20003800200 */
[----:B-1----:R-:W-:Y:S02]  /*12e0*/  IMAD.MOV.U32 R4, RZ, RZ, R11 ;  /* 0x000000ffff047224 */ /* 0x002fe400078e000b */
[----:B0-----:R3:W0:Y:S01]  /*12f0*/  SHFL.DOWN PT, R9, R7, 0x8, 0x1f ;  /* 0x09001f0007097f89 */ /* 0x00162200000e0000 */
[----:B----4-:R-:W-:Y:S02]  /*1300*/  IMAD.MOV.U32 R10, RZ, RZ, R12 ;  /* 0x000000ffff0a7224 */ /* 0x010fe400078e000c */
[----:B------:R-:W-:Y:S01]  /*1310*/  IMAD.MOV.U32 R2, RZ, RZ, R6 ;  /* 0x000000ffff027224 */ /* 0x000fe200078e0006 */
[----:B------:R3:W1:Y:S01]  /*1320*/  SHFL.DOWN PT, R14, R11, 0x8, 0x1f ;  /* 0x09001f000b0e7f89 */ /* 0x00066200000e0000 */
[----:B------:R-:W-:-:S03]  /*1330*/  IMAD.MOV.U32 R3, RZ, RZ, R7 ;  /* 0x000000ffff037224 */ /* 0x000fc600078e0007 */
[----:B------:R3:W4:Y:S01]  /*1340*/  SHFL.DOWN PT, R13, R12, 0x8, 0x1f ;  /* 0x09001f000c0d7f89 */ /* 0x00072200000e0000 */
[----:B------:R-:W-:Y:S05]  /*1350*/  @P0 BRA `(.L_x_492) ;  /* 0x0000000000500947 */ /* 0x000fea0003800000 */
[----:B0-2---:R-:W-:Y:S01]  /*1360*/  DSETP.GEU.AND P0, PT, |R6|, |R8|, PT ;  /* 0x400000080600722a */ /* 0x005fe20003f0e200 */
[----:B-1----:R-:W-:Y:S02]  /*1370*/  IMAD.MOV.U32 R4, RZ, RZ, R14 ;  /* 0x000000ffff047224 */ /* 0x002fe400078e000e */
        /* <DEDUP_REMOVED lines=18> */
.L_x_492:
[----:B------:R-:W-:Y:S05]  /*14a0*/  BSYNC.RECONVERGENT B1 ;  /* 0x0000000000017941 */ /* 0x000fea0003800200 */
.L_x_491:
[----:B------:R-:W-:Y:S01]  /*14b0*/  ISETP.GT.AND P0, PT, R15, 0xf, PT ;  /* 0x0000000f0f00780c */ /* 0x000fe20003f04270 */
[----:B---3--:R3:W1:Y:S01]  /*14c0*/  SHFL.DOWN PT, R6, R2, 0x10, 0x1f ;  /* 0x0a001f0002067f89 */ /* 0x00866200000e0000 */
[----:B------:R-:W-:Y:S01]  /*14d0*/  BSSY.RECONVERGENT B1, `(.L_x_493) ;  /* 0x000001d000017945 */ /* 0x000fe20003800200 */
[----:B--2---:R-:W-:Y:S02]  /*14e0*/  IMAD.MOV.U32 R17, RZ, RZ, R4 ;  /* 0x000000ffff117224 */ /* 0x004fe400078e0004 */
[----:B------:R3:W2:Y:S01]  /*14f0*/  SHFL.DOWN PT, R7, R3, 0x10, 0x1f ;  /* 0x0a001f0003077f89 */ /* 0x0006a200000e0000 */
[----:B------:R-:W-:Y:S02]  /*1500*/  IMAD.MOV.U32 R19, RZ, RZ, R10 ;  /* 0x000000ffff137224 */ /* 0x000fe400078e000a */
[----:B------:R-:W-:Y:S01]  /*1510*/  IMAD.MOV.U32 R12, RZ, RZ, R2 ;  /* 0x000000ffff0c7224 */ /* 0x000fe200078e0002 */
[----:B0-----:R3:W0:Y:S01]  /*1520*/  SHFL.DOWN PT, R9, R4, 0x10, 0x1f ;  /* 0x0a001f0004097f89 */ /* 0x00162200000e0000 */
[----:B----4-:R-:W-:-:S03]  /*1530*/  IMAD.MOV.U32 R13, RZ, RZ, R3 ;  /* 0x000000ffff0d7224 */ /* 0x010fc600078e0003 */
[----:B------:R3:W4:Y:S01]  /*1540*/  SHFL.DOWN PT, R11, R10, 0x10, 0x1f ;  /* 0x0a001f000a0b7f89 */ /* 0x00072200000e0000 */
[----:B------:R-:W-:Y:S05]  /*1550*/  @P0 BRA `(.L_x_494) ;  /* 0x0000000000500947 */ /* 0x000fea0003800000 */
[----:B-12---:R-:W-:Y:S01]  /*1560*/  DSETP.GEU.AND P0, PT, |R2|, |R6|, PT ;  /* 0x400000060200722a */ /* 0x006fe20003f0e200 */
[----:B0-----:R-:W-:Y:S01]  /*1570*/  IMAD.MOV.U32 R17, RZ, RZ, R9 ;  /* 0x000000ffff117224 */ /* 0x001fe200078e0009 */
        /* <DEDUP_REMOVED lines=18> */
.L_x_494:
[----:B------:R-:W-:Y:S05]  /*16a0*/  BSYNC.RECONVERGENT B1 ;  /* 0x0000000000017941 */ /* 0x000fea0003800200 */
.L_x_493:
[----:B------:R-:W-:Y:S01]  /*16b0*/  ISETP.NE.AND P0, PT, R15, RZ, PT ;  /* 0x000000ff0f00720c */ /* 0x000fe20003f05270 */
[----:B------:R-:W-:-:S12]  /*16c0*/  BSSY.RECONVERGENT B1, `(.L_x_495) ;  /* 0x000000b000017945 */ /* 0x000fd80003800200 */
[----:B------:R-:W-:Y:S05]  /*16d0*/  @P0 BRA `(.L_x_496) ;  /* 0x0000000000240947 */ /* 0x000fea0003800000 */
[----:B---3--:R-:W3:Y:S01]  /*16e0*/  S2R R4, SR_CgaCtaId ;  /* 0x0000000000047919 */ /* 0x008ee20000008800 */
[----:B------:R-:W-:Y:S01]  /*16f0*/  MOV R3, 0x400 ;  /* 0x0000040000037802 */ /* 0x000fe20000000f00 */
[----:B------:R-:W-:Y:S01]  /*1700*/  IMAD.MOV.U32 R18, RZ, RZ, R17 ;  /* 0x000000ffff127224 */ /* 0x000fe200078e0011 */
[----:B------:R-:W-:-:S04]  /*1710*/  SHF.R.U32.HI R2, RZ, 0x1, R5 ;  /* 0x00000001ff027819 */ /* 0x000fc80000011605 */
[----:B------:R-:W-:Y:S02]  /*1720*/  LOP3.LUT R2, R2, 0x1f0, RZ, 0xc0, !PT ;  /* 0x000001f002027812 */ /* 0x000fe400078ec0ff */
[----:B---3--:R-:W-:-:S05]  /*1730*/  LEA R3, R4, R3, 0x18 ;  /* 0x0000000304037211 */ /* 0x008fca00078ec0ff */
[----:B------:R-:W-:-:S05]  /*1740*/  IMAD.IADD R3, R2, 0x1, R3 ;  /* 0x0000000102037824 */ /* 0x000fca00078e0203 */
[----:B------:R3:W-:Y:S04]  /*1750*/  STS.64 [R3+0x10], R18 ;  /* 0x0000101203007388 */ /* 0x0007e80000000a00 */
[----:B------:R3:W-:Y:S02]  /*1760*/  STS.64 [R3+0x8], R12 ;  /* 0x0000080c03007388 */ /* 0x0007e40000000a00 */
.L_x_496:
[----:B------:R-:W-:Y:S05]  /*1770*/  BSYNC.RECONVERGENT B1 ;  /* 0x0000000000017941 */ /* 0x000fea0003800200 */
.L_x_495:
[----:B------:R-:W-:Y:S01]  /*1780*/  BAR.SYNC.DEFER_BLOCKING 0x0 ;  /* 0x0000000000007b1d */ /* 0x000fe20000010000 */
[----:B------:R-:W-:-:S13]  /*1790*/  ISETP.NE.AND P1, PT, R5, RZ, PT ;  /* 0x000000ff0500720c */ /* 0x000fda0003f25270 */
[----:B------:R-:W-:Y:S05]  /*17a0*/  @P1 BRA `(.L_x_497) ;  /* 0x0000004c00d41947 */ /* 0x000fea0003800000 */
[----:B---3--:R-:W3:Y:S01]  /*17b0*/  S2R R3, SR_CgaCtaId ;  /* 0x0000000000037919 */ /* 0x008ee20000008800 */
[----:B------:R-:W-:Y:S01]  /*17c0*/  MOV R2, 0x400 ;  /* 0x0000040000027802 */ /* 0x000fe20000000f00 */
[----:B------:R-:W-:Y:S03]  /*17d0*/  BSSY.RECONVERGENT B1, `(.L_x_498) ;  /* 0x000001a000017945 */ /* 0x000fe60003800200 */
[----:B---3--:R-:W-:-:S05]  /*17e0*/  LEA R32, R3, R2, 0x18 ;  /* 0x0000000203207211 */ /* 0x008fca00078ec0ff */
[----:B-1----:R-:W1:Y:S04]  /*17f0*/  LDS.64 R14, [R32+0x18] ;  /* 0x00001800200e7984 */ /* 0x002e680000000a00 */
[----:B0---4-:R-:W0:Y:S04]  /*1800*/  LDS.128 R8, [R32+0x20] ;  /* 0x0000200020087984 */ /* 0x011e280000000c00 */
[----:B------:R3:W4:Y:S04]  /*1810*/  LDS.64 R2, [R32+0x80] ;  /* 0x0000800020027984 */ /* 0x0007280000000a00 */
[----:B--2---:R3:W2:Y:S01]  /*1820*/  LDS.128 R4, [R32+0x30] ;  /* 0x0000300020047984 */ /* 0x0046a20000000c00 */
        /* <DEDUP_REMOVED lines=20> */
.L_x_499:
[----:B------:R-:W-:Y:S05]  /*1970*/  BSYNC.RECONVERGENT B1 ;  /* 0x0000000000017941 */ /* 0x000fea0003800200 */
.L_x_498:
[----:B------:R0:W1:Y:S01]  /*1980*/  LDS.128 R12, [R32+0x40] ;  /* 0x00004000200c7984 */ /* 0x0000620000000c00 */
[----:B------:R-:W-:Y:S01]  /*1990*/  DSETP.GEU.AND P0, PT, |R28|, |R10|, PT ;  /* 0x4000000a1c00722a */ /* 0x000fe20003f0e200 */
[----:B------:R-:W-:Y:S01]  /*19a0*/  BSSY.RECONVERGENT B1, `(.L_x_500) ;  /* 0x0000017000017945 */ /* 0x000fe20003800200 */
[----:B------:R-:W-:Y:S01]  /*19b0*/  IMAD.MOV.U32 R33, RZ, RZ, R4 ;  /* 0x000000ffff217224 */ /* 0x000fe200078e0004 */
[----:B------:R0:W2:Y:S01]  /*19c0*/  LDS.128 R16, [R32+0x50] ;  /* 0x0000500020107984 */ /* 0x0000a20000000c00 */
[----:B------:R-:W-:Y:S02]  /*19d0*/  IMAD.MOV.U32 R35, RZ, RZ, R5 ;  /* 0x000000ffff237224 */ /* 0x000fe400078e0005 */
[----:B------:R-:W-:Y:S01]  /*19e0*/  IMAD.MOV.U32 R8, RZ, RZ, R10 ;  /* 0x000000ffff087224 */ /* 0x000fe200078e000a */
[----:B------:R0:W3:Y:S01]  /*19f0*/  LDS.128 R20, [R32+0x60] ;  /* 0x0000600020147984 */ /* 0x0000e20000000c00 */
[----:B------:R-:W-:-:S03]  /*1a00*/  IMAD.MOV.U32 R9, RZ, RZ, R11 ;  /* 0x000000ffff097224 */ /* 0x000fc600078e000b */
[----:B------:R0:W4:Y:S03]  /*1a10*/  LDS.128 R24, [R32+0x70] ;  /* 0x0000700020187984 */ /* 0x0001260000000c00 */
        /* <DEDUP_REMOVED lines=15> */
.L_x_501:
[----:B------:R-:W-:Y:S05]  /*1b10*/  BSYNC.RECONVERGENT B1 ;  /* 0x0000000000017941 */ /* 0x000fea0003800200 */
.L_x_500:
        /* <DEDUP_REMOVED lines=21> */
.L_x_503:
[----:B------:R-:W-:Y:S05]  /*1c70*/  BSYNC.RECONVERGENT B1 ;  /* 0x0000000000017941 */ /* 0x000fea0003800200 */
.L_x_502:
[----:B------:R-:W-:Y:S01]  /*1c80*/  DSETP.GEU.AND P0, PT, |R4|, |R14|, PT ;  /* 0x4000000e0400722a */ /* 0x000fe20003f0e200 */
[----:B------:R-:W-:Y:S01]  /*1c90*/  BSSY.RECONVERGENT B1, `(.L_x_504) ;  /* 0x0000014000017945 */ /* 0x000fe20003800200 */
[----:B------:R-:W-:Y:S02]  /*1ca0*/  IMAD.MOV.U32 R6, RZ, RZ, R14 ;  /* 0x000000ffff067224 */ /* 0x000fe400078e000e */
[----:B------:R-:W-:Y:S02]  /*1cb0*/  IMAD.MOV.U32 R7, RZ, RZ, R15 ;  /* 0x000000ffff077224 */ /* 0x000fe400078e000f */
[----:B--2---:R-:W-:Y:S02]  /*1cc0*/  IMAD.MOV.U32 R9, RZ, RZ, R16 ;  /* 0x000000ffff097224 */ /* 0x004fe400078e0010 */
        /* <DEDUP_REMOVED lines=16> */
.L_x_505:
[----:B------:R-:W-:Y:S05]  /*1dd0*/  BSYNC.RECONVERGENT B1 ;  /* 0x0000000000017941 */ /* 0x000fea0003800200 */
.L_x_504:
        /* <DEDUP_REMOVED lines=21> */
.L_x_507:
[----:B------:R-:W-:Y:S05]  /*1f30*/  BSYNC.RECONVERGENT B1 ;  /* 0x0000000000017941 */ /* 0x000fea0003800200 */
.L_x_506:
[----:B------:R-:W-:Y:S01]  /*1f40*/  DSETP.GEU.AND P0, PT, |R4|, |R22|, PT ;  /* 0x400000160400722a */ /* 0x000fe20003f0e200 */
[----:B------:R-:W-:Y:S01]  /*1f50*/  BSSY.RECONVERGENT B1, `(.L_x_508) ;  /* 0x0000014000017945 */ /* 0x000fe20003800200 */
[----:B------:R-:W-:Y:S02]  /*1f60*/  IMAD.MOV.U32 R6, RZ, RZ, R22 ;  /* 0x000000ffff067224 */ /* 0x000fe400078e0016 */
[----:B------:R-:W-:Y:S02]  /*1f70*/  IMAD.MOV.U32 R7, RZ, RZ, R23 ;  /* 0x000000ffff077224 */ /* 0x000fe400078e0017 */
[----:B----4-:R-:W-:Y:S02]  /*1f80*/  IMAD.MOV.U32 R9, RZ, RZ, R24 ;  /* 0x000000ffff097224 */ /* 0x010fe400078e0018 */
        /* <DEDUP_REMOVED lines=16> */
.L_x_509:
[----:B------:R-:W-:Y:S05]  /*2090*/  BSYNC.RECONVERGENT B1 ;  /* 0x0000000000017941 */ /* 0x000fea0003800200 */
.L_x_508:
[----:B------:R-:W-:Y:S01]  /*20a0*/  DSETP.GEU.AND P0, PT, |R6|, |R26|, PT ;  /* 0x4000001a0600722a */ /* 0x000fe20003f0e200 */
[----:B------:R-:W-:Y:S02]  /*20b0*/  IMAD.MOV.U32 R12, RZ, RZ, R26 ;  /* 0x000000ffff0c7224 */ /* 0x000fe400078e001a */
[----:B------:R-:W-:Y:S02]  /*20c0*/  IMAD.MOV.U32 R13, RZ, RZ, R27 ;  /* 0x000000ffff0d7224 */ /* 0x000fe400078e001b */
        /* <DEDUP_REMOVED lines=18> */
.L_x_484:
        /* <DEDUP_REMOVED lines=8> */
[----:B------:R-:W-:Y:S01]  /*2270*/  ISETP.GT.AND P0, PT, R11, R4, PT ;  /* 0x000000040b00720c */ /* 0x000fe20003f04270 */
[----:B------:R-:W-:Y:S02]  /*2280*/  IMAD.IADD R9, R4, 0x1, R9 ;  /* 0x0000000104097824 */ /* 0x000fe400078e0209 */
[----:B------:R-:W-:-:S03]  /*2290*/  IMAD.MOV.U32 R11, RZ, RZ, R3 ;  /* 0x000000ffff0b7224 */ /* 0x000fc600078e0003 */
        /* <DEDUP_REMOVED lines=27> */
.L_x_511:
[----:B------:R-:W-:Y:S05]  /*2450*/  BSYNC.RECONVERGENT B1 ;  /* 0x0000000000017941 */ /* 0x000fea0003800200 */
.L_x_510:
[----:B------:R-:W-:Y:S01]  /*2460*/  VIADD R2, R7, 0x2 ;  /* 0x0000000207027836 */ /* 0x000fe20000000000 */
[----:B--2---:R1:W2:Y:S01]  /*2470*/  SHFL.DOWN PT, R12, R10, 0x2, R9 ;  /* 0x084000000a0c7989 */ /* 0x0042a200000e0009 */
[----:B------:R-:W-:Y:S01]  /*2480*/  BSSY.RECONVERGENT B1, `(.L_x_512) ;  /* 0x000001e000017945 */ /* 0x000fe20003800200 */
[----:B------:R-:W-:Y:S02]  /*2490*/  IMAD.MOV.U32 R8, RZ, RZ, R16 ;  /* 0x000000ffff087224 */ /* 0x000fe400078e0010 */
[----:B------:R-:W-:Y:S01]  /*24a0*/  ISETP.GT.AND P0, PT, R2, R9, PT ;  /* 0x000000090200720c */ /* 0x000fe20003f04270 */
[----:B---3--:R1:W3:Y:S01]  /*24b0*/  SHFL.DOWN PT, R13, R11, 0x2, R9 ;  /* 0x084000000b0d7989 */ /* 0x0082e200000e0009 */
[----:B------:R-:W-:Y:S02]  /*24c0*/  IMAD.MOV.U32 R14, RZ, RZ, R18 ;  /* 0x000000ffff0e7224 */ /* 0x000fe400078e0012 */
[----:B------:R-:W-:Y:S01]  /*24d0*/  IMAD.MOV.U32 R2, RZ, RZ, R10 ;  /* 0x000000ffff027224 */ /* 0x000fe200078e000a */
[----:B----4-:R1:W4:Y:S01]  /*24e0*/  SHFL.DOWN PT, R15, R16, 0x2, R9 ;  /* 0x08400000100f7989 */ /* 0x01032200000e0009 */
[----:B------:R-:W-:-:S03]  /*24f0*/  IMAD.MOV.U32 R3, RZ, RZ, R11 ;  /* 0x000000ffff037224 */ /* 0x000fc600078e000b */
[----:B0-----:R1:W0:Y:S04]  /*2500*/  SHFL.DOWN PT, R17, R18, 0x2, R9 ;  /* 0x0840000012117989 */ /* 0x00122800000e0009 */
[----:B------:R-:W-:Y:S05]  /*2510*/  @P0 BRA `(.L_x_513) ;  /* 0x0000000000500947 */ /* 0x000fea0003800000 */
[----:B--23--:R-:W-:Y:S01]  /*2520*/  DSETP.GEU.AND P0, PT, |R10|, |R12|, PT ;  /* 0x4000000c0a00722a */ /* 0x00cfe20003f0e200 */
[----:B----4-:R-:W-:Y:S02]  /*2530*/  IMAD.MOV.U32 R8, RZ, RZ, R15 ;  /* 0x000000ffff087224 */ /* 0x010fe400078e000f */
[----:B0-----:R-:W-:Y:S02]  /*2540*/  IMAD.MOV.U32 R14, RZ, RZ, R17 ;  /* 0x000000ffff0e7224 */ /* 0x001fe400078e0011 */
        /* <DEDUP_REMOVED lines=17> */
.L_x_513:
[----:B------:R-:W-:Y:S05]  /*2660*/  BSYNC.RECONVERGENT B1 ;  /* 0x0000000000017941 */ /* 0x000fea0003800200 */
.L_x_512:
[----:B------:R-:W-:Y:S01]  /*2670*/  VIADD R6, R7, 0x4 ;  /* 0x0000000407067836 */ /* 0x000fe20000000000 */
[----:B--2---:R2:W2:Y:S01]  /*2680*/  SHFL.DOWN PT, R12, R2, 0x4, R9 ;  /* 0x08800000020c7989 */ /* 0x0044a200000e0009 */
[----:B------:R-:W-:Y:S01]  /*2690*/  BSSY.RECONVERGENT B1, `(.L_x_514) ;  /* 0x000001e000017945 */ /* 0x000fe20003800200 */
[----:B-1----:R-:W-:Y:S02]  /*26a0*/  IMAD.MOV.U32 R16, RZ, RZ, R14 ;  /* 0x000000ffff107224 */ /* 0x002fe400078e000e */
        /* <DEDUP_REMOVED lines=28> */
.L_x_515:
[----:B------:R-:W-:Y:S05]  /*2870*/  BSYNC.RECONVERGENT B1 ;  /* 0x0000000000017941 */ /* 0x000fea0003800200 */
.L_x_514:
[----:B--2---:R-:W-:Y:S01]  /*2880*/  VIADD R2, R7, 0x8 ;  /* 0x0000000807027836 */ /* 0x004fe20000000000 */
[----:B------:R2:W2:Y:S01]  /*2890*/  SHFL.DOWN PT, R12, R10, 0x8, R9 ;  /* 0x090000000a0c7989 */ /* 0x0004a200000e0009 */
        /* <DEDUP_REMOVED lines=30> */
.L_x_517:
[----:B------:R-:W-:Y:S05]  /*2a80*/  BSYNC.RECONVERGENT B1 ;  /* 0x0000000000017941 */ /* 0x000fea0003800200 */
.L_x_516:
[----:B-1----:R-:W-:Y:S01]  /*2a90*/  VIADD R6, R7, 0x10 ;  /* 0x0000001007067836 */ /* 0x002fe20000000000 */
[----:B--2---:R1:W2:Y:S01]  /*2aa0*/  SHFL.DOWN PT, R10, R2, 0x10, R9 ;  /* 0x0a000000020a7989 */ /* 0x0042a200000e0009 */
[----:B------:R-:W-:Y:S01]  /*2ab0*/  BSSY.RECONVERGENT B1, `(.L_x_518) ;  /* 0x000001e000017945 */ /* 0x000fe20003800200 */
[----:B0-----:R-:W-:Y:S01]  /*2ac0*/  IMAD.MOV.U32 R17, RZ, RZ, R8 ;  /* 0x000000ffff117224 */ /* 0x001fe200078e0008 */
[----:B------:R-:W-:Y:S01]  /*2ad0*/  MOV R19, R14 ;  /* 0x0000000e00137202 */ /* 0x000fe20000000f00 */
[----:B------:R1:W0:Y:S01]  /*2ae0*/  SHFL.DOWN PT, R11, R3, 0x10, R9 ;  /* 0x0a000000030b7989 */ /* 0x00022200000e0009 */
[----:B------:R-:W-:Y:S01]  /*2af0*/  ISETP.GT.AND P0, PT, R6, R9, PT ;  /* 0x000000090600720c */ /* 0x000fe20003f04270 */
[----:B------:R-:W-:Y:S02]  /*2b00*/  IMAD.MOV.U32 R12, RZ, RZ, R2 ;  /* 0x000000ffff0c7224 */ /* 0x000fe400078e0002 */
[----:B----4-:R1:W4:Y:S01]  /*2b10*/  SHFL.DOWN PT, R15, R8, 0x10, R9 ;  /* 0x0a000000080f7989 */ /* 0x01032200000e0009 */
[----:B---3--:R-:W-:-:S03]  /*2b20*/  IMAD.MOV.U32 R13, RZ, RZ, R3 ;  /* 0x000000ffff0d7224 */ /* 0x008fc600078e0003 */
[----:B------:R1:W3:Y:S06]  /*2b30*/  SHFL.DOWN PT, R21, R14, 0x10, R9 ;  /* 0x0a0000000e157989 */ /* 0x0002ec00000e0009 */
[----:B------:R-:W-:Y:S05]  /*2b40*/  @P0 BRA `(.L_x_519) ;  /* 0x0000000000500947 */ /* 0x000fea0003800000 */
[----:B0-2---:R-:W-:Y:S01]  /*2b50*/  DSETP.GEU.AND P0, PT, |R2|, |R10|, PT ;  /* 0x4000000a0200722a */ /* 0x005fe20003f0e200 */
        /* <DEDUP_REMOVED lines=19> */
.L_x_519:
[----:B------:R-:W-:Y:S05]  /*2c90*/  BSYNC.RECONVERGENT B1 ;  /* 0x0000000000017941 */ /* 0x000fea0003800200 */
.L_x_518:
[----:B------:R-:W-:Y:S01]  /*2ca0*/  ISETP.NE.AND P0, PT, R7, RZ, PT ;  /* 0x000000ff0700720c */ /* 0x000fe20003f05270 */
[----:B------:R-:W-:-:S12]  /*2cb0*/  BSSY.RECONVERGENT B1, `(.L_x_520) ;  /* 0x000000b000017945 */ /* 0x000fd80003800200 */
[----:B------:R-:W-:Y:S05]  /*2cc0*/  @P0 BRA `(.L_x_521) ;  /* 0x0000000000240947 */ /* 0x000fea0003800000 */
[----:B------:R-:W5:Y:S01]  /*2cd0*/  S2R R6, SR_CgaCtaId ;  /* 0x0000000000067919 */ /* 0x000f620000008800 */
[----:B-1----:R-:W-:Y:S01]  /*2ce0*/  MOV R3, 0x400 ;  /* 0x0000040000037802 */ /* 0x002fe20000000f00 */
[----:B------:R-:W-:Y:S01]  /*2cf0*/  IMAD.MOV.U32 R18, RZ, RZ, R17 ;  /* 0x000000ffff127224 */ /* 0x000fe200078e0011 */
[----:B------:R-:W-:-:S04]  /*2d00*/  SHF.R.U32.HI R2, RZ, 0x1, R5 ;  /* 0x00000001ff027819 */ /* 0x000fc80000011605 */
[----:B------:R-:W-:Y:S02]  /*2d10*/  LOP3.LUT R2, R2, 0x1f0, RZ, 0xc0, !PT ;  /* 0x000001f002027812 */ /* 0x000fe400078ec0ff */
[----:B-----5:R-:W-:-:S05]  /*2d20*/  LEA R3, R6, R3, 0x18 ;  /* 0x0000000306037211 */ /* 0x020fca00078ec0ff */
[----:B------:R-:W-:-:S05]  /*2d30*/  IMAD.IADD R3, R2, 0x1, R3 ;  /* 0x0000000102037824 */ /* 0x000fca00078e0203 */
[----:B------:R1:W-:Y:S04]  /*2d40*/  STS.64 [R3+0x10], R18 ;  /* 0x0000101203007388 */ /* 0x0003e80000000a00 */
[----:B------:R1:W-:Y:S02]  /*2d50*/  STS.64 [R3+0x8], R12 ;  /* 0x0000080c03007388 */ /* 0x0003e40000000a00 */
.L_x_521:
[----:B------:R-:W-:Y:S05]  /*2d60*/  BSYNC.RECONVERGENT B1 ;  /* 0x0000000000017941 */ /* 0x000fea0003800200 */
.L_x_520:
[----:B------:R-:W-:Y:S01]  /*2d70*/  BAR.SYNC.DEFER_BLOCKING 0x0 ;  /* 0x0000000000007b1d */ /* 0x000fe20000010000 */
[----:B------:R-:W-:-:S13]  /*2d80*/  ISETP.NE.AND P1, PT, R5, RZ, PT ;  /* 0x000000ff0500720c */ /* 0x000fda0003f25270 */
[----:B------:R-:W-:Y:S05]  /*2d90*/  @P1 BRA `(.L_x_497) ;  /* 0x0000003800581947 */ /* 0x000fea0003800000 */
[----:B------:R-:W-:Y:S01]  /*2da0*/  ISETP.GE.AND P0, PT, R4, 0x21, PT ;  /* 0x000000210400780c */ /* 0x000fe20003f06270 */
[----:B0-----:R-:W-:Y:S02]  /*2db0*/  IMAD.MOV.U32 R11, RZ, RZ, R17 ;  /* 0x000000ffff0b7224 */ /* 0x001fe400078e0011 */
[----:B-1----:R-:W-:Y:S02]  /*2dc0*/  IMAD.MOV.U32 R14, RZ, RZ, R19 ;  /* 0x000000ffff0e7224 */ /* 0x002fe400078e0013 */
        /* <DEDUP_REMOVED lines=29> */
.L_x_523:
[----:B------:R-:W-:Y:S05]  /*2fa0*/  BSYNC.RECONVERGENT B1 ;  /* 0x0000000000017941 */ /* 0x000fea0003800200 */
.L_x_522:
[----:B------:R-:W-:Y:S01]  /*2fb0*/  ISETP.GE.AND P0, PT, R4, 0x41, PT ;  /* 0x000000410400780c */ /* 0x000fe20003f06270 */
[----:B------:R-:W-:Y:S02]  /*2fc0*/  IMAD.MOV.U32 R5, RZ, RZ, R11 ;  /* 0x000000ffff057224 */ /* 0x000fe400078e000b */
[----:B--2---:R-:W-:Y:S02]  /*2fd0*/  IMAD.MOV.U32 R10, RZ, RZ, R14 ;  /* 0x000000ffff0a7224 */ /* 0x004fe400078e000e */
        /* <DEDUP_REMOVED lines=29> */
.L_x_525:
[----:B------:R-:W-:Y:S05]  /*31b0*/  BSYNC.RECONVERGENT B1 ;  /* 0x0000000000017941 */ /* 0x000fea0003800200 */
.L_x_524:
        /* <DEDUP_REMOVED lines=32> */
.L_x_527:
[----:B------:R-:W-:Y:S05]  /*33c0*/  BSYNC.RECONVERGENT B1 ;  /* 0x0000000000017941 */ /* 0x000fea0003800200 */
.L_x_526:
        /* <DEDUP_REMOVED lines=32> */
.L_x_529:
[----:B------:R-:W-:Y:S05]  /*35d0*/  BSYNC.RECONVERGENT B1 ;  /* 0x0000000000017941 */ /* 0x000fea0003800200 */
.L_x_528:
        /* <DEDUP_REMOVED lines=32> */
.L_x_531:
[----:B------:R-:W-:Y:S05]  /*37e0*/  BSYNC.RECONVERGENT B1 ;  /* 0x0000000000017941 */ /* 0x000fea0003800200 */
.L_x_530:
        /* <DEDUP_REMOVED lines=32> */
.L_x_533:
[----:B------:R-:W-:Y:S05]  /*39f0*/  BSYNC.RECONVERGENT B1 ;  /* 0x0000000000017941 */ /* 0x000fea0003800200 */
.L_x_532:
        /* <DEDUP_REMOVED lines=32> */
.L_x_465:
[----:B------:R-:W0:Y:S01]  /*3c00*/  S2R R4, SR_TID.X ;  /* 0x0000000000047919 */ /* 0x000e220000002100 */
[----:B------:R-:W1:Y:S01]  /*3c10*/  LDCU.128 UR12, c[0x0][0x380] ;  /* 0x00007000ff0c77ac */ /* 0x000e620008000c00 */
[----:B------:R-:W-:Y:S02]  /*3c20*/  SHF.R.S32.HI R5, RZ, 0x1f, R10 ;  /* 0x0000001fff057819 */ /* 0x000fe4000001140a */
[----:B0-----:R-:W-:-:S04]  /*3c30*/  IADD3 R2, P0, PT, R10, R4, RZ ;  /* 0x000000040a027210 */ /* 0x001fc80007f1e0ff */
[----:B-1----:R-:W-:Y:S01]  /*3c40*/  LEA R8, P1, R2, UR12, 0x3 ;  /* 0x0000000c02087c11 */ /* 0x002fe2000f8218ff */
[----:B------:R-:W-:-:S05]  /*3c50*/  IMAD.X R3, RZ, RZ, R5, P0 ;  /* 0x000000ffff037224 */ /* 0x000fca00000e0605 */
[----:B------:R-:W-:-:S05]  /*3c60*/  LEA.HI.X R9, R2, UR13, R3, 0x3, P1 ;  /* 0x0000000d02097c11 */ /* 0x000fca00088f1c03 */
[----:B------:R-:W2:Y:S04]  /*3c70*/  LDG.E.64 R12, desc[UR10][R8.64] ;  /* 0x0000000a080c7981 */ /* 0x000ea8000c1e1b00 */
[----:B------:R-:W2:Y:S04]  /*3c80*/  LDG.E.64 R14, desc[UR10][R8.64+0x800] ;  /* 0x0008000a080e7981 */ /* 0x000ea8000c1e1b00 */
[----:B------:R-:W3:Y:S04]  /*3c90*/  LDG.E.64 R16, desc[UR10][R8.64+0x1000] ;  /* 0x0010000a08107981 */ /* 0x000ee8000c1e1b00 */
[----:B------:R-:W4:Y:S04]  /*3ca0*/  LDG.E.64 R18, desc[UR10][R8.64+0x1800] ;  /* 0x0018000a08127981 */ /* 0x000f28000c1e1b00 */
[----:B------:R0:W5:Y:S01]  /*3cb0*/  LDG.E.64 R2, desc[UR10][R8.64+0x2000] ;  /* 0x0020000a08027981 */ /* 0x000162000c1e1b00 */
[----:B------:R-:W-:Y:S01]  /*3cc0*/  BSSY.RECONVERGENT B1, `(.L_x_534) ;  /* 0x000001f000017945 */ /* 0x000fe20003800200 */
[C---:B0-----:R-:W-:Y:S01]  /*3cd0*/  LOP3.LUT R8, R4.reuse, 0x400, RZ, 0xfc, !PT ;  /* 0x0000040004087812 */ /* 0x041fe200078efcff */
[----:B------:R-:W-:Y:S01]  /*3ce0*/  VIADD R9, R4, 0x200 ;  /* 0x0000020004097836 */ /* 0x000fe20000000000 */
[----:B--2---:R-:W-:-:S06]  /*3cf0*/  DSETP.GEU.AND P0, PT, |R12|, |R14|, PT ;  /* 0x4000000e0c00722a */ /* 0x004fcc0003f0e200 */
[----:B------:R-:W-:Y:S02]  /*3d00*/  FSEL R12, R12, R14, P0 ;  /* 0x0000000e0c0c7208 */ /* 0x000fe40000000000 */
[----:B------:R-:W-:Y:S02]  /*3d10*/  FSEL R13, R13, R15, P0 ;  /* 0x0000000f0d0d7208 */ /* 0x000fe40000000000 */
[----:B------:R-:W-:-:S04]  /*3d20*/  IADD3 R14, P1, PT, R10, UR14, RZ ;  /* 0x0000000e0a0e7c10 */ /* 0x000fc8000ff3e0ff */
[----:B---3--:R-:W-:Y:S01]  /*3d30*/  DSETP.GEU.AND P2, PT, |R12|, |R16|, PT ;  /* 0x400000100c00722a */ /* 0x008fe20003f4e200 */
[----:B------:R-:W-:-:S05]  /*3d40*/  IADD3 R6, P5, PT, R8, R14, RZ ;  /* 0x0000000e08067210 */ /* 0x000fca0007fbe0ff */
[----:B------:R-:W-:Y:S02]  /*3d50*/  FSEL R12, R12, R16, P2 ;  /* 0x000000100c0c7208 */ /* 0x000fe40001000000 */
[----:B------:R-:W-:-:S06]  /*3d60*/  FSEL R13, R13, R17, P2 ;  /* 0x000000110d0d7208 */ /* 0x000fcc0001000000 */
[----:B----4-:R-:W-:-:S06]  /*3d70*/  DSETP.GEU.AND P3, PT, |R12|, |R18|, PT ;  /* 0x400000120c00722a */ /* 0x010fcc0003f6e200 */
[----:B------:R-:W-:Y:S02]  /*3d80*/  FSEL R10, R12, R18, P3 ;  /* 0x000000120c0a7208 */ /* 0x000fe40001800000 */
[----:B------:R-:W-:Y:S02]  /*3d90*/  FSEL R11, R13, R19, P3 ;  /* 0x000000130d0b7208 */ /* 0x000fe40001800000 */
[----:B------:R-:W-:Y:S01]  /*3da0*/  IADD3.X R12, PT, PT, R5, UR15, RZ, P1, !PT ;  /* 0x0000000f050c7c10 */ /* 0x000fe20008ffe4ff */
[C---:B------:R-:W-:Y:S01]  /*3db0*/  VIADD R5, R4.reuse, 0x100 ;  /* 0x0000010004057836 */ /* 0x040fe20000000000 */
[----:B------:R-:W-:Y:S02]  /*3dc0*/  ISETP.LE.AND P1, PT, R7, UR6, PT ;  /* 0x0000000607007c0c */ /* 0x000fe4000bf23270 */
[----:B-----5:R-:W-:Y:S02]  /*3dd0*/  DSETP.GEU.AND P4, PT, |R10|, |R2|, PT ;  /* 0x400000020a00722a */ /* 0x020fe40003f8e200 */
[----:B------:R-:W-:Y:S01]  /*3de0*/  @P2 SEL R9, R4, R5, P0 ;  /* 0x0000000504092207 */ /* 0x000fe20000000000 */
[----:B------:R-:W-:-:S02]  /*3df0*/  IMAD.X R5, RZ, RZ, R12, P5 ;  /* 0x000000ffff057224 */ /* 0x000fc400028e060c */
[----:B------:R-:W-:-:S09]  /*3e00*/  @!P3 VIADD R9, R4, 0x300 ;  /* 0x000003000409b836 */ /* 0x000fd20000000000 */
        /* <DEDUP_REMOVED lines=10> */
.L_x_535:
[----:B------:R-:W-:Y:S05]  /*3eb0*/  BSYNC.RECONVERGENT B1 ;  /* 0x0000000000017941 */ /* 0x000fea0003800200 */
.L_x_534:
        /* <DEDUP_REMOVED lines=12> */
[----:B------:R-:W-:-:S05]  /*3f80*/  IMAD.MOV.U32 R11, RZ, RZ, 0x500 ;  /* 0x00000500ff0b7424 */ /* 0x000fca00078e00ff */
[----:B------:R-:W2:Y:S01]  /*3f90*/  ATOMG.E.ADD.STRONG.GPU PT, R10, desc[UR10][R8.64], R11 ;  /* 0x8000000b080a79a8 */ /* 0x000ea200081ef10a */
[----:B------:R-:W0:Y:S01]  /*3fa0*/  S2UR UR5, SR_CgaCtaId ;  /* 0x00000000000579c3 */ /* 0x000e220000008800 */
[----:B------:R-:W-:Y:S02]  /*3fb0*/  UMOV UR4, 0x400 ;  /* 0x0000040000047882 */ /* 0x000fe40000000000 */
[----:B0-----:R-:W-:Y:S01]  /*3fc0*/  ULEA UR4, UR5, UR4, 0x18 ;  /* 0x0000000405047291 */ /* 0x001fe2000f8ec0ff */
[----:B--2---:R-:W-:-:S08]  /*3fd0*/  VIADD R10, R10, UR6 ;  /* 0x000000060a0a7c36 */ /* 0x004fd00008000000 */
[----:B------:R0:W-:Y:S03]  /*3fe0*/  STS [UR4+0x98], R10 ;  /* 0x0000980aff007988 */ /* 0x0001e60008000804 */
.L_x_538:
[----:B------:R-:W-:Y:S05]  /*3ff0*/  BSYNC.RECONVERGENT B1 ;  /* 0x0000000000017941 */ /* 0x000fea0003800200 */
.L_x_537:
[----:B------:R-:W1:Y:S08]  /*4000*/  S2UR UR5, SR_CgaCtaId ;  /* 0x00000000000579c3 */ /* 0x000e700000008800 */
[----:B------:R-:W-:Y:S06]  /*4010*/  BAR.SYNC.DEFER_BLOCKING 0x0 ;  /* 0x0000000000007b1d */ /* 0x000fec0000010000 */
[----:B------:R-:W-:-:S02]  /*4020*/  UMOV UR4, 0x400 ;  /* 0x0000040000047882 */ /* 0x000fc40000000000 */
[----:B-1----:R-:W-:-:S06]  /*4030*/  ULEA UR4, UR5, UR4, 0x18 ;  /* 0x0000000405047291 */ /* 0x002fcc000f8ec0ff */
[----:B------:R-:W-:-:S05]  /*4040*/  IMAD.U32 R14, RZ, RZ, UR4 ;  /* 0x00000004ff0e7e24 */ /* 0x000fca000f8e00ff */
[----:B------:R-:W0:Y:S02]  /*4050*/  LDS R12, [R14+0x98] ;  /* 0x000098000e0c7984 */ /* 0x000e240000000800 */
[----:B0-----:R-:W-:-:S05]  /*4060*/  VIADD R10, R12, 0x500 ;  /* 0x000005000c0a7836 */ /* 0x001fca0000000000 */
[----:B------:R-:W-:-:S13]  /*4070*/  ISETP.GT.AND P0, PT, R10, R7, PT ;  /* 0x000000070a00720c */ /* 0x000fda0003f04270 */
[----:B------:R-:W-:Y:S05]  /*4080*/  @P0 BRA `(.L_x_539) ;  /* 0x0000000400900947 */ /* 0x000fea0003800000 */
[----:B------:R-:W-:Y:S01]  /*4090*/  BSSY.RECONVERGENT B1, `(.L_x_539) ;  /* 0x0000063000017945 */ /* 0x000fe20003800200 */
[----:B------:R-:W-:Y:S01]  /*40a0*/  IMAD.MOV.U32 R20, RZ, RZ, R2 ;  /* 0x000000ffff147224 */ /* 0x000fe200078e0002 */
[----:B------:R-:W0:Y:S01]  /*40b0*/  LDCU UR7, c[0x0][0x398] ;  /* 0x00007300ff0777ac */ /* 0x000e220008000800 */
[----:B------:R-:W-:Y:S02]  /*40c0*/  IMAD.MOV.U32 R21, RZ, RZ, R3 ;  /* 0x000000ffff157224 */ /* 0x000fe400078e0003 */
[----:B------:R-:W-:Y:S01]  /*40d0*/  IMAD.MOV.U32 R27, RZ, RZ, R6 ;  /* 0x000000ffff1b7224 */ /* 0x000fe200078e0006 */
[----:B------:R-:W1:Y:S01]  /*40e0*/  LDCU.128 UR12, c[0x0][0x380] ;  /* 0x00007000ff0c77ac */ /* 0x000e620008000c00 */
[----:B------:R-:W-:-:S07]  /*40f0*/  IMAD.MOV.U32 R22, RZ, RZ, R5 ;  /* 0x000000ffff167224 */ /* 0x000fce00078e0005 */
.L_x_542:
[----:B------:R-:W-:-:S04]  /*4100*/  IADD3 R28, P0, PT, R4, R12, RZ ;  /* 0x0000000c041c7210 */ /* 0x000fc80007f1e0ff */
[----:B------:R-:W-:Y:S02]  /*4110*/  LEA.HI.X.SX32 R25, R12, RZ, 0x1, P0 ;  /* 0x000000ff0c197211 */ /* 0x000fe400000f0eff */
[----:B-1----:R-:W-:-:S04]  /*4120*/  LEA R6, P0, R28, UR12, 0x3 ;  /* 0x0000000c1c067c11 */ /* 0x002fc8000f8018ff */
[----:B------:R-:W-:-:S05]  /*4130*/  LEA.HI.X R7, R28, UR13, R25, 0x3, P0 ;  /* 0x0000000d1c077c11 */ /* 0x000fca00080f1c19 */
[----:B------:R-:W2:Y:S04]  /*4140*/  LDG.E.64 R18, desc[UR10][R6.64] ;  /* 0x0000000a06127981 */ /* 0x000ea8000c1e1b00 */
[----:B------:R-:W3:Y:S04]  /*4150*/  LDG.E.64 R16, desc[UR10][R6.64+0x800] ;  /* 0x0008000a06107981 */ /* 0x000ee8000c1e1b00 */
[----:B------:R-:W4:Y:S04]  /*4160*/  LDG.E.64 R12, desc[UR10][R6.64+0x1000] ;  /* 0x0010000a060c7981 */ /* 0x000f28000c1e1b00 */
[----:B------:R-:W4:Y:S01]  /*4170*/  LDG.E.64 R10, desc[UR10][R6.64+0x1800] ;  /* 0x0018000a060a7981 */ /* 0x000f22000c1e1b00 */
[----:B------:R-:W-:-:S03]  /*4180*/  IADD3 R28, P0, PT, R28, UR14, RZ ;  /* 0x0000000e1c1c7c10 */ /* 0x000fc6000ff1e0ff */
[----:B------:R1:W5:Y:S01]  /*4190*/  LDG.E.64 R2, desc[UR10][R6.64+0x2000] ;  /* 0x0020000a06027981 */ /* 0x000362000c1e1b00 */
[----:B------:R-:W-:Y:S01]  /*41a0*/  IADD3.X R25, PT, PT, R25, UR15, RZ, P0, !PT ;  /* 0x0000000f19197c10 */ /* 0x000fe200087fe4ff */
[----:B------:R-:W-:Y:S01]  /*41b0*/  BSSY.RECONVERGENT B2, `(.L_x_540) ;  /* 0x0000038000027945 */ /* 0x000fe20003800200 */
[----:B------:R-:W-:Y:S01]  /*41c0*/  BAR.SYNC.DEFER_BLOCKING 0x0 ;  /* 0x0000000000007b1d */ /* 0x000fe20000010000 */
[C---:B------:R-:W-:Y:S02]  /*41d0*/  IADD3 R24, P4, PT, R28.reuse, 0x200, RZ ;  /* 0x000002001c187810 */ /* 0x040fe40007f9e0ff */
[C---:B------:R-:W-:Y:S02]  /*41e0*/  IADD3 R15, P5, PT, R28.reuse, 0x300, RZ ;  /* 0x000003001c0f7810 */ /* 0x040fe40007fbe0ff */
[C---:B------:R-:W-:Y:S02]  /*41f0*/  IADD3 R23, P3, PT, R28.reuse, 0x100, RZ ;  /* 0x000001001c177810 */ /* 0x040fe40007f7e0ff */
[----:B-1----:R-:W-:-:S02]  /*4200*/  IADD3 R6, P6, PT, R28, 0x400, RZ ;  /* 0x000004001c067810 */ /* 0x002fc40007fde0ff */
[----:B------:R-:W-:Y:S01]  /*4210*/  IADD3.X R26, PT, PT, RZ, R25, RZ, P3, !PT ;  /* 0x00000019ff1a7210 */ /* 0x000fe20001ffe4ff */
[----:B--2---:R-:W-:-:S14]  /*4220*/  DSETP.GEU.AND P2, PT, |R20|, |R18|, PT ;  /* 0x400000121400722a */ /* 0x004fdc0003f4e200 */
[----:B------:R-:W-:-:S04]  /*4230*/  @P2 ISETP.GE.U32.AND P0, PT, R27, R28, PT ;  /* 0x0000001c1b00220c */ /* 0x000fc80003f06070 */
[----:B------:R-:W-:-:S13]  /*4240*/  @P2 ISETP.GE.AND.EX P0, PT, R22, R25, PT, P0 ;  /* 0x000000191600220c */ /* 0x000fda0003f06300 */
[----:B------:R-:W-:-:S06]  /*4250*/  @P2 DSETP.LT.OR P0, PT, |R18|, |R20|, !P0 ;  /* 0x400000141200222a */ /* 0x000fcc0004701600 */
[----:B------:R-:W-:Y:S02]  /*4260*/  @P2 FSEL R5, R20, R18, P0 ;  /* 0x0000001214052208 */ /* 0x000fe40000000000 */
[----:B------:R-:W-:Y:S01]  /*4270*/  @P2 FSEL R20, R21, R19, P0 ;  /* 0x0000001315142208 */ /* 0x000fe20000000000 */
[----:B------:R-:W-:Y:S01]  /*4280*/  IMAD.X R21, RZ, RZ, R25, P4 ;  /* 0x000000ffff157224 */ /* 0x000fe200020e0619 */
[----:B------:R-:W-:Y:S01]  /*4290*/  @P2 SEL R28, R27, R28, P0 ;  /* 0x0000001c1b1c2207 */ /* 0x000fe20000000000 */
[----:B------:R-:W-:Y:S02]  /*42a0*/  @P2 IMAD.MOV.U32 R18, RZ, RZ, R5 ;  /* 0x000000ffff122224 */ /* 0x000fe400078e0005 */
[----:B------:R-:W-:Y:S02]  /*42b0*/  @P2 IMAD.MOV.U32 R19, RZ, RZ, R20 ;  /* 0x000000ffff132224 */ /* 0x000fe400078e0014 */
[--C-:B------:R-:W-:Y:S02]  /*42c0*/  IMAD.X R20, RZ, RZ, R25.reuse, P5 ;  /* 0x000000ffff147224 */ /* 0x100fe400028e0619 */
[----:B------:R-:W-:Y:S01]  /*42d0*/  IMAD.X R5, RZ, RZ, R25, P6 ;  /* 0x000000ffff057224 */ /* 0x000fe200030e0619 */
[----:B------:R-:W-:Y:S01]  /*42e0*/  @P2 SEL R25, R22, R25, P0 ;  /* 0x0000001916192207 */ /* 0x000fe20000000000 */
        /* <DEDUP_REMOVED lines=20> */
[----:B------:R-:W-:-:S05]  /*4430*/  ISETP.NE.AND P2, PT, R4, RZ, PT ;  /* 0x000000ff0400720c */ /* 0x000fca0003f45270 */
[----:B------:R-:W-:-:S14]  /*4440*/  DSETP.GEU.AND P1, PT, |R12|, |R10|, PT ;  /* 0x4000000a0c00722a */ /* 0x000fdc0003f2e200 */
[----:B------:R-:W-:-:S04]  /*4450*/  @P1 ISETP.GE.U32.AND P0, PT, R24, R15, PT ;  /* 0x0000000f1800120c */ /* 0x000fc80003f06070 */
[----:B------:R-:W-:-:S13]  /*4460*/  @P1 ISETP.GE.AND.EX P0, PT, R21, R20, PT, P0 ;  /* 0x000000141500120c */ /* 0x000fda0003f06300 */
[----:B------:R-:W-:-:S06]  /*4470*/  @P1 DSETP.LT.OR P0, PT, |R10|, |R12|, !P0 ;  /* 0x4000000c0a00122a */ /* 0x000fcc0004701600 */
[----:B------:R-:W-:Y:S02]  /*4480*/  @P1 FSEL R16, R12, R10, P0 ;  /* 0x0000000a0c101208 */ /* 0x000fe40000000000 */
[----:B------:R-:W-:Y:S01]  /*4490*/  @P1 FSEL R13, R13, R11, P0 ;  /* 0x0000000b0d0d1208 */ /* 0x000fe20000000000 */
[----:B------:R-:W-:Y:S06]  /*44a0*/  @P2 BRA `(.L_x_541) ;  /* 0x0000000000202947 */ /* 0x000fec0003800000 */
[----:B------:R-:W-:-:S05]  /*44b0*/  IMAD.MOV.U32 R17, RZ, RZ, 0x500 ;  /* 0x00000500ff117424 */ /* 0x000fca00078e00ff */
[----:B------:R-:W2:Y:S01]  /*44c0*/  ATOMG.E.ADD.STRONG.GPU PT, R7, desc[UR10][R8.64], R17 ;  /* 0x80000011080779a8 */ /* 0x000ea200081ef10a */
[----:B------:R-:W1:Y:S01]  /*44d0*/  S2UR UR5, SR_CgaCtaId ;  /* 0x00000000000579c3 */ /* 0x000e620000008800 */
[----:B------:R-:W-:Y:S02]  /*44e0*/  UMOV UR4, 0x400 ;  /* 0x0000040000047882 */ /* 0x000fe40000000000 */
[----:B-1----:R-:W-:-:S06]  /*44f0*/  ULEA UR4, UR5, UR4, 0x18 ;  /* 0x0000000405047291 */ /* 0x002fcc000f8ec0ff */
[----:B------:R-:W-:Y:S02]  /*4500*/  IMAD.U32 R14, RZ, RZ, UR4 ;  /* 0x00000004ff0e7e24 */ /* 0x000fe4000f8e00ff */
[----:B--2---:R-:W-:-:S05]  /*4510*/  VIADD R7, R7, UR6 ;  /* 0x0000000607077c36 */ /* 0x004fca0008000000 */
[----:B------:R1:W-:Y:S02]  /*4520*/  STS [R14+0x98], R7 ;  /* 0x000098070e007388 */ /* 0x0003e40000000800 */
.L_x_541:
[----:B0-----:R-:W-:Y:S05]  /*4530*/  BSYNC.RECONVERGENT B2 ;  /* 0x0000000000027941 */ /* 0x001fea0003800200 */
.L_x_540:
[----:B------:R-:W-:Y:S01]  /*4540*/  BAR.SYNC.DEFER_BLOCKING 0x0 ;  /* 0x0000000000007b1d */ /* 0x000fe20000010000 */
[----:B------:R-:W-:Y:S01]  /*4550*/  @P1 IMAD.MOV.U32 R10, RZ, RZ, R16 ;  /* 0x000000ffff0a1224 */ /* 0x000fe200078e0010 */
[----:B------:R-:W-:Y:S01]  /*4560*/  @P1 SEL R15, R24, R15, P0 ;  /* 0x0000000f180f1207 */ /* 0x000fe20000000000 */
[----:B------:R-:W-:Y:S01]  /*4570*/  @P1 IMAD.MOV.U32 R11, RZ, RZ, R13 ;  /* 0x000000ffff0b1224 */ /* 0x000fe200078e000d */
[----:B------:R-:W-:Y:S01]  /*4580*/  @P1 SEL R20, R21, R20, P0 ;  /* 0x0000001415141207 */ /* 0x000fe20000000000 */
[----:B-1----:R-:W-:-:S04]  /*4590*/  IMAD.U32 R7, RZ, RZ, UR7 ;  /* 0x00000007ff077e24 */ /* 0x002fc8000f8e00ff */
[----:B-----5:R-:W-:-:S14]  /*45a0*/  DSETP.GEU.AND P2, PT, |R10|, |R2|, PT ;  /* 0x400000020a00722a */ /* 0x020fdc0003f4e200 */
[----:B------:R-:W-:Y:S01]  /*45b0*/  @P2 ISETP.GE.U32.AND P0, PT, R15, R6, PT ;  /* 0x000000060f00220c */ /* 0x000fe20003f06070 */
[----:B------:R-:W0:Y:S03]  /*45c0*/  LDS R12, [R14+0x98] ;  /* 0x000098000e0c7984 */ /* 0x000e260000000800 */
        /* <DEDUP_REMOVED lines=9> */
[----:B------:R-:W-:-:S02]  /*4660*/  IMAD.MOV.U32 R22, RZ, RZ, R5 ;  /* 0x000000ffff167224 */ /* 0x000fc400078e0005 */
[----:B------:R-:W-:Y:S02]  /*4670*/  IMAD.MOV.U32 R20, RZ, RZ, R2 ;  /* 0x000000ffff147224 */ /* 0x000fe400078e0002 */
[----:B------:R-:W-:Y:S02]  /*4680*/  IMAD.MOV.U32 R21, RZ, RZ, R3 ;  /* 0x000000ffff157224 */ /* 0x000fe400078e0003 */
[----:B0-----:R-:W-:-:S05]  /*4690*/  VIADD R10, R12, 0x500 ;  /* 0x000005000c0a7836 */ /* 0x001fca0000000000 */
[----:B------:R-:W-:-:S13]  /*46a0*/  ISETP.GT.AND P0, PT, R10, R7, PT ;  /* 0x000000070a00720c */ /* 0x000fda0003f04270 */
[----:B------:R-:W-:Y:S05]  /*46b0*/  @!P0 BRA `(.L_x_542) ;  /* 0xfffffff800908947 */ /* 0x000fea000383ffff */
[----:B------:R-:W-:Y:S05]  /*46c0*/  BSYNC.RECONVERGENT B1 ;  /* 0x0000000000017941 */ /* 0x000fea0003800200 */
.L_x_539:
[----:B------:R-:W-:Y:S01]  /*46d0*/  ISETP.GE.AND P0, PT, R12, R7, PT ;  /* 0x000000070c00720c */ /* 0x000fe20003f06270 */
[----:B------:R-:W0:Y:S01]  /*46e0*/  LDCU.64 UR6, c[0x0][0x388] ;  /* 0x00007100ff0677ac */ /* 0x000e220008000a00 */
[----:B------:R-:W-:Y:S01]  /*46f0*/  BSSY.RECONVERGENT B1, `(.L_x_536) ;  /* 0x00000ac000017945 */ /* 0x000fe20003800200 */
[----:B------:R-:W1:Y:S10]  /*4700*/  LDCU.64 UR4, c[0x0][0x388] ;  /* 0x00007100ff0477ac */ /* 0x000e740008000a00 */
[----:B------:R-:W-:Y:S05]  /*4710*/  @P0 BRA `(.L_x_543) ;  /* 0x0000000800a40947 */ /* 0x000fea0003800000 */
[----:B------:R-:W-:-:S05]  /*4720*/  IMAD.IADD R9, R7, 0x1, -R12 ;  /* 0x0000000107097824 */ /* 0x000fca00078e0a0c */
[----:B------:R-:W-:-:S13]  /*4730*/  ISETP.GE.AND P0, PT, R4, R9, PT ;  /* 0x000000090400720c */ /* 0x000fda0003f06270 */
[----:B------:R-:W-:Y:S05]  /*4740*/  @P0 BRA `(.L_x_543) ;  /* 0x0000000800980947 */ /* 0x000fea0003800000 */
[----:B------:R-:W-:Y:S01]  /*4750*/  LOP3.LUT R8, RZ, R4, RZ, 0x33, !PT ;  /* 0x00000004ff087212 */ /* 0x000fe200078e33ff */
[----:B------:R-:W-:Y:S03]  /*4760*/  BSSY.RECONVERGENT B2, `(.L_x_544) ;  /* 0x000002f000027945 */ /* 0x000fe60003800200 */
[----:B------:R-:W-:Y:S01]  /*4770*/  IADD3 R18, PT, PT, -R12, R7, R8 ;  /* 0x000000070c127210 */ /* 0x000fe20007ffe108 */
[----:B------:R-:W-:-:S03]  /*4780*/  IMAD.MOV.U32 R8, RZ, RZ, R4 ;  /* 0x000000ffff087224 */ /* 0x000fc600078e0004 */
[----:B------:R-:W-:-:S04]  /*4790*/  LOP3.LUT R7, R18, 0x300, RZ, 0xc0, !PT ;  /* 0x0000030012077812 */ /* 0x000fc800078ec0ff */
[----:B------:R-:W-:-:S13]  /*47a0*/  ISETP.NE.AND P0, PT, R7, 0x300, PT ;  /* 0x000003000700780c */ /* 0x000fda0003f05270 */
[----:B------:R-:W-:Y:S05]  /*47b0*/  @!P0 BRA `(.L_x_545) ;  /* 0x0000000000a48947 */ /* 0x000fea0003800000 */
[----:B------:R-:W2:Y:S01]  /*47c0*/  LDC.64 R10, c[0x0][0x380] ;  /* 0x0000e000ff0a7b82 */ /* 0x000ea20000000a00 */
[----:B------:R-:W-:Y:S01]  /*47d0*/  LEA.HI R7, R18, 0x1, RZ, 0x18 ;  /* 0x0000000112077811 */ /* 0x000fe200078fc0ff */
[----:B------:R-:W-:Y:S02]  /*47e0*/  IMAD.IADD R13, R4, 0x1, R12 ;  /* 0x00000001040d7824 */ /* 0x000fe400078e020c */
[----:B------:R-:W-:Y:S01]  /*47f0*/  IMAD.MOV.U32 R8, RZ, RZ, R4 ;  /* 0x000000ffff087224 */ /* 0x000fe200078e0004 */
[----:B------:R-:W-:-:S05]  /*4800*/  LOP3.LUT R7, R7, 0x3, RZ, 0xc0, !PT ;  /* 0x0000000307077812 */ /* 0x000fca00078ec0ff */
[----:B------:R-:W-:-:S07]  /*4810*/  IMAD.MOV R7, RZ, RZ, -R7 ;  /* 0x000000ffff077224 */ /* 0x000fce00078e0a07 */
.L_x_548:
[----:B--2---:R-:W-:-:S06]  /*4820*/  IMAD.WIDE R14, R13, 0x8, R10 ;  /* 0x000000080d0e7825 */ /* 0x004fcc00078e020a */
[----:B------:R-:W2:Y:S01]  /*4830*/  LDG.E.64 R14, desc[UR10][R14.64] ;  /* 0x0000000a0e0e7981 */ /* 0x000ea2000c1e1b00 */
[----:B-1----:R-:W-:Y:S01]  /*4840*/  IADD3 R22, P1, PT, R13, UR4, RZ ;  /* 0x000000040d167c10 */ /* 0x002fe2000ff3e0ff */
[----:B------:R-:W-:Y:S01]  /*4850*/  VIADD R7, R7, 0x1 ;  /* 0x0000000107077836 */ /* 0x000fe20000000000 */
[----:B------:R-:W-:Y:S01]  /*4860*/  BSSY.RECONVERGENT B3, `(.L_x_546) ;  /* 0x000001b000037945 */ /* 0x000fe20003800200 */
[----:B------:R-:W-:Y:S01]  /*4870*/  IMAD.MOV.U32 R19, RZ, RZ, R6 ;  /* 0x000000ffff137224 */ /* 0x000fe200078e0006 */
[----:B------:R-:W-:Y:S01]  /*4880*/  LEA.HI.X.SX32 R21, R13, UR5, 0x1, P1 ;  /* 0x000000050d157c11 */ /* 0x000fe200088f0eff */
[----:B------:R-:W-:Y:S01]  /*4890*/  IMAD.MOV.U32 R20, RZ, RZ, R5 ;  /* 0x000000ffff147224 */ /* 0x000fe200078e0005 */
[----:B------:R-:W-:Y:S01]  /*48a0*/  MOV R16, R2 ;  /* 0x0000000200107202 */ /* 0x000fe20000000f00 */
[----:B------:R-:W-:Y:S01]  /*48b0*/  IMAD.MOV.U32 R17, RZ, RZ, R3 ;  /* 0x000000ffff117224 */ /* 0x000fe200078e0003 */
[----:B------:R-:W-:Y:S01]  /*48c0*/  ISETP.NE.AND P2, PT, R7, RZ, PT ;  /* 0x000000ff0700720c */ /* 0x000fe20003f45270 */
        /* <DEDUP_REMOVED lines=20> */
.L_x_547:
[----:B0-----:R-:W-:Y:S05]  /*4a10*/  BSYNC.RECONVERGENT B3 ;  /* 0x0000000000037941 */ /* 0x001fea0003800200 */
.L_x_546:
[----:B------:R-:W-:Y:S02]  /*4a20*/  VIADD R8, R8, 0x100 ;  /* 0x0000010008087836 */ /* 0x000fe40000000000 */
[----:B------:R-:W-:Y:S01]  /*4a30*/  VIADD R13, R13, 0x100 ;  /* 0x000001000d0d7836 */ /* 0x000fe20000000000 */
[----:B------:R-:W-:Y:S06]  /*4a40*/  @P2 BRA `(.L_x_548) ;  /* 0xfffffffc00742947 */ /* 0x000fec000383ffff */
.L_x_545:
[----:B01----:R-:W-:Y:S05]  /*4a50*/  BSYNC.RECONVERGENT B2 ;  /* 0x0000000000027941 */ /* 0x003fea0003800200 */
.L_x_544:
        /* <DEDUP_REMOVED lines=9> */
.L_x_557:
[----:B------:R-:W-:-:S05]  /*4af0*/  IMAD.WIDE R22, R7, 0x8, R10 ;  /* 0x0000000807167825 */ /* 0x000fca00078e020a */
[----:B------:R-:W2:Y:S04]  /*4b00*/  LDG.E.64 R20, desc[UR10][R22.64+-0x1000] ;  /* 0xfff0000a16147981 */ /* 0x000ea8000c1e1b00 */
[----:B------:R0:W5:Y:S04]  /*4b10*/  LDG.E.64 R16, desc[UR10][R22.64+-0x800] ;  /* 0xfff8000a16107981 */ /* 0x000168000c1e1b00 */
[----:B------:R0:W5:Y:S04]  /*4b20*/  LDG.E.64 R14, desc[UR10][R22.64] ;  /* 0x0000000a160e7981 */ /* 0x000168000c1e1b00 */
[----:B------:R0:W5:Y:S01]  /*4b30*/  LDG.E.64 R12, desc[UR10][R22.64+0x800] ;  /* 0x0008000a160c7981 */ /* 0x000162000c1e1b00 */
[C---:B------:R-:W-:Y:S01]  /*4b40*/  IADD3 R29, P1, PT, R7.reuse, UR6, RZ ;  /* 0x00000006071d7c10 */ /* 0x040fe2000ff3e0ff */
[----:B------:R-:W-:Y:S03]  /*4b50*/  BSSY.RECONVERGENT B2, `(.L_x_549) ;  /* 0x0000016000027945 */ /* 0x000fe60003800200 */
[----:B------:R-:W-:Y:S01]  /*4b60*/  LEA.HI.X.SX32 R30, R7, UR7, 0x1, P1 ;  /* 0x00000007071e7c11 */ /* 0x000fe200088f0eff */
        /* <DEDUP_REMOVED lines=20> */
.L_x_550:
[----:B------:R-:W-:Y:S05]  /*4cb0*/  BSYNC.RECONVERGENT B2 ;  /* 0x0000000000027941 */ /* 0x000fea0003800200 */
.L_x_549:
        /* <DEDUP_REMOVED lines=23> */
.L_x_552:
[----:B------:R-:W-:Y:S05]  /*4e30*/  BSYNC.RECONVERGENT B2 ;  /* 0x0000000000027941 */ /* 0x000fea0003800200 */
.L_x_551:
        /* <DEDUP_REMOVED lines=24> */
.L_x_554:
[----:B------:R-:W-:Y:S05]  /*4fc0*/  BSYNC.RECONVERGENT B2 ;  /* 0x0000000000027941 */ /* 0x000fea0003800200 */
.L_x_553:
        /* <DEDUP_REMOVED lines=22> */
.L_x_556:
[----:B------:R-:W-:Y:S05]  /*5130*/  BSYNC.RECONVERGENT B2 ;  /* 0x0000000000027941 */ /* 0x000fea0003800200 */
.L_x_555:
[----:B------:R-:W-:Y:S02]  /*5140*/  VIADD R8, R8, 0x400 ;  /* 0x0000040008087836 */ /* 0x000fe40000000000 */
[----:B------:R-:W-:Y:S02]  /*5150*/  VIADD R27, R27, 0x400 ;  /* 0x000004001b1b7836 */ /* 0x000fe40000000000 */
[----:B------:R-:W-:Y:S01]  /*5160*/  VIADD R26, R26, 0x400 ;  /* 0x000004001a1a7836 */ /* 0x000fe20000000000 */
[----:B------:R-:W-:Y:S01]  /*5170*/  ISETP.GE.AND P0, PT, R8, R9, PT ;  /* 0x000000090800720c */ /* 0x000fe20003f06270 */
[----:B------:R-:W-:Y:S02]  /*5180*/  VIADD R25, R25, 0x400 ;  /* 0x0000040019197836 */ /* 0x000fe40000000000 */
[----:B------:R-:W-:-:S10]  /*5190*/  VIADD R7, R7, 0x400 ;  /* 0x0000040007077836 */ /* 0x000fd40000000000 */
[----:B------:R-:W-:Y:S05]  /*51a0*/  @!P0 BRA `(.L_x_557) ;  /* 0xfffffff800508947 */ /* 0x000fea000383ffff */
.L_x_543:
[----:B01----:R-:W-:Y:S05]  /*51b0*/  BSYNC.RECONVERGENT B1 ;  /* 0x0000000000017941 */ /* 0x003fea0003800200 */
.L_x_536:
        /* <DEDUP_REMOVED lines=13> */
[----:B------:R-:W-:Y:S01]  /*5290*/  MOV R12, R7 ;  /* 0x00000007000c7202 */ /* 0x000fe20000000f00 */
[----:B------:R-:W-:Y:S02]  /*52a0*/  IMAD.MOV.U32 R13, RZ, RZ, R16 ;  /* 0x000000ffff0d7224 */ /* 0x000fe400078e0010 */
        /* <DEDUP_REMOVED lines=17> */
.L_x_559:
[----:B------:R-:W-:Y:S05]  /*53c0*/  BSYNC.RECONVERGENT B1 ;  /* 0x0000000000017941 */ /* 0x000fea0003800200 */
.L_x_558:
        /* <DEDUP_REMOVED lines=31> */
.L_x_561:
[----:B------:R-:W-:Y:S05]  /*55c0*/  BSYNC.RECONVERGENT B1 ;  /* 0x0000000000017941 */ /* 0x000fea0003800200 */
.L_x_560:
[----:B------:R-:W-:Y:S01]  /*55d0*/  ISETP.GT.AND P0, PT, R14, 0x1b, PT ;  /* 0x0000001b0e00780c */ /* 0x000fe20003f04270 */
[----:B0-----:R0:W0:Y:S01]  /*55e0*/  SHFL.DOWN PT, R8, R2, 0x4, 0x1f ;  /* 0x08801f0002087f89 */ /* 0x00102200000e0000 */
[----:B------:R-:W-:Y:S01]  /*55f0*/  BSSY.RECONVERGENT B1, `(.L_x_562) ;  /* 0x000001d000017945 */ /* 0x000fe20003800200 */
[----:B---3--:R-:W-:Y:S02]  /*5600*/  IMAD.MOV.U32 R11, RZ, RZ, R5 ;  /* 0x000000ffff0b7224 */ /* 0x008fe400078e0005 */
[----:B------:R3:W0:Y:S01]  /*5610*/  SHFL.DOWN PT, R9, R3, 0x4, 0x1f ;  /* 0x08801f0003097f89 */ /* 0x00062200000e0000 */
[----:B------:R-:W-:Y:S02]  /*5620*/  IMAD.MOV.U32 R12, RZ, RZ, R10 ;  /* 0x000000ffff0c7224 */ /* 0x000fe400078e000a */
[----:B-1----:R-:W-:Y:S01]  /*5630*/  IMAD.MOV.U32 R6, RZ, RZ, R2 ;  /* 0x000000ffff067224 */ /* 0x002fe200078e0002 */
[----:B----4-:R3:W1:Y:S01]  /*5640*/  SHFL.DOWN PT, R16, R5, 0x4, 0x1f ;  /* 0x08801f0005107f89 */ /* 0x01066200000e0000 */
[----:B--2---:R-:W-:-:S03]  /*5650*/  IMAD.MOV.U32 R7, RZ, RZ, R3 ;  /* 0x000000ffff077224 */ /* 0x004fc600078e0003 */
[----:B------:R3:W2:Y:S01]  /*5660*/  SHFL.DOWN PT, R13, R10, 0x4, 0x1f ;  /* 0x08801f000a0d7f89 */ /* 0x0006a200000e0000 */
[----:B------:R-:W-:Y:S05]  /*5670*/  @P0 BRA `(.L_x_563) ;  /* 0x0000000000500947 */ /* 0x000fea0003800000 */
[----:B0-----:R-:W-:Y:S01]  /*5680*/  DSETP.GEU.AND P0, PT, |R2|, |R8|, PT ;  /* 0x400000080200722a */ /* 0x001fe20003f0e200 */
[----:B-1----:R-:W-:Y:S02]  /*5690*/  IMAD.MOV.U32 R11, RZ, RZ, R16 ;  /* 0x000000ffff0b7224 */ /* 0x002fe400078e0010 */
[----:B--2---:R-:W-:Y:S02]  /*56a0*/  IMAD.MOV.U32 R12, RZ, RZ, R13 ;  /* 0x000000ffff0c7224 */ /* 0x004fe400078e000d */
        /* <DEDUP_REMOVED lines=17> */
.L_x_563:
[----:B------:R-:W-:Y:S05]  /*57c0*/  BSYNC.RECONVERGENT B1 ;  /* 0x0000000000017941 */ /* 0x000fea0003800200 */
.L_x_562:
[----:B------:R-:W-:Y:S01]  /*57d0*/  ISETP.GT.AND P0, PT, R14, 0x17, PT ;  /* 0x000000170e00780c */ /* 0x000fe20003f04270 */
[----:B0-----:R0:W4:Y:S01]  /*57e0*/  SHFL.DOWN PT, R8, R6, 0x8, 0x1f ;  /* 0x09001f0006087f89 */ /* 0x00112200000e0000 */
[----:B------:R-:W-:Y:S01]  /*57f0*/  BSSY.RECONVERGENT B1, `(.L_x_564) ;  /* 0x000001d000017945 */ /* 0x000fe20003800200 */
[----:B---3--:R-:W-:Y:S02]  /*5800*/  IMAD.MOV.U32 R5, RZ, RZ, R11 ;  /* 0x000000ffff057224 */ /* 0x008fe400078e000b */
[----:B------:R0:W3:Y:S01]  /*5810*/  SHFL.DOWN PT, R9, R7, 0x8, 0x1f ;  /* 0x09001f0007097f89 */ /* 0x0000e200000e0000 */
[----:B------:R-:W-:Y:S02]  /*5820*/  IMAD.MOV.U32 R10, RZ, RZ, R12 ;  /* 0x000000ffff0a7224 */ /* 0x000fe400078e000c */
[----:B------:R-:W-:Y:S01]  /*5830*/  IMAD.MOV.U32 R2, RZ, RZ, R6 ;  /* 0x000000ffff027224 */ /* 0x000fe200078e0006 */
[----:B-1----:R0:W1:Y:S01]  /*5840*/  SHFL.DOWN PT, R16, R11, 0x8, 0x1f ;  /* 0x09001f000b107f89 */ /* 0x00206200000e0000 */
[----:B------:R-:W-:-:S03]  /*5850*/  IMAD.MOV.U32 R3, RZ, RZ, R7 ;  /* 0x000000ffff037224 */ /* 0x000fc600078e0007 */
[----:B--2---:R0:W2:Y:S01]  /*5860*/  SHFL.DOWN PT, R13, R12, 0x8, 0x1f ;  /* 0x09001f000c0d7f89 */ /* 0x0040a200000e0000 */
[----:B------:R-:W-:Y:S05]  /*5870*/  @P0 BRA `(.L_x_565) ;  /* 0x0000000000500947 */ /* 0x000fea0003800000 */
[----:B---34-:R-:W-:Y:S01]  /*5880*/  DSETP.GEU.AND P0, PT, |R6|, |R8|, PT ;  /* 0x400000080600722a */ /* 0x018fe20003f0e200 */
[----:B-1----:R-:W-:Y:S02]  /*5890*/  IMAD.MOV.U32 R5, RZ, RZ, R16 ;  /* 0x000000ffff057224 */ /* 0x002fe400078e0010 */
        /* <DEDUP_REMOVED lines=18> */
.L_x_565:
[----:B------:R-:W-:Y:S05]  /*59c0*/  BSYNC.RECONVERGENT B1 ;  /* 0x0000000000017941 */ /* 0x000fea0003800200 */
.L_x_564:
[----:B------:R-:W-:Y:S01]  /*59d0*/  ISETP.GT.AND P0, PT, R14, 0xf, PT ;  /* 0x0000000f0e00780c */ /* 0x000fe20003f04270 */
[----:B0-----:R0:W0:Y:S01]  /*59e0*/  SHFL.DOWN PT, R6, R2, 0x10, 0x1f ;  /* 0x0a001f0002067f89 */ /* 0x00102200000e0000 */
[----:B------:R-:W-:Y:S01]  /*59f0*/  BSSY.RECONVERGENT B1, `(.L_x_566) ;  /* 0x000001d000017945 */ /* 0x000fe20003800200 */
[----:B------:R-:W-:Y:S02]  /*5a00*/  IMAD.MOV.U32 R17, RZ, RZ, R5 ;  /* 0x000000ffff117224 */ /* 0x000fe400078e0005 */
[----:B------:R0:W0:Y:S01]  /*5a10*/  SHFL.DOWN PT, R7, R3, 0x10, 0x1f ;  /* 0x0a001f0003077f89 */ /* 0x00002200000e0000 */
[----:B------:R-:W-:Y:S02]  /*5a20*/  IMAD.MOV.U32 R19, RZ, RZ, R10 ;  /* 0x000000ffff137224 */ /* 0x000fe400078e000a */
[----:B------:R-:W-:Y:S01]  /*5a30*/  IMAD.MOV.U32 R12, RZ, RZ, R2 ;  /* 0x000000ffff0c7224 */ /* 0x000fe200078e0002 */
[----:B----4-:R4:W0:Y:S01]  /*5a40*/  SHFL.DOWN PT, R8, R5, 0x10, 0x1f ;  /* 0x0a001f0005087f89 */ /* 0x01082200000e0000 */
[----:B--2---:R-:W-:-:S03]  /*5a50*/  IMAD.MOV.U32 R13, RZ, RZ, R3 ;  /* 0x000000ffff0d7224 */ /* 0x004fc600078e0003 */
[----:B---3--:R4:W2:Y:S01]  /*5a60*/  SHFL.DOWN PT, R9, R10, 0x10, 0x1f ;  /* 0x0a001f000a097f89 */ /* 0x0088a200000e0000 */
[----:B------:R-:W-:Y:S05]  /*5a70*/  @P0 BRA `(.L_x_567) ;  /* 0x0000000000500947 */ /* 0x000fea0003800000 */
[----:B0-----:R-:W-:Y:S01]  /*5a80*/  DSETP.GEU.AND P0, PT, |R2|, |R6|, PT ;  /* 0x400000060200722a */ /* 0x001fe20003f0e200 */
[----:B------:R-:W-:Y:S02]  /*5a90*/  IMAD.MOV.U32 R17, RZ, RZ, R8 ;  /* 0x000000ffff117224 */ /* 0x000fe400078e0008 */
        /* <DEDUP_REMOVED lines=18> */
.L_x_567:
[----:B------:R-:W-:Y:S05]  /*5bc0*/  BSYNC.RECONVERGENT B1 ;  /* 0x0000000000017941 */ /* 0x000fea0003800200 */
.L_x_566:
[----:B------:R-:W-:Y:S01]  /*5bd0*/  ISETP.NE.AND P0, PT, R14, RZ, PT ;  /* 0x000000ff0e00720c */ /* 0x000fe20003f05270 */
[----:B------:R-:W-:-:S12]  /*5be0*/  BSSY.RECONVERGENT B1, `(.L_x_568) ;  /* 0x000000b000017945 */ /* 0x000fd80003800200 */
[----:B------:R-:W-:Y:S05]  /*5bf0*/  @P0 BRA `(.L_x_569) ;  /* 0x0000000000240947 */ /* 0x000fea0003800000 */
[----:B0-----:R-:W0:Y:S01]  /*5c00*/  S2R R6, SR_CgaCtaId ;  /* 0x0000000000067919 */ /* 0x001e220000008800 */
[----:B------:R-:W-:Y:S01]  /*5c10*/  MOV R3, 0x400 ;  /* 0x0000040000037802 */ /* 0x000fe20000000f00 */
[----:B------:R-:W-:Y:S01]  /*5c20*/  IMAD.MOV.U32 R18, RZ, RZ, R17 ;  /* 0x000000ffff127224 */ /* 0x000fe200078e0011 */
[----:B------:R-:W-:-:S04]  /*5c30*/  SHF.R.U32.HI R2, RZ, 0x1, R4 ;  /* 0x00000001ff027819 */ /* 0x000fc80000011604 */
[----:B------:R-:W-:Y:S02]  /*5c40*/  LOP3.LUT R2, R2, 0x1f0, RZ, 0xc0, !PT ;  /* 0x000001f002027812 */ /* 0x000fe400078ec0ff */
[----:B0-----:R-:W-:-:S05]  /*5c50*/  LEA R3, R6, R3, 0x18 ;  /* 0x0000000306037211 */ /* 0x001fca00078ec0ff */
[----:B------:R-:W-:-:S05]  /*5c60*/  IMAD.IADD R3, R2, 0x1, R3 ;  /* 0x0000000102037824 */ /* 0x000fca00078e0203 */
[----:B------:R3:W-:Y:S04]  /*5c70*/  STS.64 [R3+0x10], R18 ;  /* 0x0000101203007388 */ /* 0x0007e80000000a00 */
[----:B------:R3:W-:Y:S02]  /*5c80*/  STS.64 [R3+0x8], R12 ;  /* 0x0000080c03007388 */ /* 0x0007e40000000a00 */
.L_x_569:
[----:B------:R-:W-:Y:S05]  /*5c90*/  BSYNC.RECONVERGENT B1 ;  /* 0x0000000000017941 */ /* 0x000fea0003800200 */
.L_x_568:
[----:B------:R-:W-:Y:S01]  /*5ca0*/  BAR.SYNC.DEFER_BLOCKING 0x0 ;  /* 0x0000000000007b1d */ /* 0x000fe20000010000 */
[----:B------:R-:W-:-:S13]  /*5cb0*/  ISETP.NE.AND P1, PT, R4, RZ, PT ;  /* 0x000000ff0400720c */ /* 0x000fda0003f25270 */
[----:B------:R-:W-:Y:S05]  /*5cc0*/  @P1 BRA `(.L_x_497) ;  /* 0x00000008008c1947 */ /* 0x000fea0003800000 */
[----:B0--3--:R-:W0:Y:S01]  /*5cd0*/  S2R R3, SR_CgaCtaId ;  /* 0x0000000000037919 */ /* 0x009e220000008800 */
[----:B------:R-:W-:Y:S01]  /*5ce0*/  MOV R2, 0x400 ;  /* 0x0000040000027802 */ /* 0x000fe20000000f00 */
[----:B------:R-:W-:Y:S03]  /*5cf0*/  BSSY.RECONVERGENT B1, `(.L_x_570) ;  /* 0x000001a000017945 */ /* 0x000fe60003800200 */
[----:B0-----:R-:W-:-:S05]  /*5d00*/  LEA R30, R3, R2, 0x18 ;  /* 0x00000002031e7211 */ /* 0x001fca00078ec0ff */
[----:B------:R-:W0:Y:S04]  /*5d10*/  LDS.64 R14, [R30+0x18] ;  /* 0x000018001e0e7984 */ /* 0x000e280000000a00 */
[----:B----4-:R-:W3:Y:S04]  /*5d20*/  LDS.128 R4, [R30+0x20] ;  /* 0x000020001e047984 */ /* 0x010ee80000000c00 */
[----:B------:R4:W1:Y:S04]  /*5d30*/  LDS.64 R28, [R30+0x80] ;  /* 0x000080001e1c7984 */ /* 0x0008680000000a00 */
[----:B--2---:R4:W2:Y:S01]  /*5d40*/  LDS.128 R8, [R30+0x30] ;  /* 0x000030001e087984 */ /* 0x0048a20000000c00 */
[----:B0-----:R-:W-:Y:S01]  /*5d50*/  DSETP.GEU.AND P0, PT, |R12|, |R14|, PT ;  /* 0x4000000e0c00722a */ /* 0x001fe20003f0e200 */
[----:B------:R-:W-:Y:S01]  /*5d60*/  MOV R2, R14 ;  /* 0x0000000e00027202 */ /* 0x000fe20000000f00 */
[----:B------:R-:W-:-:S02]  /*5d70*/  IMAD.MOV.U32 R3, RZ, RZ, R15 ;  /* 0x000000ffff037224 */ /* 0x000fc400078e000f */
[----:B---3--:R-:W-:Y:S02]  /*5d80*/  IMAD.MOV.U32 R31, RZ, RZ, R4 ;  /* 0x000000ffff1f7224 */ /* 0x008fe400078e0004 */
[----:B------:R-:W-:-:S08]  /*5d90*/  IMAD.MOV.U32 R33, RZ, RZ, R5 ;  /* 0x000000ffff217224 */ /* 0x000fd000078e0005 */
[----:B-12-4-:R-:W-:Y:S05]  /*5da0*/  @!P0 BRA `(.L_x_571) ;  /* 0x0000000000388947 */ /* 0x016fea0003800000 */
        /* <DEDUP_REMOVED lines=14> */
.L_x_571:
[----:B------:R-:W-:Y:S05]  /*5e90*/  BSYNC.RECONVERGENT B1 ;  /* 0x0000000000017941 */ /* 0x000fea0003800200 */
.L_x_570:
        /* <DEDUP_REMOVED lines=25> */
.L_x_573:
[----:B------:R-:W-:Y:S05]  /*6030*/  BSYNC.RECONVERGENT B1 ;  /* 0x0000000000017941 */ /* 0x000fea0003800200 */
.L_x_572:
        /* <DEDUP_REMOVED lines=21> */
.L_x_575:
[----:B------:R-:W-:Y:S05]  /*6190*/  BSYNC.RECONVERGENT B1 ;  /* 0x0000000000017941 */ /* 0x000fea0003800200 */
.L_x_574:
        /* <DEDUP_REMOVED lines=21> */
.L_x_577:
[----:B------:R-:W-:Y:S05]  /*62f0*/  BSYNC.RECONVERGENT B1 ;  /* 0x0000000000017941 */ /* 0x000fea0003800200 */
.L_x_576:
        /* <DEDUP_REMOVED lines=21> */
.L_x_579:
[----:B------:R-:W-:Y:S05]  /*6450*/  BSYNC.RECONVERGENT B1 ;  /* 0x0000000000017941 */ /* 0x000fea0003800200 */
.L_x_578:
        /* <DEDUP_REMOVED lines=21> */
.L_x_581:
[----:B------:R-:W-:Y:S05]  /*65b0*/  BSYNC.RECONVERGENT B1 ;  /* 0x0000000000017941 */ /* 0x000fea0003800200 */
.L_x_580:
        /* <DEDUP_REMOVED lines=20> */
.L_x_497:
[----:B------:R-:W-:Y:S05]  /*6700*/  BSYNC.RECONVERGENT B0 ;  /* 0x0000000000007941 */ /* 0x000fea0003800200 */
.L_x_464:
[----:B------:R-:W-:Y:S05]  /*6710*/  @P1 EXIT ;  /* 0x000000000000194d */ /* 0x000fea0003800000 */
[----:B01-3--:R-:W0:Y:S01]  /*6720*/  LDC.64 R2, c[0x0][0x390] ;  /* 0x0000e400ff027b82 */ /* 0x00be220000000a00 */
[----:B------:R-:W-:Y:S02]  /*6730*/  IMAD.MOV.U32 R18, RZ, RZ, R17 ;  /* 0x000000ffff127224 */ /* 0x000fe400078e0011 */
[----:B0-----:R-:W-:-:S05]  /*6740*/  IMAD.WIDE.U32 R2, R0, 0x10, R2 ;  /* 0x0000001000027825 */ /* 0x001fca00078e0002 */
[----:B------:R-:W-:Y:S04]  /*6750*/  STG.E.64 desc[UR10][R2.64], R12 ;  /* 0x0000000c02007986 */ /* 0x000fe8000c101b0a */
[----:B------:R-:W-:Y:S01]  /*6760*/  STG.E.64 desc[UR10][R2.64+0x8], R18 ;  /* 0x0000081202007986 */ /* 0x000fe2000c101b0a */
[----:B------:R-:W-:Y:S05]  /*6770*/  EXIT ;  /* 0x000000000000794d */ /* 0x000fea0003800000 */
.L_x_582:
        /* <DEDUP_REMOVED lines=16> */
.L_x_764:


//--------------------- .text._ZN6thrust24THRUST_300001_SM_1000_NS8cuda_cub4core6detail13_kernel_agentINS1_8__reduce11ReduceAgentINS0_12zip_iteratorIN4cuda3std3__45tupleIJNS0_10device_ptrIdEENS0_17counting_iteratorIlNS0_11use_defaultESF_SF_EEEEEEEPNSB_IJdlEEESJ_iNS1_9__extrema9arg_max_fIdl6AbsMaxEEEEJSI_SK_iSO_EEEvDpT0_ --------------------------
	.section	.text._ZN6thrust24THRUST_300001_SM_1000_NS8cuda_cub4core6detail13_kernel_agentINS1_8__reduce11ReduceAgentINS0_12zip_iteratorIN4cuda3std3__45tupleIJNS0_10device_ptrIdEENS0_17counting_iteratorIlNS0_11use_defaultESF_SF_EEEEEEEPNSB_IJdlEEESJ_iNS1_9__extrema9arg_max_fIdl6AbsMaxEEEEJSI_SK_iSO_EEEvDpT0_,"ax",@progbits
	.align	128
        .global         _ZN6thrust24THRUST_300001_SM_1000_NS8cuda_cub4core6detail13_kernel_agentINS1_8__reduce11ReduceAgentINS0_12zip_iteratorIN4cuda3std3__45tupleIJNS0_10device_ptrIdEENS0_17counting_iteratorIlNS0_11use_defaultESF_SF_EEEEEEEPNSB_IJdlEEESJ_iNS1_9__extrema9arg_max_fIdl6AbsMaxEEEEJSI_SK_iSO_EEEvDpT0_
        .type           _ZN6thrust24THRUST_300001_SM_1000_NS8cuda_cub4core6detail13_kernel_agentINS1_8__reduce11ReduceAgentINS0_12zip_iteratorIN4cuda3std3__45tupleIJNS0_10device_ptrIdEENS0_17counting_iteratorIlNS0_11use_defaultESF_SF_EEEEEEEPNSB_IJdlEEESJ_iNS1_9__extrema9arg_max_fIdl6AbsMaxEEEEJSI_SK_iSO_EEEvDpT0_,@function
        .size           _ZN6thrust24THRUST_300001_SM_1000_NS8cuda_cub4core6detail13_kernel_agentINS1_8__reduce11ReduceAgentINS0_12zip_iteratorIN4cuda3std3__45tupleIJNS0_10device_ptrIdEENS0_17counting_iteratorIlNS0_11use_defaultESF_SF_EEEEEEEPNSB_IJdlEEESJ_iNS1_9__extrema9arg_max_fIdl6AbsMaxEEEEJSI_SK_iSO_EEEvDpT0_,(.L_x_765 - _ZN6thrust24THRUST_300001_SM_1000_NS8cuda_cub4core6detail13_kernel_agentINS1_8__reduce11ReduceAgentINS0_12zip_iteratorIN4cuda3std3__45tupleIJNS0_10device_ptrIdEENS0_17counting_iteratorIlNS0_11use_defaultESF_SF_EEEEEEEPNSB_IJdlEEESJ_iNS1_9__extrema9arg_max_fIdl6AbsMaxEEEEJSI_SK_iSO_EEEvDpT0_)
        .other          _ZN6thrust24THRUST_300001_SM_1000_NS8cuda_cub4core6detail13_kernel_agentINS1_8__reduce11ReduceAgentINS0_12zip_iteratorIN4cuda3std3__45tupleIJNS0_10device_ptrIdEENS0_17counting_iteratorIlNS0_11use_defaultESF_SF_EEEEEEEPNSB_IJdlEEESJ_iNS1_9__extrema9arg_max_fIdl6AbsMaxEEEEJSI_SK_iSO_EEEvDpT0_,@"STO_CUDA_ENTRY STV_DEFAULT"
_ZN6thrust24THRUST_300001_SM_1000_NS8cuda_cub4core6detail13_kernel_agentINS1_8__reduce11ReduceAgentINS0_12zip_iteratorIN4cuda3std3__45tupleIJNS0_10device_ptrIdEENS0_17counting_iteratorIlNS0_11use_defaultESF_SF_EEEEEEEPNSB_IJdlEEESJ_iNS1_9__extrema9arg_max_fIdl6AbsMaxEEEEJSI_SK_iSO_EEEvDpT0_:
.text._ZN6thrust24THRUST_300001_SM_1000_NS8cuda_cub4core6detail13_kernel_agentINS1_8__reduce11ReduceAgentINS0_12zip_iteratorIN4cuda3std3__45tupleIJNS0_10device_ptrIdEENS0_17counting_iteratorIlNS0_11use_defaultESF_SF_EEEEEEEPNSB_IJdlEEESJ_iNS1_9__extrema9arg_max_fIdl6AbsMaxEEEEJSI_SK_iSO_EEEvDpT0_:
        /* <DEDUP_REMOVED lines=23> */
.L_x_586:
[----:B0-----:R-:W-:Y:S05]  /*0170*/  BSYNC.RECONVERGENT B1 ;  /* 0x0000000000017941 */ /* 0x001fea0003800200 */
.L_x_585:
        /* <DEDUP_REMOVED lines=19> */
.L_x_593:
        /* <DEDUP_REMOVED lines=31> */
.L_x_592:
[----:B------:R-:W-:Y:S05]  /*04a0*/  BSYNC.RECONVERGENT B3 ;  /* 0x0000000000037941 */ /* 0x000fea0003800200 */
.L_x_591:
[----:B------:R-:W-:Y:S01]  /*04b0*/  IADD3 R14, P0, PT, R14, 0x100, RZ ;  /* 0x000001000e0e7810 */ /* 0x000fe20007f1e0ff */
[----:B------:R-:W-:Y:S02]  /*04c0*/  VIADD R10, R10, 0x100 ;  /* 0x000001000a0a7836 */ /* 0x000fe40000000000 */
[----:B------:R-:W-:Y:S02]  /*04d0*/  IMAD.X R13, RZ, RZ, R13, P3 ;  /* 0x000000ffff0d7224 */ /* 0x000fe400018e060d */
[----:B------:R-:W-:Y:S01]  /*04e0*/  IMAD.X R15, RZ, RZ, R15, P0 ;  /* 0x000000ffff0f7224 */ /* 0x000fe200000e060f */
[----:B------:R-:W-:Y:S07]  /*04f0*/  @P2 BRA `(.L_x_593) ;  /* 0xfffffffc006c2947 */ /* 0x000fee000383ffff */
.L_x_590:
[----:B------:R-:W-:Y:S05]  /*0500*/  BSYNC.RECONVERGENT B2 ;  /* 0x0000000000027941 */ /* 0x000fea0003800200 */
.L_x_589:
[----:B------:R-:W-:-:S13]  /*0510*/  ISETP.GE.U32.AND P0, PT, R16, 0x300, PT ;  /* 0x000003001000780c */ /* 0x000fda0003f06070 */
[----:B------:R-:W-:Y:S05]  /*0520*/  @!P0 BRA `(.L_x_588) ;  /* 0x0000000400bc8947 */ /* 0x000fea0003800000 */
[----:B------:R-:W0:Y:S01]  /*0530*/  LDC.64 R4, c[0x0][0x380] ;  /* 0x0000e000ff047b82 */ /* 0x000e220000000a00 */
[----:B------:R-:W-:-:S07]  /*0540*/  VIADD R20, R10, 0x200 ;  /* 0x000002000a147836 */ /* 0x000fce0000000000 */
[----:B------:R-:W1:Y:S02]  /*0550*/  LDC.64 R6, c[0x0][0x388] ;  /* 0x0000e200ff067b82 */ /* 0x000e640000000a00 */
.L_x_602:
        /* <DEDUP_REMOVED lines=30> */
.L_x_595:
[----:B------:R-:W-:Y:S05]  /*0740*/  BSYNC.RECONVERGENT B2 ;  /* 0x0000000000027941 */ /* 0x000fea0003800200 */
.L_x_594:
[----:B-----5:R-:W-:Y:S01]  /*0750*/  DSETP.GEU.AND P0, PT, |R16|, |R14|, PT ;  /* 0x4000000e1000722a */ /* 0x020fe20003f0e200 */
[C---:B------:R-:W-:Y:S01]  /*0760*/  IADD3 R19, P1, PT, R23.reuse, R6, RZ ;  /* 0x0000000617137210 */ /* 0x040fe20007f3e0ff */
[----:B------:R-:W-:Y:S01]  /*0770*/  BSSY.RECONVERGENT B2, `(.L_x_596) ;  /* 0x0000015000027945 */ /* 0x000fe20003800200 */
[----:B------:R-:W-:Y:S02]  /*0780*/  IMAD.MOV.U32 R2, RZ, RZ, R14 ;  /* 0x000000ffff027224 */ /* 0x000fe400078e000e */
[----:B------:R-:W-:Y:S01]  /*0790*/  LEA.HI.X.SX32 R18, R23, R7, 0x1, P1 ;  /* 0x0000000717127211 */ /* 0x000fe200008f0eff */
[----:B------:R-:W-:Y:S02]  /*07a0*/  IMAD.MOV.U32 R9, RZ, RZ, R19 ;  /* 0x000000ffff097224 */ /* 0x000fe400078e0013 */
[----:B------:R-:W-:Y:S02]  /*07b0*/  IMAD.MOV.U32 R3, RZ, RZ, R15 ;  /* 0x000000ffff037224 */ /* 0x000fe400078e000f */
[----:B------:R-:W-:-:S04]  /*07c0*/  IMAD.MOV.U32 R8, RZ, RZ, R18 ;  /* 0x000000ffff087224 */ /* 0x000fc800078e0012 */
        /* <DEDUP_REMOVED lines=15> */
.L_x_597:
[----:B------:R-:W-:Y:S05]  /*08c0*/  BSYNC.RECONVERGENT B2 ;  /* 0x0000000000027941 */ /* 0x000fea0003800200 */
.L_x_596:
        /* <DEDUP_REMOVED lines=25> */
.L_x_599:
[----:B------:R-:W-:Y:S05]  /*0a60*/  BSYNC.RECONVERGENT B2 ;  /* 0x0000000000027941 */ /* 0x000fea0003800200 */
.L_x_598:
        /* <DEDUP_REMOVED lines=22> */
.L_x_601:
[----:B------:R-:W-:Y:S05]  /*0bd0*/  BSYNC.RECONVERGENT B2 ;  /* 0x0000000000027941 */ /* 0x000fea0003800200 */
.L_x_600:
[C---:B------:R-:W-:Y:S01]  /*0be0*/  VIADD R10, R20.reuse, 0x200 ;  /* 0x00000200140a7836 */ /* 0x040fe20000000000 */
[----:B------:R-:W-:-:S04]  /*0bf0*/  IADD3 R20, PT, PT, R20, 0x400, RZ ;  /* 0x0000040014147810 */ /* 0x000fc80007ffe0ff */
[----:B------:R-:W-:-:S13]  /*0c00*/  ISETP.GE.AND P0, PT, R10, UR5, PT ;  /* 0x000000050a007c0c */ /* 0x000fda000bf06270 */
[----:B------:R-:W-:Y:S05]  /*0c10*/  @!P0 BRA `(.L_x_602) ;  /* 0xfffffff800508947 */ /* 0x000fea000383ffff */
.L_x_588:
[----:B------:R-:W-:Y:S05]  /*0c20*/  BSYNC.RECONVERGENT B1 ;  /* 0x0000000000017941 */ /* 0x000fea0003800200 */
.L_x_587:
        /* <DEDUP_REMOVED lines=35> */
.L_x_605:
[----:B------:R-:W-:Y:S05]  /*0e60*/  BSYNC.RECONVERGENT B1 ;  /* 0x0000000000017941 */ /* 0x000fea0003800200 */
.L_x_604:
        /* <DEDUP_REMOVED lines=31> */
.L_x_607:
[----:B------:R-:W-:Y:S05]  /*1060*/  BSYNC.RECONVERGENT B1 ;  /* 0x0000000000017941 */ /* 0x000fea0003800200 */
.L_x_606:
        /* <DEDUP_REMOVED lines=31> */
.L_x_609:
[----:B------:R-:W-:Y:S05]  /*1260*/  BSYNC.RECONVERGENT B1 ;  /* 0x0000000000017941 */ /* 0x000fea0003800200 */
.L_x_608:
[----:B------:R-:W-:Y:S01]  /*1270*/  ISETP.GT.AND P0, PT, R10, 0x17, PT ;  /* 0x000000170a00780c */ /* 0x000fe20003f04270 */
[----:B-1----:R1:W1:Y:S01]  /*1280*/  SHFL.DOWN PT, R2, R4, 0x8, 0x1f ;  /* 0x09001f0004027f89 */ /* 0x00226200000e0000 */
[----:B------:R-:W-:Y:S01]  /*1290*/  BSSY.RECONVERGENT B1, `(.L_x_610) ;  /* 0x000001d000017945 */ /* 0x000fe20003800200 */
[----:B0-----:R-:W-:Y:S02]  /*12a0*/  IMAD.MOV.U32 R8, RZ, RZ, R11 ;  /* 0x000000ffff087224 */ /* 0x001fe400078e000b */
[----:B------:R0:W0:Y:S01]  /*12b0*/  SHFL.DOWN PT, R3, R5, 0x8, 0x1f ;  /* 0x09001f0005037f89 */ /* 0x00002200000e0000 */
[----:B------:R-:W-:Y:S02]  /*12c0*/  IMAD.MOV.U32 R9, RZ, RZ, R12 ;  /* 0x000000ffff097224 */ /* 0x000fe400078e000c */
[----:B------:R-:W-:Y:S01]  /*12d0*/  IMAD.MOV.U32 R6, RZ, RZ, R4 ;  /* 0x000000ffff067224 */ /* 0x000fe200078e0004 */
[----:B---3--:R3:W0:Y:S01]  /*12e0*/  SHFL.DOWN PT, R14, R11, 0x8, 0x1f ;  /* 0x09001f000b0e7f89 */ /* 0x00862200000e0000 */
[----:B--2---:R-:W-:-:S03]  /*12f0*/  IMAD.MOV.U32 R7, RZ, RZ, R5 ;  /* 0x000000ffff077224 */ /* 0x004fc600078e0005 */
[----:B----4-:R3:W2:Y:S01]  /*1300*/  SHFL.DOWN PT, R13, R12, 0x8, 0x1f ;  /* 0x09001f000c0d7f89 */ /* 0x0106a200000e0000 */
[----:B------:R-:W-:Y:S05]  /*1310*/  @P0 BRA `(.L_x_611) ;  /* 0x0000000000500947 */ /* 0x000fea0003800000 */
[----:B01----:R-:W-:Y:S01]  /*1320*/  DSETP.GEU.AND P0, PT, |R4|, |R2|, PT ;  /* 0x400000020400722a */ /* 0x003fe20003f0e200 */
[----:B------:R-:W-:Y:S01]  /*1330*/  IMAD.MOV.U32 R8, RZ, RZ, R14 ;  /* 0x000000ffff087224 */ /* 0x000fe200078e000e */
[----:B--2---:R-:W-:Y:S01]  /*1340*/  MOV R9, R13 ;  /* 0x0000000d00097202 */ /* 0x004fe20000000f00 */
        /* <DEDUP_REMOVED lines=17> */
.L_x_611:
[----:B------:R-:W-:Y:S05]  /*1460*/  BSYNC.RECONVERGENT B1 ;  /* 0x0000000000017941 */ /* 0x000fea0003800200 */
.L_x_610:
[----:B------:R-:W-:Y:S01]  /*1470*/  ISETP.GT.AND P0, PT, R10, 0xf, PT ;  /* 0x0000000f0a00780c */ /* 0x000fe20003f04270 */
[----:B-1----:R1:W4:Y:S01]  /*1480*/  SHFL.DOWN PT, R4, R6, 0x10, 0x1f ;  /* 0x0a001f0006047f89 */ /* 0x00232200000e0000 */
[----:B------:R-:W-:Y:S01]  /*1490*/  BSSY.RECONVERGENT B1, `(.L_x_612) ;  /* 0x000001d000017945 */ /* 0x000fe20003800200 */
[----:B0-----:R-:W-:Y:S02]  /*14a0*/  IMAD.MOV.U32 R14, RZ, RZ, R8 ;  /* 0x000000ffff0e7224 */ /* 0x001fe400078e0008 */
[----:B------:R1:W0:Y:S01]  /*14b0*/  SHFL.DOWN PT, R5, R7, 0x10, 0x1f ;  /* 0x0a001f0007057f89 */ /* 0x00022200000e0000 */
[----:B------:R-:W-:Y:S02]  /*14c0*/  IMAD.MOV.U32 R15, RZ, RZ, R9 ;  /* 0x000000ffff0f7224 */ /* 0x000fe400078e0009 */
[----:B------:R-:W-:Y:S01]  /*14d0*/  IMAD.MOV.U32 R2, RZ, RZ, R6 ;  /* 0x000000ffff027224 */ /* 0x000fe200078e0006 */
[----:B---3--:R1:W3:Y:S01]  /*14e0*/  SHFL.DOWN PT, R11, R8, 0x10, 0x1f ;  /* 0x0a001f00080b7f89 */ /* 0x0082e200000e0000 */
[----:B------:R-:W-:-:S03]  /*14f0*/  IMAD.MOV.U32 R3, RZ, RZ, R7 ;  /* 0x000000ffff037224 */ /* 0x000fc600078e0007 */
[----:B------:R1:W0:Y:S01]  /*1500*/  SHFL.DOWN PT, R12, R9, 0x10, 0x1f ;  /* 0x0a001f00090c7f89 */ /* 0x00022200000e0000 */
[----:B------:R-:W-:Y:S05]  /*1510*/  @P0 BRA `(.L_x_613) ;  /* 0x0000000000500947 */ /* 0x000fea0003800000 */
[----:B0---4-:R-:W-:Y:S01]  /*1520*/  DSETP.GEU.AND P0, PT, |R6|, |R4|, PT ;  /* 0x400000040600722a */ /* 0x011fe20003f0e200 */
[----:B---3--:R-:W-:Y:S02]  /*1530*/  IMAD.MOV.U32 R14, RZ, RZ, R11 ;  /* 0x000000ffff0e7224 */ /* 0x008fe400078e000b */
        /* <DEDUP_REMOVED lines=18> */
.L_x_613:
[----:B------:R-:W-:Y:S05]  /*1660*/  BSYNC.RECONVERGENT B1 ;  /* 0x0000000000017941 */ /* 0x000fea0003800200 */
.L_x_612:
[----:B------:R-:W-:Y:S01]  /*1670*/  ISETP.NE.AND P0, PT, R10, RZ, PT ;  /* 0x000000ff0a00720c */ /* 0x000fe20003f05270 */
[----:B------:R-:W-:-:S12]  /*1680*/  BSSY.RECONVERGENT B1, `(.L_x_614) ;  /* 0x000000a000017945 */ /* 0x000fd80003800200 */
[----:B------:R-:W-:Y:S05]  /*1690*/  @P0 BRA `(.L_x_615) ;  /* 0x0000000000200947 */ /* 0x000fea0003800000 */
[----:B-1----:R-:W1:Y:S01]  /*16a0*/  S2R R6, SR_CgaCtaId ;  /* 0x0000000000067919 */ /* 0x002e620000008800 */
[----:B0-----:R-:W-:Y:S02]  /*16b0*/  MOV R5, 0x400 ;  /* 0x0000040000057802 */ /* 0x001fe40000000f00 */
[----:B----4-:R-:W-:-:S04]  /*16c0*/  SHF.R.U32.HI R4, RZ, 0x1, R0 ;  /* 0x00000001ff047819 */ /* 0x010fc80000011600 */
[----:B------:R-:W-:Y:S02]  /*16d0*/  LOP3.LUT R4, R4, 0x1f0, RZ, 0xc0, !PT ;  /* 0x000001f004047812 */ /* 0x000fe400078ec0ff */
[----:B-1----:R-:W-:-:S05]  /*16e0*/  LEA R5, R6, R5, 0x18 ;  /* 0x0000000506057211 */ /* 0x002fca00078ec0ff */
[----:B------:R-:W-:-:S05]  /*16f0*/  IMAD.IADD R5, R4, 0x1, R5 ;  /* 0x0000000104057824 */ /* 0x000fca00078e0205 */
[----:B------:R0:W-:Y:S04]  /*1700*/  STS.64 [R5+0x10], R14 ;  /* 0x0000100e05007388 */ /* 0x0001e80000000a00 */
[----:B------:R0:W-:Y:S02]  /*1710*/  STS.64 [R5+0x8], R2 ;  /* 0x0000080205007388 */ /* 0x0001e40000000a00 */
.L_x_615:
[----:B------:R-:W-:Y:S05]  /*1720*/  BSYNC.RECONVERGENT B1 ;  /* 0x0000000000017941 */ /* 0x000fea0003800200 */
.L_x_614:
        /* <DEDUP_REMOVED lines=8> */
[----:B-1--4-:R-:W1:Y:S04]  /*17b0*/  LDS.128 R4, [R0+0x20] ;  /* 0x0000200000047984 */ /* 0x012e680000000c00 */
[----:B--2---:R2:W4:Y:S04]  /*17c0*/  LDS.64 R12, [R0+0x80] ;  /* 0x00008000000c7984 */ /* 0x0045280000000a00 */
[----:B---3--:R2:W3:Y:S01]  /*17d0*/  LDS.128 R8, [R0+0x30] ;  /* 0x0000300000087984 */ /* 0x0084e20000000c00 */
[----:B0-----:R-:W-:Y:S01]  /*17e0*/  DSETP.GEU.AND P0, PT, |R2|, |R16|, PT ;  /* 0x400000100200722a */ /* 0x001fe20003f0e200 */
[----:B------:R-:W-:Y:S01]  /*17f0*/  IMAD.MOV.U32 R24, RZ, RZ, R16 ;  /* 0x000000ffff187224 */ /* 0x000fe200078e0010 */
[----:B------:R-:W-:Y:S01]  /*1800*/  MOV R25, R17 ;  /* 0x0000001100197202 */ /* 0x000fe20000000f00 */
[----:B-1----:R-:W-:-:S02]  /*1810*/  IMAD.MOV.U32 R26, RZ, RZ, R4 ;  /* 0x000000ffff1a7224 */ /* 0x002fc400078e0004 */
[----:B------:R-:W-:-:S09]  /*1820*/  IMAD.MOV.U32 R27, RZ, RZ, R5 ;  /* 0x000000ffff1b7224 */ /* 0x000fd200078e0005 */
        /* <DEDUP_REMOVED lines=15> */
.L_x_618:
[----:B------:R-:W-:Y:S05]  /*1920*/  BSYNC.RECONVERGENT B1 ;  /* 0x0000000000017941 */ /* 0x000fea0003800200 */
.L_x_617:
        /* <DEDUP_REMOVED lines=23> */
.L_x_620:
[----:B------:R-:W-:Y:S05]  /*1aa0*/  BSYNC.RECONVERGENT B1 ;  /* 0x0000000000017941 */ /* 0x000fea0003800200 */
.L_x_619:
        /* <DEDUP_REMOVED lines=21> */
.L_x_622:
[----:B------:R-:W-:Y:S05]  /*1c00*/  BSYNC.RECONVERGENT B1 ;  /* 0x0000000000017941 */ /* 0x000fea0003800200 */
.L_x_621:
        /* <DEDUP_REMOVED lines=23> */
.L_x_624:
[----:B------:R-:W-:Y:S05]  /*1d80*/  BSYNC.RECONVERGENT B1 ;  /* 0x0000000000017941 */ /* 0x000fea0003800200 */
.L_x_623:
        /* <DEDUP_REMOVED lines=21> */
.L_x_626:
[----:B------:R-:W-:Y:S05]  /*1ee0*/  BSYNC.RECONVERGENT B1 ;  /* 0x0000000000017941 */ /* 0x000fea0003800200 */
.L_x_625:
[----:B------:R-:W-:Y:S01]  /*1ef0*/  DSETP.GEU.AND P0, PT, |R2|, |R10|, PT ;  /* 0x4000000a0200722a */ /* 0x000fe20003f0e200 */
[----:B------:R-:W-:Y:S01]  /*1f00*/  BSSY.RECONVERGENT B1, `(.L_x_627) ;  /* 0x0000014000017945 */ /* 0x000fe20003800200 */
[----:B------:R-:W-:Y:S01]  /*1f10*/  IMAD.MOV.U32 R8, RZ, RZ, R10 ;  /* 0x000000ffff087224 */ /* 0x000fe200078e000a */
[----:B---3--:R-:W-:Y:S01]  /*1f20*/  MOV R0, R5 ;  /* 0x0000000500007202 */ /* 0x008fe20000000f00 */
        /* <DEDUP_REMOVED lines=17> */
.L_x_628:
[----:B------:R-:W-:Y:S05]  /*2040*/  BSYNC.RECONVERGENT B1 ;  /* 0x0000000000017941 */ /* 0x000fea0003800200 */
.L_x_627:
        /* <DEDUP_REMOVED lines=21> */
.L_x_603:
        /* <DEDUP_REMOVED lines=9> */
[----:B------:R-:W-:Y:S02]  /*2230*/  VIADD R5, R5, UR6 ;  /* 0x0000000605057c36 */ /* 0x000fe40008000000 */
        /* <DEDUP_REMOVED lines=9> */
[----:B----4-:R-:W-:Y:S01]  /*22d0*/  IMAD.MOV.U32 R14, RZ, RZ, R12 ;  /* 0x000000ffff0e7224 */ /* 0x010fe200078e000c */
[----:B------:R-:W-:Y:S01]  /*22e0*/  MOV R6, R10 ;  /* 0x0000000a00067202 */ /* 0x000fe20000000f00 */
[----:B0-----:R-:W-:Y:S02]  /*22f0*/  IMAD.MOV.U32 R16, RZ, RZ, R13 ;  /* 0x000000ffff107224 */ /* 0x001fe400078e000d */
        /* <DEDUP_REMOVED lines=16> */
.L_x_630:
[----:B------:R-:W-:Y:S05]  /*2400*/  BSYNC.RECONVERGENT B1 ;  /* 0x0000000000017941 */ /* 0x000fea0003800200 */
.L_x_629:
        /* <DEDUP_REMOVED lines=32> */
.L_x_632:
[----:B------:R-:W-:Y:S05]  /*2610*/  BSYNC.RECONVERGENT B1 ;  /* 0x0000000000017941 */ /* 0x000fea0003800200 */
.L_x_631:
[----:B-1----:R-:W-:Y:S01]  /*2620*/  VIADD R2, R4, 0x4 ;  /* 0x0000000404027836 */ /* 0x002fe20000000000 */
[----:B------:R1:W4:Y:S01]  /*2630*/  SHFL.DOWN PT, R6, R8, 0x4, R5 ;  /* 0x0880000008067989 */ /* 0x00032200000e0005 */
[----:B------:R-:W-:Y:S01]  /*2640*/  BSSY.RECONVERGENT B1, `(.L_x_633) ;  /* 0x000001e000017945 */ /* 0x000fe20003800200 */
[----:B--2---:R-:W-:Y:S01]  /*2650*/  IMAD.MOV.U32 R14, RZ, RZ, R10 ;  /* 0x000000ffff0e7224 */ /* 0x004fe200078e000a */
[----:B------:R-:W-:Y:S01]  /*2660*/  MOV R16, R12 ;  /* 0x0000000c00107202 */ /* 0x000fe20000000f00 */
[----:B------:R1:W2:Y:S01]  /*2670*/  SHFL.DOWN PT, R7, R9, 0x4, R5 ;  /* 0x0880000009077989 */ /* 0x0002a200000e0005 */
[----:B------:R-:W-:Y:S01]  /*2680*/  ISETP.GT.AND P0, PT, R2, R5, PT ;  /* 0x000000050200720c */ /* 0x000fe20003f04270 */
[----:B------:R-:W-:Y:S02]  /*2690*/  IMAD.MOV.U32 R2, RZ, RZ, R8 ;  /* 0x000000ffff027224 */ /* 0x000fe400078e0008 */
[----:B---3--:R1:W3:Y:S01]  /*26a0*/  SHFL.DOWN PT, R11, R10, 0x4, R5 ;  /* 0x088000000a0b7989 */ /* 0x0082e200000e0005 */
[----:B------:R-:W-:-:S03]  /*26b0*/  IMAD.MOV.U32 R3, RZ, RZ, R9 ;  /* 0x000000ffff037224 */ /* 0x000fc600078e0009 */
[----:B0-----:R1:W0:Y:S06]  /*26c0*/  SHFL.DOWN PT, R13, R12, 0x4, R5 ;  /* 0x088000000c0d7989 */ /* 0x00122c00000e0005 */
        /* <DEDUP_REMOVED lines=21> */
.L_x_634:
[----:B------:R-:W-:Y:S05]  /*2820*/  BSYNC.RECONVERGENT B1 ;  /* 0x0000000000017941 */ /* 0x000fea0003800200 */
.L_x_633:
        /* <DEDUP_REMOVED lines=8> */
[----:B---3--:R3:W1:Y:S01]  /*28b0*/  SHFL.DOWN PT, R11, R14, 0x8, R5 ;  /* 0x090000000e0b7989 */ /* 0x00866200000e0005 */
[----:B--2---:R-:W-:-:S03]  /*28c0*/  IMAD.MOV.U32 R7, RZ, RZ, R3 ;  /* 0x000000ffff077224 */ /* 0x004fc600078e0003 */
[----:B0-----:R3:W0:Y:S04]  /*28d0*/  SHFL.DOWN PT, R13, R16, 0x8, R5 ;  /* 0x09000000100d7989 */ /* 0x00162800000e0005 */
        /* <DEDUP_REMOVED lines=21> */
.L_x_636:
[----:B------:R-:W-:Y:S05]  /*2a30*/  BSYNC.RECONVERGENT B1 ;  /* 0x0000000000017941 */ /* 0x000fea0003800200 */
.L_x_635:
[----:B-1----:R-:W-:Y:S01]  /*2a40*/  VIADD R2, R4, 0x10 ;  /* 0x0000001004027836 */ /* 0x002fe20000000000 */
[----:B----4-:R1:W2:Y:S01]  /*2a50*/  SHFL.DOWN PT, R8, R6, 0x10, R5 ;  /* 0x0a00000006087989 */ /* 0x0102a200000e0005 */
[----:B------:R-:W-:Y:S01]  /*2a60*/  BSSY.RECONVERGENT B1, `(.L_x_637) ;  /* 0x000001e000017945 */ /* 0x000fe20003800200 */
[----:B---3--:R-:W-:Y:S02]  /*2a70*/  IMAD.MOV.U32 R14, RZ, RZ, R10 ;  /* 0x000000ffff0e7224 */ /* 0x008fe400078e000a */
[----:B------:R-:W-:Y:S01]  /*2a80*/  ISETP.GT.AND P0, PT, R2, R5, PT ;  /* 0x000000050200720c */ /* 0x000fe20003f04270 */
[----:B------:R1:W3:Y:S01]  /*2a90*/  SHFL.DOWN PT, R9, R7, 0x10, R5 ;  /* 0x0a00000007097989 */ /* 0x0002e200000e0005 */
[----:B------:R-:W-:Y:S02]  /*2aa0*/  IMAD.MOV.U32 R15, RZ, RZ, R12 ;  /* 0x000000ffff0f7224 */ /* 0x000fe400078e000c */
[----:B------:R-:W-:Y:S01]  /*2ab0*/  IMAD.MOV.U32 R2, RZ, RZ, R6 ;  /* 0x000000ffff027224 */ /* 0x000fe200078e0006 */
[----:B------:R1:W4:Y:S01]  /*2ac0*/  SHFL.DOWN PT, R11, R10, 0x10, R5 ;  /* 0x0a0000000a0b7989 */ /* 0x00032200000e0005 */
        /* <DEDUP_REMOVED lines=23> */
.L_x_638:
[----:B------:R-:W-:Y:S05]  /*2c40*/  BSYNC.RECONVERGENT B1 ;  /* 0x0000000000017941 */ /* 0x000fea0003800200 */
.L_x_637:
        /* <DEDUP_REMOVED lines=11> */
.L_x_640:
[----:B------:R-:W-:Y:S05]  /*2d00*/  BSYNC.RECONVERGENT B1 ;  /* 0x0000000000017941 */ /* 0x000fea0003800200 */
.L_x_639:
[----:B------:R-:W-:Y:S01]  /*2d10*/  BAR.SYNC.DEFER_BLOCKING 0x0 ;  /* 0x0000000000007b1d */ /* 0x000fe20000010000 */
[----:B------:R-:W-:-:S13]  /*2d20*/  ISETP.NE.AND P1, PT, R0, RZ, PT ;  /* 0x000000ff0000720c */ /* 0x000fda0003f25270 */
[----:B------:R-:W-:Y:S05]  /*2d30*/  @P1 BRA `(.L_x_616) ;  /* 0x0000003400d41947 */ /* 0x000fea0003800000 */
[----:B------:R-:W-:Y:S01]  /*2d40*/  UISETP.GE.AND UP0, UPT, UR6, 0x21, UPT ;  /* 0x000000210600788c */ /* 0x000fe2000bf06270 */
[----:B----4-:R-:W-:Y:S02]  /*2d50*/  IMAD.MOV.U32 R11, RZ, RZ, R14 ;  /* 0x000000ffff0b7224 */ /* 0x010fe400078e000e */
[----:B--2---:R-:W-:Y:S02]  /*2d60*/  IMAD.MOV.U32 R8, RZ, RZ, R15 ;  /* 0x000000ffff087224 */ /* 0x004fe400078e000f */
        /* <DEDUP_REMOVED lines=8> */
[----:B0-----:R-:W0:Y:S01]  /*2df0*/  LDS.64 R12, [UR4+0x20] ;  /* 0x00002004ff0c7984 */ /* 0x001e220008000a00 */
[----:B-1----:R-:W-:Y:S01]  /*2e00*/  DSETP.GEU.AND P0, PT, |R2|, |R6|, PT ;  /* 0x400000060200722a */ /* 0x002fe20003f0e200 */
[----:B------:R-:W-:Y:S01]  /*2e10*/  MOV R4, R6 ;  /* 0x0000000600047202 */ /* 0x000fe20000000f00 */
[----:B------:R-:W-:Y:S02]  /*2e20*/  IMAD.MOV.U32 R5, RZ, RZ, R7 ;  /* 0x000000ffff057224 */ /* 0x000fe400078e0007 */
[----:B0-----:R-:W-:Y:S02]  /*2e30*/  IMAD.MOV.U32 R11, RZ, RZ, R12 ;  /* 0x000000ffff0b7224 */ /* 0x001fe400078e000c */
        /* <DEDUP_REMOVED lines=16> */
.L_x_642:
[----:B------:R-:W-:Y:S05]  /*2f40*/  BSYNC.RECONVERGENT B1 ;  /* 0x0000000000017941 */ /* 0x000fea0003800200 */
.L_x_641:
[----:B------:R-:W-:Y:S01]  /*2f50*/  UISETP.GE.AND UP0, UPT, UR6, 0x41, UPT ;  /* 0x000000410600788c */ /* 0x000fe2000bf06270 */
[----:B---3--:R-:W-:Y:S02]  /*2f60*/  IMAD.MOV.U32 R9, RZ, RZ, R11 ;  /* 0x000000ffff097224 */ /* 0x008fe400078e000b */
[----:B------:R-:W-:Y:S02]  /*2f70*/  IMAD.MOV.U32 R0, RZ, RZ, R8 ;  /* 0x000000ffff007224 */ /* 0x000fe400078e0008 */
[----:B------:R-:W-:Y:S02]  /*2f80*/  IMAD.MOV.U32 R2, RZ, RZ, R4 ;  /* 0x000000ffff027224 */ /* 0x000fe400078e0004 */
[----:B------:R-:W-:Y:S02]  /*2f90*/  IMAD.MOV.U32 R3, RZ, RZ, R5 ;  /* 0x000000ffff037224 */ /* 0x000fe400078e0005 */
        /* <DEDUP_REMOVED lines=8> */
[----:B------:R-:W-:Y:S02]  /*3020*/  IMAD.MOV.U32 R2, RZ, RZ, R6 ;  /* 0x000000ffff027224 */ /* 0x000fe400078e0006 */
[----:B------:R-:W-:Y:S02]  /*3030*/  IMAD.MOV.U32 R3, RZ, RZ, R7 ;  /* 0x000000ffff037224 */ /* 0x000fe400078e0007 */
[----:B0-----:R-:W-:-:S02]  /*3040*/  IMAD.MOV.U32 R9, RZ, RZ, R12 ;  /* 0x000000ffff097224 */ /* 0x001fc400078e000c */
        /* <DEDUP_REMOVED lines=16> */
.L_x_644:
[----:B------:R-:W-:Y:S05]  /*3150*/  BSYNC.RECONVERGENT B1 ;  /* 0x0000000000017941 */ /* 0x000fea0003800200 */
.L_x_643:
[----:B------:R-:W-:Y:S01]  /*3160*/  UISETP.GE.AND UP0, UPT, UR6, 0x61, UPT ;  /* 0x000000610600788c */ /* 0x000fe2000bf06270 */
[----:B------:R-:W-:Y:S01]  /*3170*/  IMAD.MOV.U32 R11, RZ, RZ, R9 ;  /* 0x000000ffff0b7224 */ /* 0x000fe200078e0009 */
[----:B------:R-:W-:Y:S01]  /*3180*/  MOV R8, R0 ;  /* 0x0000000000087202 */ /* 0x000fe20000000f00 */
[----:B------:R-:W-:Y:S02]  /*3190*/  IMAD.MOV.U32 R4, RZ, RZ, R2 ;  /* 0x000000ffff047224 */ /* 0x000fe400078e0002 */
[----:B------:R-:W-:-:S04]  /*31a0*/  IMAD.MOV.U32 R5, RZ, RZ, R3 ;  /* 0x000000ffff057224 */ /* 0x000fc800078e0003 */
        /* <DEDUP_REMOVED lines=27> */
.L_x_646:
[----:B------:R-:W-:Y:S05]  /*3360*/  BSYNC.RECONVERGENT B1 ;  /* 0x0000000000017941 */ /* 0x000fea0003800200 */
.L_x_645:
[----:B------:R-:W-:Y:S01]  /*3370*/  UISETP.GE.AND UP0, UPT, UR6, 0x81, UPT ;  /* 0x000000810600788c */ /* 0x000fe2000bf06270 */
[----:B------:R-:W-:Y:S02]  /*3380*/  IMAD.MOV.U32 R9, RZ, RZ, R11 ;  /* 0x000000ffff097224 */ /* 0x000fe400078e000b */
        /* <DEDUP_REMOVED lines=30> */
.L_x_648:
[----:B------:R-:W-:Y:S05]  /*3570*/  BSYNC.RECONVERGENT B1 ;  /* 0x0000000000017941 */ /* 0x000fea0003800200 */
.L_x_647:
        /* <DEDUP_REMOVED lines=32> */
.L_x_650:
[----:B------:R-:W-:Y:S05]  /*3780*/  BSYNC.RECONVERGENT B1 ;  /* 0x0000000000017941 */ /* 0x000fea0003800200 */
.L_x_649:
        /* <DEDUP_REMOVED lines=14> */
[----:B------:R-:W-:Y:S01]  /*3870*/  IMAD.MOV.U32 R7, RZ, RZ, R3 ;  /* 0x000000ffff077224 */ /* 0x000fe200078e0003 */
[----:B0-----:R-:W-:Y:S01]  /*3880*/  MOV R0, R13 ;  /* 0x0000000d00007202 */ /* 0x001fe20000000f00 */
        /* <DEDUP_REMOVED lines=16> */
.L_x_652:
[----:B------:R-:W-:Y:S05]  /*3990*/  BSYNC.RECONVERGENT B1 ;  /* 0x0000000000017941 */ /* 0x000fea0003800200 */
.L_x_651:
[----:B------:R-:W-:Y:S01]  /*39a0*/  UISETP.GE.AND UP0, UPT, UR6, 0xe1, UPT ;  /* 0x000000e10600788c */ /* 0x000fe2000bf06270 */
[----:B------:R-:W-:Y:S02]  /*39b0*/  IMAD.MOV.U32 R14, RZ, RZ, R9 ;  /* 0x000000ffff0e7224 */ /* 0x000fe400078e0009 */
[----:B------:R-:W-:Y:S02]  /*39c0*/  IMAD.MOV.U32 R15, RZ, RZ, R0 ;  /* 0x000000ffff0f7224 */ /* 0x000fe400078e0000 */
[----:B------:R-:W-:Y:S02]  /*39d0*/  IMAD.MOV.U32 R2, RZ, RZ, R6 ;  /* 0x000000ffff027224 */ /* 0x000fe400078e0006 */
[----:B------:R-:W-:Y:S02]  /*39e0*/  IMAD.MOV.U32 R3, RZ, RZ, R7 ;  /* 0x000000ffff037224 */ /* 0x000fe400078e0007 */
[----:B------:R-:W-:Y:S05]  /*39f0*/  BRA.U !UP0, `(.L_x_616) ;  /* 0x0000002908a47547 */ /* 0x000fea000b800000 */
[----:B------:R-:W1:Y:S01]  /*3a00*/  S2UR UR5, SR_CgaCtaId ;  /* 0x00000000000579c3 */ /* 0x000e620000008800 */
[----:B------:R-:W-:Y:S02]  /*3a10*/  UMOV UR4, 0x400 ;  /* 0x0000040000047882 */ /* 0x000fe40000000000 */
[----:B-1----:R-:W-:-:S09]  /*3a20*/  ULEA UR4, UR5, UR4, 0x18 ;  /* 0x0000000405047291 */ /* 0x002fd2000f8ec0ff */
[----:B------:R-:W1:Y:S04]  /*3a30*/  LDS.64 R4, [UR4+0x78] ;  /* 0x00007804ff047984 */ /* 0x000e680008000a00 */
[----:B------:R-:W2:Y:S01]  /*3a40*/  LDS.64 R10, [UR4+0x80] ;  /* 0x00008004ff0a7984 */ /* 0x000ea20008000a00 */
        /* <DEDUP_REMOVED lines=21> */
.L_x_584:
        /* <DEDUP_REMOVED lines=30> */
[----:B------:R-:W-:Y:S02]  /*3d80*/  ISETP.GE.U32.AND.EX P0, PT, RZ, RZ, PT, P0 ;  /* 0x000000ffff00720c */ /* 0x000fe40003f06100 */
[----:B------:R-:W-:-:S11]  /*3d90*/  IADD3.X R7, PT, PT, RZ, UR7, RZ, P1, !PT ;  /* 0x00000007ff077c10 */ /* 0x000fd60008ffe4ff */
[----:B------:R-:W-:-:S06]  /*3da0*/  DSETP.LT.OR P0, PT, |R8|, |R4|, !P0 ;  /* 0x400000040800722a */ /* 0x000fcc0004701600 */
[----:B------:R-:W-:Y:S02]  /*3db0*/  FSEL R8, R4, R8, P0 ;  /* 0x0000000804087208 */ /* 0x000fe40000000000 */
[----:B------:R-:W-:Y:S02]  /*3dc0*/  FSEL R9, R5, R9, P0 ;  /* 0x0000000905097208 */ /* 0x000fe40000000000 */
[----:B------:R-:W-:Y:S02]  /*3dd0*/  SEL R23, R6, R23, P0 ;  /* 0x0000001706177207 */ /* 0x000fe40000000000 */
[----:B------:R-:W-:-:S07]  /*3de0*/  SEL R24, R7, R24, P0 ;  /* 0x0000001807187207 */ /* 0x000fce0000000000 */
.L_x_654:
[----:B------:R-:W-:Y:S05]  /*3df0*/  BSYNC.RECONVERGENT B1 ;  /* 0x0000000000017941 */ /* 0x000fea0003800200 */
.L_x_653:
[----:B------:R-:W-:Y:S01]  /*3e00*/  UISETP.GE.U32.AND UP0, UPT, UR4, 0xa00, UPT ;  /* 0x00000a000400788c */ /* 0x000fe2000bf06070 */
[----:B------:R-:W-:-:S08]  /*3e10*/  IMAD.MOV.U32 R5, RZ, RZ, 0x500 ;  /* 0x00000500ff057424 */ /* 0x000fd000078e00ff */
[----:B------:R-:W-:Y:S05]  /*3e20*/  BRA.U !UP0, `(.L_x_655) ;  /* 0x00000005084c7547 */ /* 0x000fea000b800000 */
[----:B------:R-:W-:Y:S01]  /*3e30*/  IMAD.MOV.U32 R12, RZ, RZ, R8 ;  /* 0x000000ffff0c7224 */ /* 0x000fe200078e0008 */
[----:B------:R-:W0:Y:S01]  /*3e40*/  LDCU UR4, c[0x0][0x398] ;  /* 0x00007300ff0477ac */ /* 0x000e220008000800 */
[----:B------:R-:W-:Y:S02]  /*3e50*/  IMAD.MOV.U32 R13, RZ, RZ, R9 ;  /* 0x000000ffff0d7224 */ /* 0x000fe400078e0009 */
[----:B------:R-:W-:Y:S01]  /*3e60*/  IMAD.MOV.U32 R17, RZ, RZ, 0x500 ;  /* 0x00000500ff117424 */ /* 0x000fe200078e00ff */
[----:B------:R-:W1:Y:S01]  /*3e70*/  LDCU.64 UR6, c[0x0][0x388] ;  /* 0x00007100ff0677ac */ /* 0x000e620008000a00 */
[----:B------:R-:W-:-:S05]  /*3e80*/  NOP ;  /* 0x0000000000007918 */ /* 0x000fca0000000000 */
.L_x_656:
[----:B------:R-:W-:-:S05]  /*3e90*/  IMAD.WIDE.U32 R26, R17, 0x8, R2 ;  /* 0x00000008111a7825 */ /* 0x000fca00078e0002 */
[----:B------:R-:W2:Y:S04]  /*3ea0*/  LDG.E.64 R14, desc[UR8][R26.64] ;  /* 0x000000081a0e7981 */ /* 0x000ea8000c1e1b00 */
[----:B------:R-:W3:Y:S04]  /*3eb0*/  LDG.E.64 R4, desc[UR8][R26.64+0x800] ;  /* 0x000800081a047981 */ /* 0x000ee8000c1e1b00 */
[----:B------:R-:W4:Y:S04]  /*3ec0*/  LDG.E.64 R6, desc[UR8][R26.64+0x1000] ;  /* 0x001000081a067981 */ /* 0x000f28000c1e1b00 */
[----:B------:R-:W5:Y:S04]  /*3ed0*/  LDG.E.64 R10, desc[UR8][R26.64+0x1800] ;  /* 0x001800081a0a7981 */ /* 0x000f68000c1e1b00 */
[----:B------:R-:W5:Y:S01]  /*3ee0*/  LDG.E.64 R8, desc[UR8][R26.64+0x2000] ;  /* 0x002000081a087981 */ /* 0x000f62000c1e1b00 */
[----:B-1----:R-:W-:-:S04]  /*3ef0*/  IADD3 R18, P0, P1, R0, UR6, R17 ;  /* 0x0000000600127c10 */ /* 0x002fc8000f91e011 */
[----:B------:R-:W-:Y:S01]  /*3f00*/  IADD3.X R16, PT, PT, RZ, UR7, RZ, P0, P1 ;  /* 0x00000007ff107c10 */ /* 0x000fe200087e24ff */
[----:B------:R-:W-:Y:S01]  /*3f10*/  IMAD.MOV.U32 R20, RZ, RZ, R18 ;  /* 0x000000ffff147224 */ /* 0x000fe200078e0012 */
[----:B------:R-:W-:-:S03]  /*3f20*/  IADD3 R22, P3, PT, R18, 0x100, RZ ;  /* 0x0000010012167810 */ /* 0x000fc60007f7e0ff */
        /* <DEDUP_REMOVED lines=11> */
[----:B------:R-:W-:Y:S01]  /*3fe0*/  IMAD.X R24, RZ, RZ, R16, P3 ;  /* 0x000000ffff187224 */ /* 0x000fe200018e0610 */
[----:B------:R-:W-:-:S03]  /*3ff0*/  IADD3 R13, P3, PT, R18, 0x200, RZ ;  /* 0x00000200120d7810 */ /* 0x000fc60007f7e0ff */
[----:B---3--:R-:W-:-:S14]  /*4000*/  DSETP.GEU.AND P1, PT, |R14|, |R4|, PT ;  /* 0x400000040e00722a */ /* 0x008fdc0003f2e200 */
[----:B------:R-:W-:-:S04]  /*4010*/  @P1 ISETP.GE.U32.AND P0, PT, R20, R22, PT ;  /* 0x000000161400120c */ /* 0x000fc80003f06070 */
[----:B------:R-:W-:-:S13]  /*4020*/  @P1 ISETP.GE.AND.EX P0, PT, R19, R24, PT, P0 ;  /* 0x000000181300120c */ /* 0x000fda0003f06300 */
[----:B------:R-:W-:-:S06]  /*4030*/  @P1 DSETP.LT.OR P0, PT, |R4|, |R14|, !P0 ;  /* 0x4000000e0400122a */ /* 0x000fcc0004701600 */
[----:B------:R-:W-:Y:S01]  /*4040*/  @P1 FSEL R12, R14, R4, P0 ;  /* 0x000000040e0c1208 */ /* 0x000fe20000000000 */
[----:B------:R-:W-:Y:S01]  /*4050*/  IMAD.X R14, RZ, RZ, R16, P3 ;  /* 0x000000ffff0e7224 */ /* 0x000fe200018e0610 */
[----:B------:R-:W-:Y:S02]  /*4060*/  @P1 FSEL R15, R15, R5, P0 ;  /* 0x000000050f0f1208 */ /* 0x000fe40000000000 */
[----:B------:R-:W-:Y:S01]  /*4070*/  @P1 SEL R22, R20, R22, P0 ;  /* 0x0000001614161207 */ /* 0x000fe20000000000 */
[----:B------:R-:W-:Y:S01]  /*4080*/  @P1 IMAD.MOV.U32 R4, RZ, RZ, R12 ;  /* 0x000000ffff041224 */ /* 0x000fe200078e000c */
[----:B------:R-:W-:Y:S01]  /*4090*/  IADD3 R12, P3, PT, R18, 0x300, RZ ;  /* 0x00000300120c7810 */ /* 0x000fe20007f7e0ff */
[----:B------:R-:W-:Y:S02]  /*40a0*/  @P1 IMAD.MOV.U32 R5, RZ, RZ, R15 ;  /* 0x000000ffff051224 */ /* 0x000fe400078e000f */
[----:B------:R-:W-:Y:S01]  /*40b0*/  IMAD.MOV.U32 R15, RZ, RZ, R24 ;  /* 0x000000ffff0f7224 */ /* 0x000fe200078e0018 */
[----:B------:R-:W-:-:S03]  /*40c0*/  @P1 SEL R15, R19, R24, P0 ;  /* 0x00000018130f1207 */ /* 0x000fc60000000000 */
[----:B----4-:R-:W-:-:S14]  /*40d0*/  DSETP.GEU.AND P2, PT, |R4|, |R6|, PT ;  /* 0x400000060400722a */ /* 0x010fdc0003f4e200 */
[----:B------:R-:W-:-:S04]  /*40e0*/  @P2 ISETP.GE.U32.AND P0, PT, R22, R13, PT ;  /* 0x0000000d1600220c */ /* 0x000fc80003f06070 */
[----:B------:R-:W-:-:S13]  /*40f0*/  @P2 ISETP.GE.AND.EX P0, PT, R15, R14, PT, P0 ;  /* 0x0000000e0f00220c */ /* 0x000fda0003f06300 */
[----:B------:R-:W-:-:S06]  /*4100*/  @P2 DSETP.LT.OR P0, PT, |R6|, |R4|, !P0 ;  /* 0x400000040600222a */ /* 0x000fcc0004701600 */
[----:B------:R-:W-:Y:S02]  /*4110*/  @P2 FSEL R4, R4, R6, P0 ;  /* 0x0000000604042208 */ /* 0x000fe40000000000 */
[----:B------:R-:W-:Y:S02]  /*4120*/  @P2 FSEL R5, R5, R7, P0 ;  /* 0x0000000705052208 */ /* 0x000fe40000000000 */
[----:B------:R-:W-:Y:S01]  /*4130*/  @P2 SEL R14, R15, R14, P0 ;  /* 0x0000000e0f0e2207 */ /* 0x000fe20000000000 */
[----:B------:R-:W-:Y:S02]  /*4140*/  @P2 IMAD.MOV.U32 R6, RZ, RZ, R4 ;  /* 0x000000ffff062224 */ /* 0x000fe400078e0004 */
[----:B------:R-:W-:Y:S02]  /*4150*/  @P2 IMAD.MOV.U32 R7, RZ, RZ, R5 ;  /* 0x000000ffff072224 */ /* 0x000fe400078e0005 */
[----:B------:R-:W-:Y:S01]  /*4160*/  IMAD.MOV.U32 R5, RZ, RZ, R13 ;  /* 0x000000ffff057224 */ /* 0x000fe200078e000d */
[----:B------:R-:W-:Y:S01]  /*4170*/  @P2 SEL R5, R22, R13, P0 ;  /* 0x0000000d16052207 */ /* 0x000fe20000000000 */
        /* <DEDUP_REMOVED lines=13> */
[----:B------:R-:W-:-:S04]  /*4250*/  IADD3 R5, PT, PT, R17, 0xa00, RZ ;  /* 0x00000a0011057810 */ /* 0x000fc80007ffe0ff */
[----:B0-----:R-:W-:Y:S01]  /*4260*/  ISETP.GT.AND P1, PT, R5, UR4, PT ;  /* 0x0000000405007c0c */ /* 0x001fe2000bf24270 */
[----:B------:R-:W-:Y:S01]  /*4270*/  DSETP.GEU.AND P2, PT, |R10|, |R8|, PT ;  /* 0x400000080a00722a */ /* 0x000fe20003f4e200 */
[----:B------:R-:W-:-:S04]  /*4280*/  VIADD R5, R17, 0x500 ;  /* 0x0000050011057836 */ /* 0x000fc80000000000 */
[----:B------:R-:W-:-:S09]  /*4290*/  IMAD.MOV.U32 R17, RZ, RZ, R5 ;  /* 0x000000ffff117224 */ /* 0x000fd200078e0005 */
        /* <DEDUP_REMOVED lines=12> */
.L_x_655:
        /* <DEDUP_REMOVED lines=14> */
[----:B------:R-:W-:Y:S01]  /*4440*/  IMAD.IADD R7, R0, 0x1, R5 ;  /* 0x0000000100077824 */ /* 0x000fe200078e0205 */
[----:B------:R-:W-:-:S04]  /*4450*/  LEA.HI R4, R10, 0x1, RZ, 0x18 ;  /* 0x000000010a047811 */ /* 0x000fc800078fc0ff */
[C---:B------:R-:W-:Y:S02]  /*4460*/  IADD3 R14, P0, PT, R7.reuse, UR6, RZ ;  /* 0x00000006070e7c10 */ /* 0x040fe4000ff1e0ff */
[----:B------:R-:W-:Y:S01]  /*4470*/  LOP3.LUT R6, R4, 0x3, RZ, 0xc0, !PT ;  /* 0x0000000304067812 */ /* 0x000fe200078ec0ff */
[----:B------:R-:W-:Y:S02]  /*4480*/  IMAD.MOV.U32 R4, RZ, RZ, R0 ;  /* 0x000000ffff047224 */ /* 0x000fe400078e0000 */
[----:B------:R-:W-:Y:S02]  /*4490*/  IMAD.X R15, RZ, RZ, UR7, P0 ;  /* 0x00000007ff0f7e24 */ /* 0x000fe400080e06ff */
[----:B------:R-:W-:Y:S02]  /*44a0*/  IMAD.MOV R11, RZ, RZ, -R6 ;  /* 0x000000ffff0b7224 */ /* 0x000fe400078e0a06 */
[----:B0-----:R-:W-:-:S04]  /*44b0*/  IMAD.WIDE.U32 R2, R7, 0x8, R2 ;  /* 0x0000000807027825 */ /* 0x001fc800078e0002 */
[----:B------:R-:W-:Y:S02]  /*44c0*/  IMAD.MOV.U32 R12, RZ, RZ, R2 ;  /* 0x000000ffff0c7224 */ /* 0x000fe400078e0002 */
[----:B------:R-:W-:-:S07]  /*44d0*/  IMAD.MOV.U32 R13, RZ, RZ, R3 ;  /* 0x000000ffff0d7224 */ /* 0x000fce00078e0003 */
.L_x_663:
[----:B------:R-:W-:Y:S02]  /*44e0*/  IMAD.MOV.U32 R2, RZ, RZ, R12 ;  /* 0x000000ffff027224 */ /* 0x000fe400078e000c */
[----:B------:R-:W-:-:S06]  /*44f0*/  IMAD.MOV.U32 R3, RZ, RZ, R13 ;  /* 0x000000ffff037224 */ /* 0x000fcc00078e000d */
[----:B------:R-:W2:Y:S01]  /*4500*/  LDG.E.64 R2, desc[UR8][R2.64] ;  /* 0x0000000802027981 */ /* 0x000ea2000c1e1b00 */
[----:B------:R-:W-:Y:S01]  /*4510*/  VIADD R11, R11, 0x1 ;  /* 0x000000010b0b7836 */ /* 0x000fe20000000000 */
[----:B------:R-:W-:Y:S01]  /*4520*/  BSSY.RECONVERGENT B3, `(.L_x_661) ;  /* 0x000001b000037945 */ /* 0x000fe20003800200 */
[----:B------:R-:W-:Y:S01]  /*4530*/  IMAD.MOV.U32 R19, RZ, RZ, R23 ;  /* 0x000000ffff137224 */ /* 0x000fe200078e0017 */
[----:B------:R-:W-:Y:S01]  /*4540*/  MOV R7, R9 ;  /* 0x0000000900077202 */ /* 0x000fe20000000f00 */
[----:B------:R-:W-:Y:S01]  /*4550*/  IMAD.MOV.U32 R16, RZ, RZ, R24 ;  /* 0x000000ffff107224 */ /* 0x000fe200078e0018 */
[----:B------:R-:W-:Y:S01]  /*4560*/  ISETP.NE.AND P2, PT, R11, RZ, PT ;  /* 0x000000ff0b00720c */ /* 0x000fe20003f45270 */
[----:B------:R-:W-:Y:S01]  /*4570*/  IMAD.MOV.U32 R6, RZ, RZ, R8 ;  /* 0x000000ffff067224 */ /* 0x000fe200078e0008 */
[----:B------:R-:W-:Y:S01]  /*4580*/  IADD3 R12, P3, PT, R12, 0x800, RZ ;  /* 0x000008000c0c7810 */ /* 0x000fe20007f7e0ff */
[----:B------:R-:W-:Y:S02]  /*4590*/  IMAD.MOV.U32 R23, RZ, RZ, R14 ;  /* 0x000000ffff177224 */ /* 0x000fe400078e000e */
[----:B------:R-:W-:Y:S01]  /*45a0*/  IMAD.MOV.U32 R24, RZ, RZ, R15 ;  /* 0x000000ffff187224 */ /* 0x000fe200078e000f */
[----:B--2---:R-:W-:Y:S01]  /*45b0*/  DSETP.GEU.AND P0, PT, |R8|, |R2|, PT ;  /* 0x400000020800722a */ /* 0x004fe20003f0e200 */
[----:B------:R-:W-:-:S02]  /*45c0*/  IMAD.MOV.U32 R8, RZ, RZ, R2 ;  /* 0x000000ffff087224 */ /* 0x000fc400078e0002 */
        /* <DEDUP_REMOVED lines=16> */
.L_x_662:
[----:B------:R-:W-:Y:S05]  /*46d0*/  BSYNC.RECONVERGENT B3 ;  /* 0x0000000000037941 */ /* 0x000fea0003800200 */
.L_x_661:
[----:B------:R-:W-:Y:S01]  /*46e0*/  IADD3 R14, P0, PT, R14, 0x100, RZ ;  /* 0x000001000e0e7810 */ /* 0x000fe20007f1e0ff */
[----:B------:R-:W-:Y:S02]  /*46f0*/  VIADD R4, R4, 0x100 ;  /* 0x0000010004047836 */ /* 0x000fe40000000000 */
[----:B------:R-:W-:Y:S02]  /*4700*/  IMAD.X R13, RZ, RZ, R13, P3 ;  /* 0x000000ffff0d7224 */ /* 0x000fe400018e060d */
[----:B------:R-:W-:Y:S01]  /*4710*/  IMAD.X R15, RZ, RZ, R15, P0 ;  /* 0x000000ffff0f7224 */ /* 0x000fe200000e060f */
[----:B------:R-:W-:Y:S07]  /*4720*/  @P2 BRA `(.L_x_663) ;  /* 0xfffffffc006c2947 */ /* 0x000fee000383ffff */
.L_x_660:
[----:B------:R-:W-:Y:S05]  /*4730*/  BSYNC.RECONVERGENT B2 ;  /* 0x0000000000027941 */ /* 0x000fea0003800200 */
.L_x_659:
[----:B------:R-:W-:-:S13]  /*4740*/  ISETP.GE.U32.AND P0, PT, R10, 0x300, PT ;  /* 0x000003000a00780c */ /* 0x000fda0003f06070 */
[----:B------:R-:W-:Y:S05]  /*4750*/  @!P0 BRA `(.L_x_658) ;  /* 0x0000000400fc8947 */ /* 0x000fea0003800000 */
[----:B------:R-:W0:Y:S01]  /*4760*/  LDCU.128 UR12, c[0x0][0x380] ;  /* 0x00007000ff0c77ac */ /* 0x000e220008000c00 */
[----:B------:R-:W1:Y:S01]  /*4770*/  LDC.64 R20, c[0x0][0x380] ;  /* 0x0000e000ff147b82 */ /* 0x000e620000000a00 */
[C---:B------:R-:W-:Y:S01]  /*4780*/  IADD3 R7, P1, PT, R4.reuse, R5, RZ ;  /* 0x0000000504077210 */ /* 0x040fe20007f3e0ff */
[C---:B------:R-:W-:Y:S02]  /*4790*/  IMAD.IADD R16, R4.reuse, 0x1, R5 ;  /* 0x0000000104107824 */ /* 0x040fe400078e0205 */
[----:B------:R-:W-:Y:S02]  /*47a0*/  VIADD R22, R4, 0x200 ;  /* 0x0000020004167836 */ /* 0x000fe40000000000 */
[----:B------:R-:W-:Y:S02]  /*47b0*/  IMAD.X R10, RZ, RZ, RZ, P1 ;  /* 0x000000ffff0a7224 */ /* 0x000fe400008e06ff */
[----:B------:R-:W2:Y:S01]  /*47c0*/  LDC.64 R2, c[0x0][0x388] ;  /* 0x0000e200ff027b82 */ /* 0x000ea20000000a00 */
[----:B0-----:R-:W-:-:S02]  /*47d0*/  LEA R6, P2, R7, UR12, 0x3 ;  /* 0x0000000c07067c11 */ /* 0x001fc4000f8418ff */
[----:B------:R-:W-:Y:S02]  /*47e0*/  IADD3 R18, P0, PT, R16, UR14, RZ ;  /* 0x0000000e10127c10 */ /* 0x000fe4000ff1e0ff */
[----:B------:R-:W-:Y:S02]  /*47f0*/  IADD3 R6, P1, PT, R6, 0x1800, RZ ;  /* 0x0000180006067810 */ /* 0x000fe40007f3e0ff */
[----:B------:R-:W-:Y:S01]  /*4800*/  LEA.HI.X R5, R7, UR13, R10, 0x3, P2 ;  /* 0x0000000d07057c11 */ /* 0x000fe200090f1c0a */
[----:B-1----:R-:W-:-:S04]  /*4810*/  IMAD.WIDE.U32 R20, R16, 0x8, R20 ;  /* 0x0000000810147825 */ /* 0x002fc800078e0014 */
[----:B------:R-:W-:Y:S02]  /*4820*/  IMAD.X R19, RZ, RZ, UR15, P0 ;  /* 0x0000000fff137e24 */ /* 0x000fe400080e06ff */
[----:B------:R-:W-:-:S07]  /*4830*/  IMAD.X R5, RZ, RZ, R5, P1 ;  /* 0x000000ffff057224 */ /* 0x000fce00008e0605 */
.L_x_672:
[----:B------:R-:W3:Y:S01]  /*4840*/  LDG.E.64 R14, desc[UR8][R20.64] ;  /* 0x00000008140e7981 */ /* 0x000ee2000c1e1b00 */
[----:B------:R-:W-:-:S05]  /*4850*/  IMAD.MOV.U32 R4, RZ, RZ, R6 ;  /* 0x000000ffff047224 */ /* 0x000fca00078e0006 */
[----:B------:R0:W5:Y:S04]  /*4860*/  LDG.E.64 R10, desc[UR8][R4.64+-0x1000] ;  /* 0xfff00008040a7981 */ /* 0x000168000c1e1b00 */
[----:B------:R0:W5:Y:S01]  /*4870*/  LDG.E.64 R6, desc[UR8][R4.64+-0x800] ;  /* 0xfff8000804067981 */ /* 0x000162000c1e1b00 */
[----:B------:R-:W-:Y:S01]  /*4880*/  BSSY.RECONVERGENT B2, `(.L_x_664) ;  /* 0x0000015000027945 */ /* 0x000fe20003800200 */
[----:B------:R-:W-:Y:S02]  /*4890*/  IMAD.MOV.U32 R26, RZ, RZ, R18 ;  /* 0x000000ffff1a7224 */ /* 0x000fe400078e0012 */
[----:B------:R-:W-:Y:S01]  /*48a0*/  IMAD.MOV.U32 R25, RZ, RZ, R19 ;  /* 0x000000ffff197224 */ /* 0x000fe200078e0013 */
[----:B---3--:R-:W-:Y:S01]  /*48b0*/  DSETP.GEU.AND P0, PT, |R8|, |R14|, PT ;  /* 0x4000000e0800722a */ /* 0x008fe20003f0e200 */
[----:B------:R-:W-:Y:S01]  /*48c0*/  MOV R12, R14 ;  /* 0x0000000e000c7202 */ /* 0x000fe20000000f00 */
[----:B------:R-:W-:-:S12]  /*48d0*/  IMAD.MOV.U32 R13, RZ, RZ, R15 ;  /* 0x000000ffff0d7224 */ /* 0x000fd800078e000f */
        /* <DEDUP_REMOVED lines=15> */
.L_x_665:
[----:B------:R-:W-:Y:S05]  /*49d0*/  BSYNC.RECONVERGENT B2 ;  /* 0x0000000000027941 */ /* 0x000fea0003800200 */
.L_x_664:
[----:B-----5:R-:W-:Y:S01]  /*49e0*/  DSETP.GEU.AND P0, PT, |R12|, |R10|, PT ;  /* 0x4000000a0c00722a */ /* 0x020fe20003f0e200 */
[----:B------:R-:W-:Y:S01]  /*49f0*/  VIADD R9, R16, 0x100 ;  /* 0x0000010010097836 */ /* 0x000fe20000000000 */
[----:B------:R-:W-:Y:S01]  /*4a00*/  BSSY.RECONVERGENT B2, `(.L_x_666) ;  /* 0x0000016000027945 */ /* 0x000fe20003800200 */
[----:B------:R-:W-:-:S03]  /*4a10*/  IMAD.MOV.U32 R8, RZ, RZ, R10 ;  /* 0x000000ffff087224 */ /* 0x000fc600078e000a */
[----:B--2---:R-:W-:Y:S01]  /*4a20*/  IADD3 R23, P1, PT, R9, R2, RZ ;  /* 0x0000000209177210 */ /* 0x004fe20007f3e0ff */
[----:B------:R-:W-:-:S04]  /*4a30*/  IMAD.MOV.U32 R9, RZ, RZ, R11 ;  /* 0x000000ffff097224 */ /* 0x000fc800078e000b */
[----:B------:R-:W-:Y:S02]  /*4a40*/  IMAD.X R24, RZ, RZ, R3, P1 ;  /* 0x000000ffff187224 */ /* 0x000fe400008e0603 */
[----:B------:R-:W-:Y:S02]  /*4a50*/  IMAD.MOV.U32 R15, RZ, RZ, R23 ;  /* 0x000000ffff0f7224 */ /* 0x000fe400078e0017 */
[----:B------:R-:W-:Y:S01]  /*4a60*/  IMAD.MOV.U32 R14, RZ, RZ, R24 ;  /* 0x000000ffff0e7224 */ /* 0x000fe200078e0018 */
        /* <DEDUP_REMOVED lines=15> */
.L_x_667:
[----:B------:R-:W-:Y:S05]  /*4b60*/  BSYNC.RECONVERGENT B2 ;  /* 0x0000000000027941 */ /* 0x000fea0003800200 */
.L_x_666:
[----:B------:R0:W5:Y:S01]  /*4b70*/  LDG.E.64 R10, desc[UR8][R4.64] ;  /* 0x00000008040a7981 */ /* 0x000162000c1e1b00 */
[----:B------:R-:W-:Y:S01]  /*4b80*/  DSETP.GEU.AND P0, PT, |R8|, |R6|, PT ;  /* 0x400000060800722a */ /* 0x000fe20003f0e200 */
[----:B------:R-:W-:Y:S01]  /*4b90*/  VIADD R13, R16, 0x200 ;  /* 0x00000200100d7836 */ /* 0x000fe20000000000 */
[----:B------:R-:W-:Y:S01]  /*4ba0*/  BSSY.RECONVERGENT B2, `(.L_x_668) ;  /* 0x0000016000027945 */ /* 0x000fe20003800200 */
[----:B------:R-:W-:-:S03]  /*4bb0*/  MOV R12, R6 ;  /* 0x00000006000c7202 */ /* 0x000fc60000000f00 */
[----:B------:R-:W-:Y:S01]  /*4bc0*/  IADD3 R24, P1, PT, R13, R2, RZ ;  /* 0x000000020d187210 */ /* 0x000fe20007f3e0ff */
[----:B------:R-:W-:-:S04]  /*4bd0*/  IMAD.MOV.U32 R13, RZ, RZ, R7 ;  /* 0x000000ffff0d7224 */ /* 0x000fc800078e0007 */
[----:B------:R-:W-:Y:S02]  /*4be0*/  IMAD.X R23, RZ, RZ, R3, P1 ;  /* 0x000000ffff177224 */ /* 0x000fe400008e0603 */
        /* <DEDUP_REMOVED lines=17> */
.L_x_669:
[----:B------:R-:W-:Y:S05]  /*4d00*/  BSYNC.RECONVERGENT B2 ;  /* 0x0000000000027941 */ /* 0x000fea0003800200 */
.L_x_668:
[----:B-----5:R-:W-:Y:S01]  /*4d10*/  DSETP.GEU.AND P0, PT, |R12|, |R10|, PT ;  /* 0x4000000a0c00722a */ /* 0x020fe20003f0e200 */
[----:B------:R-:W-:Y:S01]  /*4d20*/  VIADD R7, R16, 0x300 ;  /* 0x0000030010077836 */ /* 0x000fe20000000000 */
[----:B------:R-:W-:Y:S01]  /*4d30*/  BSSY.RECONVERGENT B2, `(.L_x_670) ;  /* 0x0000016000027945 */ /* 0x000fe20003800200 */
[----:B------:R-:W-:Y:S02]  /*4d40*/  IMAD.MOV.U32 R8, RZ, RZ, R10 ;  /* 0x000000ffff087224 */ /* 0x000fe400078e000a */
[----:B------:R-:W-:Y:S01]  /*4d50*/  IMAD.MOV.U32 R9, RZ, RZ, R11 ;  /* 0x000000ffff097224 */ /* 0x000fe200078e000b */
[----:B------:R-:W-:-:S05]  /*4d60*/  IADD3 R7, P1, PT, R7, R2, RZ ;  /* 0x0000000207077210 */ /* 0x000fca0007f3e0ff */
        /* <DEDUP_REMOVED lines=18> */
.L_x_671:
[----:B------:R-:W-:Y:S05]  /*4e90*/  BSYNC.RECONVERGENT B2 ;  /* 0x0000000000027941 */ /* 0x000fea0003800200 */
.L_x_670:
[----:B------:R-:W-:Y:S01]  /*4ea0*/  VIADD R10, R22, 0x200 ;  /* 0x00000200160a7836 */ /* 0x000fe20000000000 */
[----:B------:R-:W-:Y:S01]  /*4eb0*/  IADD3 R6, P2, PT, R4, 0x2000, RZ ;  /* 0x0000200004067810 */ /* 0x000fe20007f5e0ff */
[----:B------:R-:W-:Y:S01]  /*4ec0*/  VIADD R22, R22, 0x400 ;  /* 0x0000040016167836 */ /* 0x000fe20000000000 */
[----:B------:R-:W-:Y:S01]  /*4ed0*/  IADD3 R18, P1, PT, R18, 0x400, RZ ;  /* 0x0000040012127810 */ /* 0x000fe20007f3e0ff */
[----:B------:R-:W-:Y:S01]  /*4ee0*/  VIADD R16, R16, 0x400 ;  /* 0x0000040010107836 */ /* 0x000fe20000000000 */
[----:B------:R-:W-:Y:S01]  /*4ef0*/  ISETP.GE.AND P0, PT, R10, R17, PT ;  /* 0x000000110a00720c */ /* 0x000fe20003f06270 */
[----:B------:R-:W-:Y:S01]  /*4f00*/  IMAD.X R5, RZ, RZ, R5, P2 ;  /* 0x000000ffff057224 */ /* 0x000fe200010e0605 */
[----:B------:R-:W-:Y:S02]  /*4f10*/  IADD3 R20, P2, PT, R20, 0x2000, RZ ;  /* 0x0000200014147810 */ /* 0x000fe40007f5e0ff */
[----:B------:R-:W-:-:S03]  /*4f20*/  IADD3.X R19, PT, PT, RZ, R19, RZ, P1, !PT ;  /* 0x00000013ff137210 */ /* 0x000fc60000ffe4ff */
[----:B------:R-:W-:-:S06]  /*4f30*/  IMAD.X R21, RZ, RZ, R21, P2 ;  /* 0x000000ffff157224 */ /* 0x000fcc00010e0615 */
[----:B------:R-:W-:Y:S05]  /*4f40*/  @!P0 BRA `(.L_x_672) ;  /* 0xfffffff8003c8947 */ /* 0x000fea000383ffff */
.L_x_658:
[----:B------:R-:W-:Y:S05]  /*4f50*/  BSYNC.RECONVERGENT B1 ;  /* 0x0000000000017941 */ /* 0x000fea0003800200 */
.L_x_657:
        /* <DEDUP_REMOVED lines=32> */
.L_x_674:
[----:B------:R-:W-:Y:S05]  /*5160*/  BSYNC.RECONVERGENT B1 ;  /* 0x0000000000017941 */ /* 0x000fea0003800200 */
.L_x_673:
        /* <DEDUP_REMOVED lines=31> */
.L_x_676:
[----:B------:R-:W-:Y:S05]  /*5360*/  BSYNC.RECONVERGENT B1 ;  /* 0x0000000000017941 */ /* 0x000fea0003800200 */
.L_x_675:
        /* <DEDUP_REMOVED lines=31> */
.L_x_678:
[----:B------:R-:W-:Y:S05]  /*5560*/  BSYNC.RECONVERGENT B1 ;  /* 0x0000000000017941 */ /* 0x000fea0003800200 */
.L_x_677:
[----:B------:R-:W-:Y:S01]  /*5570*/  ISETP.GT.AND P0, PT, R10, 0x17, PT ;  /* 0x000000170a00780c */ /* 0x000fe20003f04270 */
[----:B-1----:R1:W1:Y:S01]  /*5580*/  SHFL.DOWN PT, R6, R2, 0x8, 0x1f ;  /* 0x09001f0002067f89 */ /* 0x00226200000e0000 */
[----:B------:R-:W-:Y:S01]  /*5590*/  BSSY.RECONVERGENT B1, `(.L_x_679) ;  /* 0x000001d000017945 */ /* 0x000fe20003800200 */
[----:B0-----:R-:W-:Y:S01]  /*55a0*/  IMAD.MOV.U32 R8, RZ, RZ, R11 ;  /* 0x000000ffff087224 */ /* 0x001fe200078e000b */
[----:B------:R-:W-:Y:S01]  /*55b0*/  MOV R4, R2 ;  /* 0x0000000200047202 */ /* 0x000fe20000000f00 */
[----:B--2---:R0:W2:Y:S01]  /*55c0*/  SHFL.DOWN PT, R7, R3, 0x8, 0x1f ;  /* 0x09001f0003077f89 */ /* 0x0040a200000e0000 */
[----:B------:R-:W-:Y:S02]  /*55d0*/  IMAD.MOV.U32 R9, RZ, RZ, R12 ;  /* 0x000000ffff097224 */ /* 0x000fe400078e000c */
[----:B------:R-:W-:Y:S01]  /*55e0*/  IMAD.MOV.U32 R5, RZ, RZ, R3 ;  /* 0x000000ffff057224 */ /* 0x000fe200078e0003 */
[----:B---3--:R0:W3:Y:S04]  /*55f0*/  SHFL.DOWN PT, R14, R11, 0x8, 0x1f ;  /* 0x09001f000b0e7f89 */ /* 0x0080e800000e0000 */
        /* <DEDUP_REMOVED lines=22> */
.L_x_680:
[----:B------:R-:W-:Y:S05]  /*5760*/  BSYNC.RECONVERGENT B1 ;  /* 0x0000000000017941 */ /* 0x000fea0003800200 */
.L_x_679:
        /* <DEDUP_REMOVED lines=31> */
.L_x_682:
[----:B------:R-:W-:Y:S05]  /*5960*/  BSYNC.RECONVERGENT B1 ;  /* 0x0000000000017941 */ /* 0x000fea0003800200 */
.L_x_681:
        /* <DEDUP_REMOVED lines=11> */
.L_x_684:
[----:B------:R-:W-:Y:S05]  /*5a20*/  BSYNC.RECONVERGENT B1 ;  /* 0x0000000000017941 */ /* 0x000fea0003800200 */
.L_x_683:
        /* <DEDUP_REMOVED lines=31> */
.L_x_686:
[----:B------:R-:W-:Y:S05]  /*5c20*/  BSYNC.RECONVERGENT B1 ;  /* 0x0000000000017941 */ /* 0x000fea0003800200 */
.L_x_685:
        /* <DEDUP_REMOVED lines=23> */
.L_x_688:
[----:B------:R-:W-:Y:S05]  /*5da0*/  BSYNC.RECONVERGENT B1 ;  /* 0x0000000000017941 */ /* 0x000fea0003800200 */
.L_x_687:
[----:B------:R-:W-:Y:S01]  /*5db0*/  DSETP.GEU.AND P0, PT, |R4|, |R10|, PT ;  /* 0x4000000a0400722a */ /* 0x000fe20003f0e200 */
[----:B------:R-:W-:Y:S01]  /*5dc0*/  BSSY.RECONVERGENT B1, `(.L_x_689) ;  /* 0x0000014000017945 */ /* 0x000fe20003800200 */
[----:B------:R-:W-:Y:S01]  /*5dd0*/  IMAD.MOV.U32 R2, RZ, RZ, R10 ;  /* 0x000000ffff027224 */ /* 0x000fe200078e000a */
[----:B------:R-:W-:Y:S01]  /*5de0*/  MOV R3, R11 ;  /* 0x0000000b00037202 */ /* 0x000fe20000000f00 */
        /* <DEDUP_REMOVED lines=17> */
.L_x_690:
[----:B------:R-:W-:Y:S05]  /*5f00*/  BSYNC.RECONVERGENT B1 ;  /* 0x0000000000017941 */ /* 0x000fea0003800200 */
.L_x_689:
        /* <DEDUP_REMOVED lines=23> */
.L_x_692:
[----:B------:R-:W-:Y:S05]  /*6080*/  BSYNC.RECONVERGENT B1 ;  /* 0x0000000000017941 */ /* 0x000fea0003800200 */
.L_x_691:
        /* <DEDUP_REMOVED lines=21> */
.L_x_694:
[----:B------:R-:W-:Y:S05]  /*61e0*/  BSYNC.RECONVERGENT B1 ;  /* 0x0000000000017941 */ /* 0x000fea0003800200 */
.L_x_693:
        /* <DEDUP_REMOVED lines=21> */
.L_x_696:
[----:B------:R-:W-:Y:S05]  /*6340*/  BSYNC.RECONVERGENT B1 ;  /* 0x0000000000017941 */ /* 0x000fea0003800200 */
.L_x_695:
        /* <DEDUP_REMOVED lines=20> */
.L_x_616:
[----:B------:R-:W-:Y:S05]  /*6490*/  BSYNC.RECONVERGENT B0 ;  /* 0x0000000000007941 */ /* 0x000fea0003800200 */
.L_x_583:
[----:B------:R-:W-:Y:S05]  /*64a0*/  @P1 EXIT ;  /* 0x000000000000194d */ /* 0x000fea0003800000 */
[----:B012-4-:R-:W0:Y:S02]  /*64b0*/  LDC.64 R4, c[0x0][0x390] ;  /* 0x0000e400ff047b82 */ /* 0x017e240000000a00 */
[----:B0-----:R-:W-:Y:S04]  /*64c0*/  STG.E.64 desc[UR8][R4.64], R2 ;  /* 0x0000000204007986 */ /* 0x001fe8000c101b08 */
[----:B------:R-:W-:Y:S01]  /*64d0*/  STG.E.64 desc[UR8][R4.64+0x8], R14 ;  /* 0x0000080e04007986 */ /* 0x000fe2000c101b08 */
[----:B------:R-:W-:Y:S05]  /*64e0*/  EXIT ;  /* 0x000000000000794d */ /* 0x000fea0003800000 */
.L_x_697:
        /* <DEDUP_REMOVED lines=9> */
.L_x_765:


//--------------------- .text._Z4backPdiiiii      --------------------------
	.section	.text._Z4backPdiiiii,"ax",@progbits
	.align	128
        .global         _Z4backPdiiiii
        .type           _Z4backPdiiiii,@function
        .size           _Z4backPdiiiii,(.L_x_755 - _Z4backPdiiiii)
        .other          _Z4backPdiiiii,@"STO_CUDA_ENTRY STV_DEFAULT"
_Z4backPdiiiii:
.text._Z4backPdiiiii:
[----:B------:R-:W-:Y:S01]  /*0000*/  LDC R1, c[0x0][0x37c] ;  /* 0x0000df00ff017b82 */ /* 0x000fe20000000800 */
[----:B------:R-:W0:Y:S01]  /*0010*/  S2R R9, SR_CTAID.X ;  /* 0x0000000000097919 */ /* 0x000e220000002500 */
[----:B------:R-:W0:Y:S02]  /*0020*/  LDCU.64 UR6, c[0x0][0x390] ;  /* 0x00007200ff0677ac */ /* 0x000e240008000a00 */
[----:B0-----:R-:W-:-:S13]  /*0030*/  ISETP.GE.AND P0, PT, R9, UR6, PT ;  /* 0x0000000609007c0c */ /* 0x001fda000bf06270 */
[----:B------:R-:W-:Y:S05]  /*0040*/  @P0 EXIT ;  /* 0x000000000000094d */ /* 0x000fea0003800000 */
[----:B------:R-:W0:Y:S01]  /*0050*/  LDC R10, c[0x0][0x398] ;  /* 0x0000e600ff0a7b82 */ /* 0x000e220000000800 */
[----:B------:R-:W1:Y:S07]  /*0060*/  LDCU.64 UR4, c[0x0][0x358] ;  /* 0x00006b00ff0477ac */ /* 0x000e6e0008000a00 */
[----:B------:R-:W0:Y:S08]  /*0070*/  LDC R11, c[0x0][0x388] ;  /* 0x0000e200ff0b7b82 */ /* 0x000e300000000800 */
[----:B------:R-:W2:Y:S01]  /*0080*/  LDC.64 R16, c[0x0][0x380] ;  /* 0x0000e000ff107b82 */ /* 0x000ea20000000a00 */
[----:B0-----:R-:W-:-:S04]  /*0090*/  IMAD R19, R10, R11, UR7 ;  /* 0x000000070a137e24 */ /* 0x001fc8000f8e020b */
[----:B--2---:R-:W-:-:S06]  /*00a0*/  IMAD.WIDE R18, R19, 0x8, R16 ;  /* 0x0000000813127825 */ /* 0x004fcc00078e0210 */
[----:B-1----:R-:W5:Y:S01]  /*00b0*/  LDG.E.64 R18, desc[UR4][R18.64] ;  /* 0x0000000412127981 */ /* 0x002f62000c1e1b00 */
[----:B------:R-:W0:Y:S01]  /*00c0*/  LDC R2, c[0x0][0x360] ;  /* 0x0000d800ff027b82 */ /* 0x000e220000000800 */
[----:B------:R-:W1:Y:S01]  /*00d0*/  S2R R3, SR_TID.X ;  /* 0x0000000000037919 */ /* 0x000e620000002100 */
[----:B0-----:R-:W0:Y:S01]  /*00e0*/  I2F.U32.RP R8, R2 ;  /* 0x0000000200087306 */ /* 0x001e220000209000 */
[C---:B------:R-:W-:Y:S01]  /*00f0*/  ISETP.NE.U32.AND P2, PT, R2.reuse, RZ, PT ;  /* 0x000000ff0200720c */ /* 0x040fe20003f45070 */
[----:B-1----:R-:W-:-:S06]  /*0100*/  IMAD.IADD R4, R2, 0x1, R3 ;  /* 0x0000000102047824 */ /* 0x002fcc00078e0203 */
[----:B0-----:R-:W0:Y:S01]  /*0110*/  MUFU.RCP R8, R8 ;  /* 0x0000000800087308 */ /* 0x001e220000001000 */
[C---:B------:R-:W-:Y:S02]  /*0120*/  ISETP.GE.AND P0, PT, R4.reuse, UR7, PT ;  /* 0x0000000704007c0c */ /* 0x040fe4000bf06270 */
[----:B------:R-:W-:Y:S02]  /*0130*/  VIMNMX R5, PT, PT, R4, UR7, !PT ;  /* 0x0000000704057c48 */ /* 0x000fe4000ffe0100 */
[----:B------:R-:W-:-:S04]  /*0140*/  SEL R0, RZ, 0x1, P0 ;  /* 0x00000001ff007807 */ /* 0x000fc80000000000 */
[----:B------:R-:W-:Y:S01]  /*0150*/  IADD3 R5, PT, PT, R5, -R4, -R0 ;  /* 0x8000000405057210 */ /* 0x000fe20007ffe800 */
[----:B0-----:R-:W-:-:S04]  /*0160*/  VIADD R6, R8, 0xffffffe ;  /* 0x0ffffffe08067836 */ /* 0x001fc80000000000 */
[----:B------:R0:W1:Y:S02]  /*0170*/  F2I.FTZ.U32.TRUNC.NTZ R7, R6 ;  /* 0x0000000600077305 */ /* 0x000064000021f000 */
[----:B0-----:R-:W-:Y:S02]  /*0180*/  IMAD.MOV.U32 R6, RZ, RZ, RZ ;  /* 0x000000ffff067224 */ /* 0x001fe400078e00ff */
[----:B-1----:R-:W-:-:S04]  /*0190*/  IMAD.MOV R13, RZ, RZ, -R7 ;  /* 0x000000ffff0d7224 */ /* 0x002fc800078e0a07 */
[----:B------:R-:W-:-:S04]  /*01a0*/  IMAD R13, R13, R2, RZ ;  /* 0x000000020d0d7224 */ /* 0x000fc800078e02ff */
[----:B------:R-:W-:-:S06]  /*01b0*/  IMAD.HI.U32 R8, R7, R13, R6 ;  /* 0x0000000d07087227 */ /* 0x000fcc00078e0006 */
[----:B------:R-:W-:Y:S01]  /*01c0*/  IMAD.HI.U32 R7, R8, R5, RZ ;  /* 0x0000000508077227 */ /* 0x000fe200078e00ff */
[----:B------:R-:W-:-:S03]  /*01d0*/  IADD3 R8, PT, PT, R4, R2, RZ ;  /* 0x0000000204087210 */ /* 0x000fc60007ffe0ff */
[----:B------:R-:W-:-:S04]  /*01e0*/  IMAD.MOV R6, RZ, RZ, -R7 ;  /* 0x000000ffff067224 */ /* 0x000fc800078e0a07 */
[----:B------:R-:W-:Y:S02]  /*01f0*/  IMAD R5, R2, R6, R5 ;  /* 0x0000000602057224 */ /* 0x000fe400078e0205 */
[----:B------:R-:W-:-:S03]  /*0200*/  IMAD.MOV.U32 R6, RZ, RZ, R9 ;  /* 0x000000ffff067224 */ /* 0x000fc600078e0009 */
[----:B------:R-:W-:-:S13]  /*0210*/  ISETP.GE.U32.AND P0, PT, R5, R2, PT ;  /* 0x000000020500720c */ /* 0x000fda0003f06070 */
[----:B------:R-:W-:Y:S01]  /*0220*/  @P0 IADD3 R5, PT, PT, R5, -R2, RZ ;  /* 0x8000000205050210 */ /* 0x000fe20007ffe0ff */
[----:B------:R-:W-:-:S03]  /*0230*/  @P0 VIADD R7, R7, 0x1 ;  /* 0x0000000107070836 */ /* 0x000fc60000000000 */
[----:B------:R-:W-:Y:S01]  /*0240*/  ISETP.GE.U32.AND P1, PT, R5, R2, PT ;  /* 0x000000020500720c */ /* 0x000fe20003f26070 */
[----:B------:R-:W-:-:S04]  /*0250*/  IMAD R5, R10, R11, R3 ;  /* 0x0000000b0a057224 */ /* 0x000fc800078e0203 */
[----:B------:R-:W-:-:S08]  /*0260*/  IMAD.WIDE R16, R5, 0x8, R16 ;  /* 0x0000000805107825 */ /* 0x000fd000078e0210 */
[----:B------:R-:W-:Y:S01]  /*0270*/  @P1 VIADD R7, R7, 0x1 ;  /* 0x0000000107071836 */ /* 0x000fe20000000000 */
[----:B------:R-:W-:-:S05]  /*0280*/  @!P2 LOP3.LUT R7, RZ, R2, RZ, 0x33, !PT ;  /* 0x00000002ff07a212 */ /* 0x000fca00078e33ff */
[----:B------:R-:W-:Y:S02]  /*0290*/  IMAD.IADD R5, R0, 0x1, R7 ;  /* 0x0000000100057824 */ /* 0x000fe400078e0207 */
[----:B------:R-:W-:-:S07]  /*02a0*/  IMAD.SHL.U32 R7, R2, 0x8, RZ ;  /* 0x0000000802077824 */ /* 0x000fce00078e00ff */
.L_x_717:
[----:B------:R-:W0:Y:S01]  /*02b0*/  LDCU UR7, c[0x0][0x394] ;  /* 0x00007280ff0777ac */ /* 0x000e220008000800 */
[----:B------:R-:W-:Y:S01]  /*02c0*/  BSSY.RECONVERGENT B0, `(.L_x_698) ;  /* 0x00000fc000007945 */ /* 0x000fe20003800200 */
[----:B-1----:R-:W1:Y:S01]  /*02d0*/  LDCU UR9, c[0x0][0x388] ;  /* 0x00007100ff0977ac */ /* 0x002e620008000800 */
[----:B--2---:R-:W2:Y:S01]  /*02e0*/  LDCU UR8, c[0x0][0x398] ;  /* 0x00007300ff0877ac */ /* 0x004ea20008000800 */
[----:B---3--:R-:W3:Y:S01]  /*02f0*/  LDCU UR10, c[0x0][0x394] ;  /* 0x00007280ff0a77ac */ /* 0x008ee20008000800 */
[----:B0-----:R-:W-:-:S13]  /*0300*/  ISETP.GE.AND P0, PT, R3, UR7, PT ;  /* 0x0000000703007c0c */ /* 0x001fda000bf06270 */
[----:B-123-5:R-:W-:Y:S05]  /*0310*/  @P0 BRA `(.L_x_699) ;  /* 0x0000000c00d80947 */ /* 0x02efea0003800000 */
[----:B------:R-:W0:Y:S08]  /*0320*/  LDC.64 R10, c[0x0][0x388] ;  /* 0x0000e200ff0a7b82 */ /* 0x000e300000000a00 */
[----:B------:R-:W1:Y:S01]  /*0330*/  LDC.64 R14, c[0x0][0x380] ;  /* 0x0000e000ff0e7b82 */ /* 0x000e620000000a00 */
[----:B0-----:R-:W-:-:S04]  /*0340*/  IMAD.IADD R9, R6, 0x1, R11 ;  /* 0x0000000106097824 */ /* 0x001fc800078e020b */
[----:B------:R-:W-:-:S04]  /*0350*/  IMAD R11, R9, R10, UR7 ;  /* 0x00000007090b7e24 */ /* 0x000fc8000f8e020a */
[----:B-1----:R-:W-:-:S06]  /*0360*/  IMAD.WIDE R14, R11, 0x8, R14 ;  /* 0x000000080b0e7825 */ /* 0x002fcc00078e020e */
[----:B------:R-:W5:Y:S01]  /*0370*/  LDG.E.64 R14, desc[UR4][R14.64] ;  /* 0x000000040e0e7981 */ /* 0x000f62000c1e1b00 */
[----:B------:R-:W-:Y:S01]  /*0380*/  LOP3.LUT R26, R5, 0x3, RZ, 0xc0, !PT ;  /* 0x00000003051a7812 */ /* 0x000fe200078ec0ff */
[----:B------:R-:W-:Y:S01]  /*0390*/  BSSY.RECONVERGENT B1, `(.L_x_700) ;  /* 0x0000068000017945 */ /* 0x000fe20003800200 */
[----:B------:R-:W-:Y:S02]  /*03a0*/  IMAD.MOV.U32 R10, RZ, RZ, R3 ;  /* 0x000000ffff0a7224 */ /* 0x000fe400078e0003 */
[----:B------:R-:W-:-:S13]  /*03b0*/  ISETP.NE.AND P0, PT, R26, 0x3, PT ;  /* 0x000000031a00780c */ /* 0x000fda0003f05270 */
[----:B------:R-:W-:Y:S05]  /*03c0*/  @!P0 BRA `(.L_x_701) ;  /* 0x0000000400908947 */ /* 0x000fea0003800000 */
[----:B------:R-:W2:Y:S01]  /*03d0*/  LDG.E.64 R20, desc[UR4][R16.64] ;  /* 0x0000000410147981 */ /* 0x000ea2000c1e1b00 */
[----:B-----5:R-:W0:Y:S01]  /*03e0*/  MUFU.RCP64H R11, R19 ;  /* 0x00000013000b7308 */ /* 0x020e220000001800 */
[----:B------:R-:W-:Y:S01]  /*03f0*/  IMAD.MOV.U32 R10, RZ, RZ, 0x1 ;  /* 0x00000001ff0a7424 */ /* 0x000fe200078e00ff */
[----:B------:R-:W-:Y:S05]  /*0400*/  BSSY.RECONVERGENT B2, `(.L_x_702) ;  /* 0x0000013000027945 */ /* 0x000fea0003800200 */
[----:B0-----:R-:W-:-:S08]  /*0410*/  DFMA R12, -R18, R10, 1 ;  /* 0x3ff00000120c742b */ /* 0x001fd0000000010a */
[----:B------:R-:W-:-:S08]  /*0420*/  DFMA R12, R12, R12, R12 ;  /* 0x0000000c0c0c722b */ /* 0x000fd0000000000c */
[----:B------:R-:W-:-:S08]  /*0430*/  DFMA R12, R10, R12, R10 ;  /* 0x0000000c0a0c722b */ /* 0x000fd0000000000a */
[----:B------:R-:W-:-:S08]  /*0440*/  DFMA R10, -R18, R12, 1 ;  /* 0x3ff00000120a742b */ /* 0x000fd0000000010c */
[----:B------:R-:W-:-:S08]  /*0450*/  DFMA R10, R12, R10, R12 ;  /* 0x0000000a0c0a722b */ /* 0x000fd0000000000c */
[----:B--2---:R-:W-:Y:S01]  /*0460*/  DMUL R12, R20, R10 ;  /* 0x0000000a140c7228 */ /* 0x004fe20000000000 */
[----:B------:R-:W-:-:S07]  /*0470*/  FSETP.GEU.AND P1, PT, |R21|, 6.5827683646048100446e-37, PT ;  /* 0x036000001500780b */ /* 0x000fce0003f2e200 */
[----:B------:R-:W-:-:S08]  /*0480*/  DFMA R22, -R18, R12, R20 ;  /* 0x0000000c1216722b */ /* 0x000fd00000000114 */
[----:B------:R-:W-:-:S10]  /*0490*/  DFMA R10, R10, R22, R12 ;  /* 0x000000160a0a722b */ /* 0x000fd4000000000c */
[----:B------:R-:W-:-:S05]  /*04a0*/  FFMA R0, RZ, R19, R11 ;  /* 0x00000013ff007223 */ /* 0x000fca000000000b */
[----:B------:R-:W-:-:S13]  /*04b0*/  FSETP.GT.AND P0, PT, |R0|, 1.469367938527859385e-39, PT ;  /* 0x001000000000780b */ /* 0x000fda0003f04200 */
[----:B------:R-:W-:Y:S05]  /*04c0*/  @P0 BRA P1, `(.L_x_703) ;  /* 0x0000000000180947 */ /* 0x000fea0000800000 */
[----:B------:R-:W-:Y:S01]  /*04d0*/  IMAD.MOV.U32 R22, RZ, RZ, R18 ;  /* 0x000000ffff167224 */ /* 0x000fe200078e0012 */
[----:B------:R-:W-:Y:S01]  /*04e0*/  MOV R0, 0x510 ;  /* 0x0000051000007802 */ /* 0x000fe20000000f00 */
[----:B------:R-:W-:-:S07]  /*04f0*/  IMAD.MOV.U32 R25, RZ, RZ, R19 ;  /* 0x000000ffff197224 */ /* 0x000fce00078e0013 */
[----:B------:R-:W-:Y:S05]  /*0500*/  CALL.REL.NOINC `($__internal_0_$__cuda_sm20_div_rn_f64_full) ;  /* 0x0000000c00787944 */ /* 0x000fea0003c00000 */
[----:B------:R-:W-:Y:S01]  /*0510*/  MOV R10, R11 ;  /* 0x0000000b000a7202 */ /* 0x000fe20000000f00 */
[----:B------:R-:W-:-:S07]  /*0520*/  IMAD.MOV.U32 R11, RZ, RZ, R22 ;  /* 0x000000ffff0b7224 */ /* 0x000fce00078e0016 */
.L_x_703:
[----:B------:R-:W-:Y:S05]  /*0530*/  BSYNC.RECONVERGENT B2 ;  /* 0x0000000000027941 */ /* 0x000fea0003800200 */
.L_x_702:
[----:B------:R-:W0:Y:S01]  /*0540*/  LDC.64 R12, c[0x0][0x380] ;  /* 0x0000e000ff0c7b82 */ /* 0x000e220000000a00 */
[----:B------:R-:W1:Y:S02]  /*0550*/  LDCU UR6, c[0x0][0x388] ;  /* 0x00007100ff0677ac */ /* 0x000e640008000800 */
[----:B-1----:R-:W-:-:S04]  /*0560*/  IMAD R21, R9, UR6, R3 ;  /* 0x0000000609157c24 */ /* 0x002fc8000f8e0203 */
[----:B0-----:R-:W-:-:S05]  /*0570*/  IMAD.WIDE R12, R21, 0x8, R12 ;  /* 0x00000008150c7825 */ /* 0x001fca00078e020c */
[----:B------:R-:W2:Y:S01]  /*0580*/  LDG.E.64 R20, desc[UR4][R12.64] ;  /* 0x000000040c147981 */ /* 0x000ea2000c1e1b00 */
[----:B------:R-:W-:Y:S01]  /*0590*/  ISETP.NE.AND P0, PT, R26, RZ, PT ;  /* 0x000000ff1a00720c */ /* 0x000fe20003f05270 */
[----:B--2---:R-:W-:Y:S01]  /*05a0*/  DFMA R20, -R14, R10, R20 ;  /* 0x0000000a0e14722b */ /* 0x004fe20000000114 */
[----:B------:R-:W-:-:S06]  /*05b0*/  IMAD.MOV.U32 R10, RZ, RZ, R4 ;  /* 0x000000ffff0a7224 */ /* 0x000fcc00078e0004 */
[----:B------:R0:W-:Y:S05]  /*05c0*/  STG.E.64 desc[UR4][R12.64], R20 ;  /* 0x000000140c007986 */ /* 0x0001ea000c101b04 */
[----:B------:R-:W-:Y:S05]  /*05d0*/  @!P0 BRA `(.L_x_701) ;  /* 0x00000004000c8947 */ /* 0x000fea0003800000 */
[----:B0-----:R-:W-:-:S05]  /*05e0*/  IADD3 R20, P0, PT, R16, R7, RZ ;  /* 0x0000000710147210 */ /* 0x001fca0007f1e0ff */
[----:B------:R-:W-:-:S06]  /*05f0*/  IMAD.X R21, RZ, RZ, R17, P0 ;  /* 0x000000ffff157224 */ /* 0x000fcc00000e0611 */
[----:B------:R-:W2:Y:S01]  /*0600*/  LDG.E.64 R20, desc[UR4][R20.64] ;  /* 0x0000000414147981 */ /* 0x000ea2000c1e1b00 */
[----:B------:R-:W0:Y:S01]  /*0610*/  MUFU.RCP64H R11, R19 ;  /* 0x00000013000b7308 */ /* 0x000e220000001800 */
        /* <DEDUP_REMOVED lines=15> */
[----:B------:R-:W-:Y:S02]  /*0710*/  MOV R25, R19 ;  /* 0x0000001300197202 */ /* 0x000fe40000000f00 */
[----:B------:R-:W-:-:S07]  /*0720*/  MOV R0, 0x740 ;  /* 0x0000074000007802 */ /* 0x000fce0000000f00 */
[----:B------:R-:W-:Y:S05]  /*0730*/  CALL.REL.NOINC `($__internal_0_$__cuda_sm20_div_rn_f64_full) ;  /* 0x0000000800ec7944 */ /* 0x000fea0003c00000 */
[----:B------:R-:W-:Y:S02]  /*0740*/  IMAD.MOV.U32 R10, RZ, RZ, R11 ;  /* 0x000000ffff0a7224 */ /* 0x000fe400078e000b */
[----:B------:R-:W-:-:S07]  /*0750*/  IMAD.MOV.U32 R11, RZ, RZ, R22 ;  /* 0x000000ffff0b7224 */ /* 0x000fce00078e0016 */
.L_x_705:
[----:B------:R-:W-:Y:S05]  /*0760*/  BSYNC.RECONVERGENT B2 ;  /* 0x0000000000027941 */ /* 0x000fea0003800200 */
.L_x_704:
[----:B------:R-:W-:-:S05]  /*0770*/  IADD3 R12, P0, PT, R7, R12, RZ ;  /* 0x0000000c070c7210 */ /* 0x000fca0007f1e0ff */
[----:B------:R-:W-:-:S05]  /*0780*/  IMAD.X R13, RZ, RZ, R13, P0 ;  /* 0x000000ffff0d7224 */ /* 0x000fca00000e060d */
[----:B------:R-:W2:Y:S01]  /*0790*/  LDG.E.64 R20, desc[UR4][R12.64] ;  /* 0x000000040c147981 */ /* 0x000ea2000c1e1b00 */
[----:B------:R-:W-:Y:S01]  /*07a0*/  ISETP.NE.AND P0, PT, R26, 0x1, PT ;  /* 0x000000011a00780c */ /* 0x000fe20003f05270 */
[----:B--2---:R-:W-:Y:S01]  /*07b0*/  DFMA R20, -R14, R10, R20 ;  /* 0x0000000a0e14722b */ /* 0x004fe20000000114 */
[----:B------:R-:W-:-:S06]  /*07c0*/  IMAD.MOV.U32 R10, RZ, RZ, R8 ;  /* 0x000000ffff0a7224 */ /* 0x000fcc00078e0008 */
[----:B------:R1:W-:Y:S05]  /*07d0*/  STG.E.64 desc[UR4][R12.64], R20 ;  /* 0x000000140c007986 */ /* 0x0003ea000c101b04 */
[----:B------:R-:W-:Y:S05]  /*07e0*/  @!P0 BRA `(.L_x_701) ;  /* 0x0000000000888947 */ /* 0x000fea0003800000 */
[----:B------:R-:W-:-:S04]  /*07f0*/  IADD3 R22, P0, P1, R7, R16, R7 ;  /* 0x0000001007167210 */ /* 0x000fc8000791e007 */
[----:B------:R-:W-:-:S06]  /*0800*/  IADD3.X R23, PT, PT, RZ, R17, RZ, P0, P1 ;  /* 0x00000011ff177210 */ /* 0x000fcc00007e24ff */
[----:B------:R-:W2:Y:S01]  /*0810*/  LDG.E.64 R22, desc[UR4][R22.64] ;  /* 0x0000000416167981 */ /* 0x000ea2000c1e1b00 */
[----:B------:R-:W1:Y:S01]  /*0820*/  MUFU.RCP64H R11, R19 ;  /* 0x00000013000b7308 */ /* 0x000e620000001800 */
[----:B------:R-:W-:Y:S01]  /*0830*/  IMAD.MOV.U32 R10, RZ, RZ, 0x1 ;  /* 0x00000001ff0a7424 */ /* 0x000fe200078e00ff */
[----:B------:R-:W0:Y:S01]  /*0840*/  LDCU UR6, c[0x0][0x360] ;  /* 0x00006c00ff0677ac */ /* 0x000e220008000800 */
[----:B------:R-:W-:Y:S04]  /*0850*/  BSSY.RECONVERGENT B2, `(.L_x_706) ;  /* 0x0000016000027945 */ /* 0x000fe80003800200 */
[----:B-1----:R-:W-:-:S08]  /*0860*/  DFMA R20, -R18, R10, 1 ;  /* 0x3ff000001214742b */ /* 0x002fd0000000010a */
[----:B------:R-:W-:-:S08]  /*0870*/  DFMA R20, R20, R20, R20 ;  /* 0x000000141414722b */ /* 0x000fd00000000014 */
[----:B------:R-:W-:-:S08]  /*0880*/  DFMA R20, R10, R20, R10 ;  /* 0x000000140a14722b */ /* 0x000fd0000000000a */
[----:B------:R-:W-:-:S08]  /*0890*/  DFMA R10, -R18, R20, 1 ;  /* 0x3ff00000120a742b */ /* 0x000fd00000000114 */
[----:B------:R-:W-:-:S08]  /*08a0*/  DFMA R24, R20, R10, R20 ;  /* 0x0000000a1418722b */ /* 0x000fd00000000014 */
[----:B--2---:R-:W-:Y:S01]  /*08b0*/  DMUL R20, R24, R22 ;  /* 0x0000001618147228 */ /* 0x004fe20000000000 */
[----:B------:R-:W-:-:S07]  /*08c0*/  FSETP.GEU.AND P1, PT, |R23|, 6.5827683646048100446e-37, PT ;  /* 0x036000001700780b */ /* 0x000fce0003f2e200 */
[----:B------:R-:W-:-:S08]  /*08d0*/  DFMA R10, -R18, R20, R22 ;  /* 0x00000014120a722b */ /* 0x000fd00000000116 */
[----:B------:R-:W-:Y:S01]  /*08e0*/  DFMA R20, R24, R10, R20 ;  /* 0x0000000a1814722b */ /* 0x000fe20000000014 */
[----:B0-----:R-:W-:-:S09]  /*08f0*/  IADD3 R10, PT, PT, R8, UR6, RZ ;  /* 0x00000006080a7c10 */ /* 0x001fd2000fffe0ff */
[----:B------:R-:W-:-:S05]  /*0900*/  FFMA R0, RZ, R19, R21 ;  /* 0x00000013ff007223 */ /* 0x000fca0000000015 */
[----:B------:R-:W-:-:S13]  /*0910*/  FSETP.GT.AND P0, PT, |R0|, 1.469367938527859385e-39, PT ;  /* 0x001000000000780b */ /* 0x000fda0003f04200 */
[----:B------:R-:W-:Y:S05]  /*0920*/  @P0 BRA P1, `(.L_x_707) ;  /* 0x0000000000200947 */ /* 0x000fea0000800000 */
[----:B------:R-:W-:Y:S01]  /*0930*/  IMAD.MOV.U32 R20, RZ, RZ, R22 ;  /* 0x000000ffff147224 */ /* 0x000fe200078e0016 */
[----:B------:R-:W-:Y:S01]  /*0940*/  MOV R0, 0x990 ;  /* 0x0000099000007802 */ /* 0x000fe20000000f00 */
[----:B------:R-:W-:Y:S02]  /*0950*/  IMAD.MOV.U32 R21, RZ, RZ, R23 ;  /* 0x000000ffff157224 */ /* 0x000fe400078e0017 */
[----:B------:R-:W-:Y:S02]  /*0960*/  IMAD.MOV.U32 R22, RZ, RZ, R18 ;  /* 0x000000ffff167224 */ /* 0x000fe400078e0012 */
[----:B------:R-:W-:-:S07]  /*0970*/  IMAD.MOV.U32 R25, RZ, RZ, R19 ;  /* 0x000000ffff197224 */ /* 0x000fce00078e0013 */
[----:B------:R-:W-:Y:S05]  /*0980*/  CALL.REL.NOINC `($__internal_0_$__cuda_sm20_div_rn_f64_full) ;  /* 0x0000000800587944 */ /* 0x000fea0003c00000 */
[----:B------:R-:W-:Y:S01]  /*0990*/  IMAD.MOV.U32 R20, RZ, RZ, R11 ;  /* 0x000000ffff147224 */ /* 0x000fe200078e000b */
[----:B------:R-:W-:-:S07]  /*09a0*/  MOV R21, R22 ;  /* 0x0000001600157202 */ /* 0x000fce0000000f00 */
.L_x_707:
[----:B------:R-:W-:Y:S05]  /*09b0*/  BSYNC.RECONVERGENT B2 ;  /* 0x0000000000027941 */ /* 0x000fea0003800200 */
.L_x_706:
[----:B------:R-:W-:-:S05]  /*09c0*/  IADD3 R12, P0, PT, R7, R12, RZ ;  /* 0x0000000c070c7210 */ /* 0x000fca0007f1e0ff */
[----:B------:R-:W-:-:S05]  /*09d0*/  IMAD.X R13, RZ, RZ, R13, P0 ;  /* 0x000000ffff0d7224 */ /* 0x000fca00000e060d */
[----:B------:R-:W2:Y:S02]  /*09e0*/  LDG.E.64 R22, desc[UR4][R12.64] ;  /* 0x000000040c167981 */ /* 0x000ea4000c1e1b00 */
[----:B--2---:R-:W-:-:S07]  /*09f0*/  DFMA R22, -R14, R20, R22 ;  /* 0x000000140e16722b */ /* 0x004fce0000000116 */
[----:B------:R2:W-:Y:S04]  /*0a00*/  STG.E.64 desc[UR4][R12.64], R22 ;  /* 0x000000160c007986 */ /* 0x0005e8000c101b04 */
.L_x_701:
[----:B------:R-:W-:Y:S05]  /*0a10*/  BSYNC.RECONVERGENT B1 ;  /* 0x0000000000017941 */ /* 0x000fea0003800200 */
.L_x_700:
[----:B------:R-:W-:-:S13]  /*0a20*/  ISETP.GE.U32.AND P0, PT, R5, 0x3, PT ;  /* 0x000000030500780c */ /* 0x000fda0003f06070 */
[----:B------:R-:W-:Y:S05]  /*0a30*/  @!P0 BRA `(.L_x_699) ;  /* 0x0000000800108947 */ /* 0x000fea0003800000 */
.L_x_716:
[----:B---3--:R-:W3:Y:S08]  /*0a40*/  LDC R11, c[0x0][0x388] ;  /* 0x0000e200ff0b7b82 */ /* 0x008ef00000000800 */
[----:B012---:R-:W0:Y:S01]  /*0a50*/  LDC.64 R12, c[0x0][0x380] ;  /* 0x0000e000ff0c7b82 */ /* 0x007e220000000a00 */
[----:B---3--:R-:W-:-:S04]  /*0a60*/  IMAD R11, R11, UR8, R10 ;  /* 0x000000080b0b7c24 */ /* 0x008fc8000f8e020a */
[----:B0-----:R-:W-:-:S05]  /*0a70*/  IMAD.WIDE R12, R11, 0x8, R12 ;  /* 0x000000080b0c7825 */ /* 0x001fca00078e020c */
        /* <DEDUP_REMOVED lines=17> */
[----:B------:R-:W-:Y:S01]  /*0b90*/  MOV R25, R19 ;  /* 0x0000001300197202 */ /* 0x000fe20000000f00 */
[----:B------:R-:W-:Y:S01]  /*0ba0*/  IMAD.MOV.U32 R21, RZ, RZ, R23 ;  /* 0x000000ffff157224 */ /* 0x000fe200078e0017 */
[----:B------:R-:W-:Y:S01]  /*0bb0*/  MOV R0, 0xbe0 ;  /* 0x00000be000007802 */ /* 0x000fe20000000f00 */
[----:B------:R-:W-:-:S07]  /*0bc0*/  IMAD.MOV.U32 R22, RZ, RZ, R18 ;  /* 0x000000ffff167224 */ /* 0x000fce00078e0012 */
[----:B------:R-:W-:Y:S05]  /*0bd0*/  CALL.REL.NOINC `($__internal_0_$__cuda_sm20_div_rn_f64_full) ;  /* 0x0000000400c47944 */ /* 0x000fea0003c00000 */
[----:B------:R-:W-:Y:S02]  /*0be0*/  IMAD.MOV.U32 R20, RZ, RZ, R11 ;  /* 0x000000ffff147224 */ /* 0x000fe400078e000b */
[----:B------:R-:W-:-:S07]  /*0bf0*/  IMAD.MOV.U32 R21, RZ, RZ, R22 ;  /* 0x000000ffff157224 */ /* 0x000fce00078e0016 */
.L_x_709:
[----:B------:R-:W-:Y:S05]  /*0c00*/  BSYNC.RECONVERGENT B1 ;  /* 0x0000000000017941 */ /* 0x000fea0003800200 */
.L_x_708:
[----:B------:R-:W0:Y:S01]  /*0c10*/  LDC.64 R26, c[0x0][0x380] ;  /* 0x0000e000ff1a7b82 */ /* 0x000e220000000a00 */
[----:B------:R-:W-:-:S04]  /*0c20*/  IMAD R11, R9, UR9, R10 ;  /* 0x00000009090b7c24 */ /* 0x000fc8000f8e020a */
[----:B0-----:R-:W-:-:S05]  /*0c30*/  IMAD.WIDE R26, R11, 0x8, R26 ;  /* 0x000000080b1a7825 */ /* 0x001fca00078e021a */
[----:B------:R-:W2:Y:S01]  /*0c40*/  LDG.E.64 R22, desc[UR4][R26.64] ;  /* 0x000000041a167981 */ /* 0x000ea2000c1e1b00 */
[----:B------:R-:W-:-:S05]  /*0c50*/  IADD3 R12, P0, PT, R7, R12, RZ ;  /* 0x0000000c070c7210 */ /* 0x000fca0007f1e0ff */
[----:B------:R-:W-:Y:S01]  /*0c60*/  IMAD.X R13, RZ, RZ, R13, P0 ;  /* 0x000000ffff0d7224 */ /* 0x000fe200000e060d */
[----:B------:R-:W0:Y:S01]  /*0c70*/  MUFU.RCP64H R25, R19 ;  /* 0x0000001300197308 */ /* 0x000e220000001800 */
[----:B------:R-:W-:-:S06]  /*0c80*/  IMAD.MOV.U32 R24, RZ, RZ, 0x1 ;  /* 0x00000001ff187424 */ /* 0x000fcc00078e00ff */
[----:B0-----:R-:W-:Y:S02]  /*0c90*/  DFMA R28, -R18, R24, 1 ;  /* 0x3ff00000121c742b */ /* 0x001fe40000000118 */
[----:B--2---:R-:W-:-:S07]  /*0ca0*/  DFMA R20, -R14, R20, R22 ;  /* 0x000000140e14722b */ /* 0x004fce0000000116 */
[----:B------:R0:W-:Y:S04]  /*0cb0*/  STG.E.64 desc[UR4][R26.64], R20 ;  /* 0x000000141a007986 */ /* 0x0001e8000c101b04 */
[----:B------:R-:W2:Y:S01]  /*0cc0*/  LDG.E.64 R22, desc[UR4][R12.64] ;  /* 0x000000040c167981 */ /* 0x000ea2000c1e1b00 */
[----:B------:R-:W-:Y:S01]  /*0cd0*/  DFMA R28, R28, R28, R28 ;  /* 0x0000001c1c1c722b */ /* 0x000fe2000000001c */
[----:B------:R-:W-:Y:S07]  /*0ce0*/  BSSY.RECONVERGENT B1, `(.L_x_710) ;  /* 0x0000013000017945 */ /* 0x000fee0003800200 */
[----:B------:R-:W-:-:S08]  /*0cf0*/  DFMA R28, R24, R28, R24 ;  /* 0x0000001c181c722b */ /* 0x000fd00000000018 */
[----:B------:R-:W-:-:S08]  /*0d00*/  DFMA R24, -R18, R28, 1 ;  /* 0x3ff000001218742b */ /* 0x000fd0000000011c */
[----:B------:R-:W-:-:S08]  /*0d10*/  DFMA R30, R28, R24, R28 ;  /* 0x000000181c1e722b */ /* 0x000fd0000000001c */
[----:B--2---:R-:W-:Y:S01]  /*0d20*/  DMUL R24, R30, R22 ;  /* 0x000000161e187228 */ /* 0x004fe20000000000 */
[----:B------:R-:W-:-:S07]  /*0d30*/  FSETP.GEU.AND P1, PT, |R23|, 6.5827683646048100446e-37, PT ;  /* 0x036000001700780b */ /* 0x000fce0003f2e200 */
[----:B------:R-:W-:-:S08]  /*0d40*/  DFMA R28, -R18, R24, R22 ;  /* 0x00000018121c722b */ /* 0x000fd00000000116 */
[----:B0-----:R-:W-:-:S10]  /*0d50*/  DFMA R20, R30, R28, R24 ;  /* 0x0000001c1e14722b */ /* 0x001fd40000000018 */
        /* <DEDUP_REMOVED lines=11> */
.L_x_711:
[----:B------:R-:W-:Y:S05]  /*0e10*/  BSYNC.RECONVERGENT B1 ;  /* 0x0000000000017941 */ /* 0x000fea0003800200 */
.L_x_710:
[----:B------:R-:W-:-:S04]  /*0e20*/  IADD3 R26, P0, PT, R7, R26, RZ ;  /* 0x0000001a071a7210 */ /* 0x000fc80007f1e0ff */
[----:B------:R-:W-:-:S05]  /*0e30*/  IADD3.X R27, PT, PT, RZ, R27, RZ, P0, !PT ;  /* 0x0000001bff1b7210 */ /* 0x000fca00007fe4ff */
        /* <DEDUP_REMOVED lines=29> */
.L_x_713:
[----:B------:R-:W-:Y:S05]  /*1010*/  BSYNC.RECONVERGENT B1 ;  /* 0x0000000000017941 */ /* 0x000fea0003800200 */
.L_x_712:
[----:B------:R-:W-:-:S05]  /*1020*/  IADD3 R26, P0, PT, R7, R26, RZ ;  /* 0x0000001a071a7210 */ /* 0x000fca0007f1e0ff */
[----:B------:R-:W-:-:S05]  /*1030*/  IMAD.X R27, RZ, RZ, R27, P0 ;  /* 0x000000ffff1b7224 */ /* 0x000fca00000e061b */
[----:B------:R-:W2:Y:S01]  /*1040*/  LDG.E.64 R22, desc[UR4][R26.64] ;  /* 0x000000041a167981 */ /* 0x000ea2000c1e1b00 */
[----:B------:R-:W-:-:S04]  /*1050*/  IADD3 R28, P0, PT, R7, R12, RZ ;  /* 0x0000000c071c7210 */ /* 0x000fc80007f1e0ff */
[----:B------:R-:W-:Y:S02]  /*1060*/  IADD3.X R29, PT, PT, RZ, R13, RZ, P0, !PT ;  /* 0x0000000dff1d7210 */ /* 0x000fe400007fe4ff */
        /* <DEDUP_REMOVED lines=17> */
[----:B0-----:R-:W-:Y:S05]  /*1180*/  @P0 BRA P1, `(.L_x_715) ;  /* 0x0000000000180947 */ /* 0x001fea0000800000 */
[----:B------:R-:W-:Y:S01]  /*1190*/  IMAD.MOV.U32 R22, RZ, RZ, R18 ;  /* 0x000000ffff167224 */ /* 0x000fe200078e0012 */
[----:B------:R-:W-:Y:S01]  /*11a0*/  MOV R0, 0x11d0 ;  /* 0x000011d000007802 */ /* 0x000fe20000000f00 */
[----:B------:R-:W-:-:S07]  /*11b0*/  IMAD.MOV.U32 R25, RZ, RZ, R19 ;  /* 0x000000ffff197224 */ /* 0x000fce00078e0013 */
[----:B------:R-:W-:Y:S05]  /*11c0*/  CALL.REL.NOINC `($__internal_0_$__cuda_sm20_div_rn_f64_full) ;  /* 0x0000000000487944 */ /* 0x000fea0003c00000 */
[----:B------:R-:W-:Y:S01]  /*11d0*/  IMAD.MOV.U32 R12, RZ, RZ, R11 ;  /* 0x000000ffff0c7224 */ /* 0x000fe200078e000b */
[----:B------:R-:W-:-:S07]  /*11e0*/  MOV R13, R22 ;  /* 0x00000016000d7202 */ /* 0x000fce0000000f00 */
.L_x_715:
[----:B------:R-:W-:Y:S05]  /*11f0*/  BSYNC.RECONVERGENT B1 ;  /* 0x0000000000017941 */ /* 0x000fea0003800200 */
.L_x_714:
[----:B------:R-:W-:-:S05]  /*1200*/  IADD3 R20, P0, PT, R7, R26, RZ ;  /* 0x0000001a07147210 */ /* 0x000fca0007f1e0ff */
[----:B------:R-:W-:-:S05]  /*1210*/  IMAD.X R21, RZ, RZ, R27, P0 ;  /* 0x000000ffff157224 */ /* 0x000fca00000e061b */
[----:B------:R-:W2:Y:S01]  /*1220*/  LDG.E.64 R22, desc[UR4][R20.64] ;  /* 0x0000000414167981 */ /* 0x000ea2000c1e1b00 */
[----:B------:R-:W-:-:S05]  /*1230*/  IMAD R10, R2, 0x4, R10 ;  /* 0x00000004020a7824 */ /* 0x000fca00078e020a */
[----:B------:R-:W-:Y:S01]  /*1240*/  ISETP.GE.AND P0, PT, R10, UR10, PT ;  /* 0x0000000a0a007c0c */ /* 0x000fe2000bf06270 */
[----:B--2---:R-:W-:-:S07]  /*1250*/  DFMA R22, -R14, R12, R22 ;  /* 0x0000000c0e16722b */ /* 0x004fce0000000116 */
[----:B------:R3:W-:Y:S05]  /*1260*/  STG.E.64 desc[UR4][R20.64], R22 ;  /* 0x0000001614007986 */ /* 0x0007ea000c101b04 */
[----:B------:R-:W-:Y:S05]  /*1270*/  @!P0 BRA `(.L_x_716) ;  /* 0xfffffff400f08947 */ /* 0x000fea000383ffff */
.L_x_699:
[----:B------:R-:W-:Y:S05]  /*1280*/  BSYNC.RECONVERGENT B0 ;  /* 0x0000000000007941 */ /* 0x000fea0003800200 */
.L_x_698:
[----:B------:R-:W4:Y:S01]  /*1290*/  LDC R9, c[0x0][0x370] ;  /* 0x0000dc00ff097b82 */ /* 0x000f220000000800 */
[----:B------:R-:W0:Y:S01]  /*12a0*/  LDCU UR6, c[0x0][0x390] ;  /* 0x00007200ff0677ac */ /* 0x000e220008000800 */
[----:B----4-:R-:W-:-:S05]  /*12b0*/  IMAD.IADD R6, R9, 0x1, R6 ;  /* 0x0000000109067824 */ /* 0x010fca00078e0206 */
[----:B0-----:R-:W-:-:S13]  /*12c0*/  ISETP.GE.AND P0, PT, R6, UR6, PT ;  /* 0x0000000606007c0c */ /* 0x001fda000bf06270 */
[----:B------:R-:W-:Y:S05]  /*12d0*/  @!P0 BRA `(.L_x_717) ;  /* 0xffffffec00f48947 */ /* 0x000fea000383ffff */
[----:B------:R-:W-:Y:S05]  /*12e0*/  EXIT ;  /* 0x000000000000794d */ /* 0x000fea0003800000 */
        .weak           $__internal_0_$__cuda_sm20_div_rn_f64_full
        .type           $__internal_0_$__cuda_sm20_div_rn_f64_full,@function
        .size           $__internal_0_$__cuda_sm20_div_rn_f64_full,(.L_x_755 - $__internal_0_$__cuda_sm20_div_rn_f64_full)
$__internal_0_$__cuda_sm20_div_rn_f64_full:
[----:B------:R-:W-:Y:S01]  /*12f0*/  FSETP.GEU.AND P2, PT, |R21|, 1.469367938527859385e-39, PT ;  /* 0x001000001500780b */ /* 0x000fe20003f4e200 */
[----:B------:R-:W-:Y:S01]  /*1300*/  IMAD.MOV.U32 R24, RZ, RZ, R22 ;  /* 0x000000ffff187224 */ /* 0x000fe200078e0016 */
[C---:B------:R-:W-:Y:S01]  /*1310*/  FSETP.GEU.AND P0, PT, |R25|.reuse, 1.469367938527859385e-39, PT ;  /* 0x001000001900780b */ /* 0x040fe20003f0e200 */
[----:B------:R-:W-:Y:S01]  /*1320*/  IMAD.MOV.U32 R32, RZ, RZ, R20 ;  /* 0x000000ffff207224 */ /* 0x000fe200078e0014 */
[----:B------:R-:W-:Y:S01]  /*1330*/  LOP3.LUT R23, R25, 0x800fffff, RZ, 0xc0, !PT ;  /* 0x800fffff19177812 */ /* 0x000fe200078ec0ff */
[----:B------:R-:W-:Y:S01]  /*1340*/  IMAD.MOV.U32 R34, RZ, RZ, 0x1 ;  /* 0x00000001ff227424 */ /* 0x000fe200078e00ff */
[----:B------:R-:W-:Y:S01]  /*1350*/  LOP3.LUT R11, R21, 0x7ff00000, RZ, 0xc0, !PT ;  /* 0x7ff00000150b7812 */ /* 0x000fe200078ec0ff */
[----:B------:R-:W-:Y:S01]  /*1360*/  BSSY.RECONVERGENT B3, `(.L_x_718) ;  /* 0x0000050000037945 */ /* 0x000fe20003800200 */
[----:B------:R-:W-:Y:S02]  /*1370*/  LOP3.LUT R23, R23, 0x3ff00000, RZ, 0xfc, !PT ;  /* 0x3ff0000017177812 */ /* 0x000fe400078efcff */
[----:B------:R-:W-:-:S03]  /*1380*/  LOP3.LUT R29, R25, 0x7ff00000, RZ, 0xc0, !PT ;  /* 0x7ff00000191d7812 */ /* 0x000fc600078ec0ff */
[----:B------:R-:W-:Y:S02]  /*1390*/  @!P2 LOP3.LUT R28, R25, 0x7ff00000, RZ, 0xc0, !PT ;  /* 0x7ff00000191ca812 */ /* 0x000fe400078ec0ff */
[----:B------:R-:W-:Y:S01]  /*13a0*/  @!P0 DMUL R22, R24, 8.98846567431157953865e+307 ;  /* 0x7fe0000018168828 */ /* 0x000fe20000000000 */
[C---:B------:R-:W-:Y:S02]  /*13b0*/  ISETP.GE.U32.AND P1, PT, R11.reuse, R29, PT ;  /* 0x0000001d0b00720c */ /* 0x040fe40003f26070 */
[----:B------:R-:W-:Y:S02]  /*13c0*/  @!P2 ISETP.GE.U32.AND P3, PT, R11, R28, PT ;  /* 0x0000001c0b00a20c */ /* 0x000fe40003f66070 */
[----:B------:R-:W-:Y:S01]  /*13d0*/  MOV R28, 0x1ca00000 ;  /* 0x1ca00000001c7802 */ /* 0x000fe20000000f00 */
[----:B------:R-:W0:Y:S03]  /*13e0*/  MUFU.RCP64H R35, R23 ;  /* 0x0000001700237308 */ /* 0x000e260000001800 */
[----:B------:R-:W-:-:S02]  /*13f0*/  @!P2 SEL R31, R28, 0x63400000, !P3 ;  /* 0x634000001c1fa807 */ /* 0x000fc40005800000 */
[----:B------:R-:W-:Y:S02]  /*1400*/  SEL R30, R28, 0x63400000, !P1 ;  /* 0x634000001c1e7807 */ /* 0x000fe40004800000 */
[--C-:B------:R-:W-:Y:S02]  /*1410*/  @!P2 LOP3.LUT R31, R31, 0x80000000, R21.reuse, 0xf8, !PT ;  /* 0x800000001f1fa812 */ /* 0x100fe400078ef815 */
[----:B------:R-:W-:Y:S01]  /*1420*/  LOP3.LUT R33, R30, 0x800fffff, R21, 0xf8, !PT ;  /* 0x800fffff1e217812 */ /* 0x000fe200078ef815 */
[----:B------:R-:W-:Y:S01]  /*1430*/  @!P2 IMAD.MOV.U32 R30, RZ, RZ, RZ ;  /* 0x000000ffff1ea224 */ /* 0x000fe200078e00ff */
[----:B------:R-:W-:Y:S02]  /*1440*/  @!P2 LOP3.LUT R31, R31, 0x100000, RZ, 0xfc, !PT ;  /* 0x001000001f1fa812 */ /* 0x000fe400078efcff */
[----:B------:R-:W-:-:S04]  /*1450*/  @!P0 LOP3.LUT R29, R23, 0x7ff00000, RZ, 0xc0, !PT ;  /* 0x7ff00000171d8812 */ /* 0x000fc800078ec0ff */
[----:B------:R-:W-:Y:S02]  /*1460*/  @!P2 DFMA R32, R32, 2, -R30 ;  /* 0x400000002020a82b */ /* 0x000fe4000000081e */
[----:B0-----:R-:W-:-:S08]  /*1470*/  DFMA R30, R34, -R22, 1 ;  /* 0x3ff00000221e742b */ /* 0x001fd00000000816 */
[----:B------:R-:W-:-:S08]  /*1480*/  DFMA R30, R30, R30, R30 ;  /* 0x0000001e1e1e722b */ /* 0x000fd0000000001e */
[----:B------:R-:W-:-:S08]  /*1490*/  DFMA R34, R34, R30, R34 ;  /* 0x0000001e2222722b */ /* 0x000fd00000000022 */
[----:B------:R-:W-:-:S08]  /*14a0*/  DFMA R36, R34, -R22, 1 ;  /* 0x3ff000002224742b */ /* 0x000fd00000000816 */
[----:B------:R-:W-:-:S08]  /*14b0*/  DFMA R36, R34, R36, R34 ;  /* 0x000000242224722b */ /* 0x000fd00000000022 */
[----:B------:R-:W-:-:S08]  /*14c0*/  DMUL R30, R36, R32 ;  /* 0x00000020241e7228 */ /* 0x000fd00000000000 */
[----:B------:R-:W-:-:S08]  /*14d0*/  DFMA R34, R30, -R22, R32 ;  /* 0x800000161e22722b */ /* 0x000fd00000000020 */
[----:B------:R-:W-:Y:S01]  /*14e0*/  DFMA R34, R36, R34, R30 ;  /* 0x000000222422722b */ /* 0x000fe2000000001e */
[----:B------:R-:W-:Y:S01]  /*14f0*/  IMAD.MOV.U32 R30, RZ, RZ, R11 ;  /* 0x000000ffff1e7224 */ /* 0x000fe200078e000b */
[----:B------:R-:W-:-:S04]  /*1500*/  @!P2 LOP3.LUT R30, R33, 0x7ff00000, RZ, 0xc0, !PT ;  /* 0x7ff00000211ea812 */ /* 0x000fc800078ec0ff */
[----:B------:R-:W-:-:S04]  /*1510*/  IADD3 R31, PT, PT, R30, -0x1, RZ ;  /* 0xffffffff1e1f7810 */ /* 0x000fc80007ffe0ff */
[----:B------:R-:W-:Y:S01]  /*1520*/  ISETP.GT.U32.AND P0, PT, R31, 0x7feffffe, PT ;  /* 0x7feffffe1f00780c */ /* 0x000fe20003f04070 */
[----:B------:R-:W-:-:S05]  /*1530*/  VIADD R31, R29, 0xffffffff ;  /* 0xffffffff1d1f7836 */ /* 0x000fca0000000000 */
[----:B------:R-:W-:-:S13]  /*1540*/  ISETP.GT.U32.OR P0, PT, R31, 0x7feffffe, P0 ;  /* 0x7feffffe1f00780c */ /* 0x000fda0000704470 */
[----:B------:R-:W-:Y:S05]  /*1550*/  @P0 BRA `(.L_x_719) ;  /* 0x00000000006c0947 */ /* 0x000fea0003800000 */
[----:B------:R-:W-:-:S04]  /*1560*/  LOP3.LUT R20, R25, 0x7ff00000, RZ, 0xc0, !PT ;  /* 0x7ff0000019147812 */ /* 0x000fc800078ec0ff */
[CC--:B------:R-:W-:Y:S02]  /*1570*/  VIADDMNMX R21, R11.reuse, -R20.reuse, 0xb9600000, !PT ;  /* 0xb96000000b157446 */ /* 0x0c0fe40007800914 */
[----:B------:R-:W-:Y:S02]  /*1580*/  ISETP.GE.U32.AND P0, PT, R11, R20, PT ;  /* 0x000000140b00720c */ /* 0x000fe40003f06070 */
[----:B------:R-:W-:Y:S02]  /*1590*/  VIMNMX R21, PT, PT, R21, 0x46a00000, PT ;  /* 0x46a0000015157848 */ /* 0x000fe40003fe0100 */
[----:B------:R-:W-:-:S05]  /*15a0*/  SEL R28, R28, 0x63400000, !P0 ;  /* 0x634000001c1c7807 */ /* 0x000fca0004000000 */
[----:B------:R-:W-:Y:S02]  /*15b0*/  IMAD.IADD R21, R21, 0x1, -R28 ;  /* 0x0000000115157824 */ /* 0x000fe400078e0a1c */
[----:B------:R-:W-:Y:S02]  /*15c0*/  IMAD.MOV.U32 R28, RZ, RZ, RZ ;  /* 0x000000ffff1c7224 */ /* 0x000fe400078e00ff */
[----:B------:R-:W-:-:S06]  /*15d0*/  VIADD R29, R21, 0x7fe00000 ;  /* 0x7fe00000151d7836 */ /* 0x000fcc0000000000 */
[----:B------:R-:W-:-:S10]  /*15e0*/  DMUL R36, R34, R28 ;  /* 0x0000001c22247228 */ /* 0x000fd40000000000 */
[----:B------:R-:W-:-:S13]  /*15f0*/  FSETP.GTU.AND P0, PT, |R37|, 1.469367938527859385e-39, PT ;  /* 0x001000002500780b */ /* 0x000fda0003f0c200 */
[----:B------:R-:W-:Y:S05]  /*1600*/  @P0 BRA `(.L_x_720) ;  /* 0x0000000000940947 */ /* 0x000fea0003800000 */
[----:B------:R-:W-:Y:S01]  /*1610*/  DFMA R22, R34, -R22, R32 ;  /* 0x800000162216722b */ /* 0x000fe20000000020 */
[----:B------:R-:W-:-:S09]  /*1620*/  MOV R28, RZ ;  /* 0x000000ff001c7202 */ /* 0x000fd20000000f00 */
[C---:B------:R-:W-:Y:S02]  /*1630*/  FSETP.NEU.AND P0, PT, R23.reuse, RZ, PT ;  /* 0x000000ff1700720b */ /* 0x040fe40003f0d000 */
[----:B------:R-:W-:-:S04]  /*1640*/  LOP3.LUT R24, R23, 0x80000000, R25, 0x48, !PT ;  /* 0x8000000017187812 */ /* 0x000fc800078e4819 */
[----:B------:R-:W-:-:S07]  /*1650*/  LOP3.LUT R29, R24, R29, RZ, 0xfc, !PT ;  /* 0x0000001d181d7212 */ /* 0x000fce00078efcff */
[----:B------:R-:W-:Y:S05]  /*1660*/  @!P0 BRA `(.L_x_720) ;  /* 0x00000000007c8947 */ /* 0x000fea0003800000 */
[----:B------:R-:W-:Y:S01]  /*1670*/  IMAD.MOV R23, RZ, RZ, -R21 ;  /* 0x000000ffff177224 */ /* 0x000fe200078e0a15 */
[----:B------:R-:W-:Y:S01]  /*1680*/  IADD3 R21, PT, PT, -R21, -0x43300000, RZ ;  /* 0xbcd0000015157810 */ /* 0x000fe20007ffe1ff */
[----:B------:R-:W-:-:S06]  /*1690*/  IMAD.MOV.U32 R22, RZ, RZ, RZ ;  /* 0x000000ffff167224 */ /* 0x000fcc00078e00ff */
[----:B------:R-:W-:Y:S02]  /*16a0*/  DFMA R22, R36, -R22, R34 ;  /* 0x800000162416722b */ /* 0x000fe40000000022 */
[----:B------:R-:W-:-:S08]  /*16b0*/  DMUL.RP R34, R34, R28 ;  /* 0x0000001c22227228 */ /* 0x000fd00000008000 */
[----:B------:R-:W-:Y:S02]  /*16c0*/  FSETP.NEU.AND P0, PT, |R23|, R21, PT ;  /* 0x000000151700720b */ /* 0x000fe40003f0d200 */
[----:B------:R-:W-:Y:S02]  /*16d0*/  LOP3.LUT R24, R35, R24, RZ, 0x3c, !PT ;  /* 0x0000001823187212 */ /* 0x000fe400078e3cff */
[----:B------:R-:W-:Y:S02]  /*16e0*/  FSEL R36, R34, R36, !P0 ;  /* 0x0000002422247208 */ /* 0x000fe40004000000 */
[----:B------:R-:W-:Y:S01]  /*16f0*/  FSEL R37, R24, R37, !P0 ;  /* 0x0000002518257208 */ /* 0x000fe20004000000 */
[----:B------:R-:W-:Y:S06]  /*1700*/  BRA `(.L_x_720) ;  /* 0x0000000000547947 */ /* 0x000fec0003800000 */
.L_x_719:
[----:B------:R-:W-:-:S14]  /*1710*/  DSETP.NAN.AND P0, PT, R20, R20, PT ;  /* 0x000000141400722a */ /* 0x000fdc0003f08000 */
[----:B------:R-:W-:Y:S05]  /*1720*/  @P0 BRA `(.L_x_721) ;  /* 0x0000000000440947 */ /* 0x000fea0003800000 */
[----:B------:R-:W-:-:S14]  /*1730*/  DSETP.NAN.AND P0, PT, R24, R24, PT ;  /* 0x000000181800722a */ /* 0x000fdc0003f08000 */
[----:B------:R-:W-:Y:S05]  /*1740*/  @P0 BRA `(.L_x_722) ;  /* 0x0000000000300947 */ /* 0x000fea0003800000 */
[----:B------:R-:W-:Y:S01]  /*1750*/  ISETP.NE.AND P0, PT, R30, R29, PT ;  /* 0x0000001d1e00720c */ /* 0x000fe20003f05270 */
[----:B------:R-:W-:Y:S02]  /*1760*/  IMAD.MOV.U32 R36, RZ, RZ, 0x0 ;  /* 0x00000000ff247424 */ /* 0x000fe400078e00ff */
[----:B------:R-:W-:-:S10]  /*1770*/  IMAD.MOV.U32 R37, RZ, RZ, -0x80000 ;  /* 0xfff80000ff257424 */ /* 0x000fd400078e00ff */
[----:B------:R-:W-:Y:S05]  /*1780*/  @!P0 BRA `(.L_x_720) ;  /* 0x0000000000348947 */ /* 0x000fea0003800000 */
[----:B------:R-:W-:Y:S02]  /*1790*/  ISETP.NE.AND P0, PT, R30, 0x7ff00000, PT ;  /* 0x7ff000001e00780c */ /* 0x000fe40003f05270 */
[----:B------:R-:W-:Y:S02]  /*17a0*/  LOP3.LUT R37, R21, 0x80000000, R25, 0x48, !PT ;  /* 0x8000000015257812 */ /* 0x000fe400078e4819 */
[----:B------:R-:W-:-:S13]  /*17b0*/  ISETP.EQ.OR P0, PT, R29, RZ, !P0 ;  /* 0x000000ff1d00720c */ /* 0x000fda0004702670 */
[----:B------:R-:W-:Y:S02]  /*17c0*/  @P0 LOP3.LUT R11, R37, 0x7ff00000, RZ, 0xfc, !PT ;  /* 0x7ff00000250b0812 */ /* 0x000fe400078efcff */
[----:B------:R-:W-:Y:S01]  /*17d0*/  @!P0 MOV R36, RZ ;  /* 0x000000ff00248202 */ /* 0x000fe20000000f00 */
[----:B------:R-:W-:Y:S02]  /*17e0*/  @P0 IMAD.MOV.U32 R36, RZ, RZ, RZ ;  /* 0x000000ffff240224 */ /* 0x000fe400078e00ff */
[----:B------:R-:W-:Y:S01]  /*17f0*/  @P0 IMAD.MOV.U32 R37, RZ, RZ, R11 ;  /* 0x000000ffff250224 */ /* 0x000fe200078e000b */
[----:B------:R-:W-:Y:S06]  /*1800*/  BRA `(.L_x_720) ;  /* 0x0000000000147947 */ /* 0x000fec0003800000 */
.L_x_722:
[----:B------:R-:W-:Y:S01]  /*1810*/  LOP3.LUT R37, R25, 0x80000, RZ, 0xfc, !PT ;  /* 0x0008000019257812 */ /* 0x000fe200078efcff */
[----:B------:R-:W-:Y:S01]  /*1820*/  IMAD.MOV.U32 R36, RZ, RZ, R24 ;  /* 0x000000ffff247224 */ /* 0x000fe200078e0018 */
[----:B------:R-:W-:Y:S06]  /*1830*/  BRA `(.L_x_720) ;  /* 0x0000000000087947 */ /* 0x000fec0003800000 */
.L_x_721:
[----:B------:R-:W-:Y:S01]  /*1840*/  LOP3.LUT R37, R21, 0x80000, RZ, 0xfc, !PT ;  /* 0x0008000015257812 */ /* 0x000fe200078efcff */
[----:B------:R-:W-:-:S07]  /*1850*/  IMAD.MOV.U32 R36, RZ, RZ, R20 ;  /* 0x000000ffff247224 */ /* 0x000fce00078e0014 */
.L_x_720:
[----:B------:R-:W-:Y:S05]  /*1860*/  BSYNC.RECONVERGENT B3 ;  /* 0x0000000000037941 */ /* 0x000fea0003800200 */
.L_x_718:
[----:B------:R-:W-:Y:S01]  /*1870*/  IMAD.MOV.U32 R20, RZ, RZ, R0 ;  /* 0x000000ffff147224 */ /* 0x000fe200078e0000 */
[----:B------:R-:W-:Y:S01]  /*1880*/  MOV R11, R36 ;  /* 0x00000024000b7202 */ /* 0x000fe20000000f00 */
[----:B------:R-:W-:Y:S02]  /*1890*/  IMAD.MOV.U32 R21, RZ, RZ, 0x0 ;  /* 0x00000000ff157424 */ /* 0x000fe400078e00ff */
[----:B------:R-:W-:Y:S02]  /*18a0*/  IMAD.MOV.U32 R22, RZ, RZ, R37 ;  /* 0x000000ffff167224 */ /* 0x000fe400078e0025 */
[----:B------:R-:W-:Y:S05]  /*18b0*/  RET.REL.NODEC R20 `(_Z4backPdiiiii) ;  /* 0xffffffe414d07950 */ /* 0x000fea0003c3ffff */
.L_x_723:
        /* <DEDUP_REMOVED lines=12> */
.L_x_755:


//--------------------- .text._Z7forwardPdiiiii   --------------------------
	.section	.text._Z7forwardPdiiiii,"ax",@progbits
	.align	128
        .global         _Z7forwardPdiiiii
        .type           _Z7forwardPdiiiii,@function
        .size           _Z7forwardPdiiiii,(.L_x_756 - _Z7forwardPdiiiii)
        .other          _Z7forwardPdiiiii,@"STO_CUDA_ENTRY STV_DEFAULT"
_Z7forwardPdiiiii:
.text._Z7forwardPdiiiii:
[----:B------:R-:W-:Y:S08]  /*0000*/  LDC R1, c[0x0][0x37c] ;  /* 0x0000df00ff017b82 */ /* 0x000ff00000000800 */
[----:B------:R-:W0:Y:S01]  /*0010*/  S2UR UR4, SR_CTAID.X ;  /* 0x00000000000479c3 */ /* 0x000e220000002500 */
[----:B------:R-:W0:Y:S07]  /*0020*/  LDCU UR5, c[0x0][0x398] ;  /* 0x00007300ff0577ac */ /* 0x000e2e0008000800 */
[----:B------:R-:W1:Y:S08]  /*0030*/  LDC.64 R12, c[0x0][0x388] ;  /* 0x0000e200ff0c7b82 */ /* 0x000e700000000a00 */
[----:B------:R-:W1:Y:S01]  /*0040*/  LDC.64 R10, c[0x0][0x390] ;  /* 0x0000e400ff0a7b82 */ /* 0x000e620000000a00 */
[----:B0-----:R-:W-:-:S07]  /*0050*/  UIADD3.X UR4, UPT, UPT, UR4, UR5, URZ, UPT, !UPT ;  /* 0x0000000504047290 */ /* 0x001fce000bffe4ff */
[----:B------:R-:W0:Y:S01]  /*0060*/  LDC.64 R2, c[0x0][0x380] ;  /* 0x0000e000ff027b82 */ /* 0x000e220000000a00 */
[----:B-1----:R-:W-:-:S05]  /*0070*/  IMAD.IADD R10, R10, 0x1, R13 ;  /* 0x000000010a0a7824 */ /* 0x002fca00078e020d */
[----:B------:R-:W-:-:S13]  /*0080*/  ISETP.LE.AND P0, PT, R10, UR4, PT ;  /* 0x000000040a007c0c */ /* 0x000fda000bf03270 */
[----:B0-----:R-:W-:Y:S05]  /*0090*/  @P0 EXIT ;  /* 0x000000000000094d */ /* 0x001fea0003800000 */
[----:B------:R-:W0:Y:S01]  /*00a0*/  LDCU.64 UR6, c[0x0][0x358] ;  /* 0x00006b00ff0677ac */ /* 0x000e220008000a00 */
[----:B------:R-:W-:-:S04]  /*00b0*/  IMAD R5, R12, UR5, R11 ;  /* 0x000000050c057c24 */ /* 0x000fc8000f8e020b */
[----:B------:R-:W-:-:S05]  /*00c0*/  IMAD.WIDE R2, R5, 0x8, R2 ;  /* 0x0000000805027825 */ /* 0x000fca00078e0202 */
[----:B0-----:R0:W5:Y:S01]  /*00d0*/  LDG.E.64 R18, desc[UR6][R2.64] ;  /* 0x0000000602127981 */ /* 0x001162000c1e1b00 */
[----:B------:R-:W1:Y:S01]  /*00e0*/  LDC R8, c[0x0][0x360] ;  /* 0x0000d800ff087b82 */ /* 0x000e620000000800 */
[----:B------:R-:W2:Y:S01]  /*00f0*/  S2R R4, SR_TID.X ;  /* 0x0000000000047919 */ /* 0x000ea20000002100 */
[----:B-1----:R-:W1:Y:S01]  /*0100*/  I2F.U32.RP R6, R8 ;  /* 0x0000000800067306 */ /* 0x002e620000209000 */
[C---:B------:R-:W-:Y:S01]  /*0110*/  IMAD.IADD R0, R8.reuse, 0x1, R11 ;  /* 0x0000000108007824 */ /* 0x040fe200078e020b */
[----:B------:R-:W-:Y:S01]  /*0120*/  ISETP.NE.U32.AND P0, PT, R8, RZ, PT ;  /* 0x000000ff0800720c */ /* 0x000fe20003f05070 */
[----:B--2---:R-:W-:Y:S01]  /*0130*/  VIADD R7, R4, 0x1 ;  /* 0x0000000104077836 */ /* 0x004fe20000000000 */
[----:B------:R-:W-:-:S04]  /*0140*/  LOP3.LUT R4, RZ, R4, RZ, 0x33, !PT ;  /* 0x00000004ff047212 */ /* 0x000fc800078e33ff */
[----:B-1----:R-:W1:Y:S01]  /*0150*/  MUFU.RCP R6, R6 ;  /* 0x0000000600067308 */ /* 0x002e620000001000 */
[C---:B------:R-:W-:Y:S02]  /*0160*/  IMAD.IADD R9, R7.reuse, 0x1, R0 ;  /* 0x0000000107097824 */ /* 0x040fe400078e0200 */
[----:B------:R-:W-:-:S03]  /*0170*/  IMAD.SHL.U32 R7, R7, 0x8, RZ ;  /* 0x0000000807077824 */ /* 0x000fc600078e00ff */
[----:B------:R-:W-:-:S04]  /*0180*/  VIMNMX R11, PT, PT, R9, R12, !PT ;  /* 0x0000000c090b7248 */ /* 0x000fc80007fe0100 */
[----:B------:R-:W-:Y:S01]  /*0190*/  IADD3 R11, PT, PT, -R0, R11, R4 ;  /* 0x0000000b000b7210 */ /* 0x000fe20007ffe104 */
[----:B------:R-:W-:-:S03]  /*01a0*/  IMAD.MOV.U32 R4, RZ, RZ, RZ ;  /* 0x000000ffff047224 */ /* 0x000fc600078e00ff */
[C---:B------:R-:W-:Y:S01]  /*01b0*/  ISETP.NE.AND P1, PT, R11.reuse, RZ, PT ;  /* 0x000000ff0b00720c */ /* 0x040fe20003f25270 */
[----:B------:R-:W-:Y:S02]  /*01c0*/  VIADD R13, R11, 0xffffffff ;  /* 0xffffffff0b0d7836 */ /* 0x000fe40000000000 */
[----:B-1----:R-:W-:Y:S01]  /*01d0*/  VIADD R5, R6, 0xffffffe ;  /* 0x0ffffffe06057836 */ /* 0x002fe20000000000 */
[----:B------:R-:W-:-:S05]  /*01e0*/  SEL R6, RZ, 0x1, !P1 ;  /* 0x00000001ff067807 */ /* 0x000fca0004800000 */
[----:B------:R-:W1:Y:S04]  /*01f0*/  F2I.FTZ.U32.TRUNC.NTZ R5, R5 ;  /* 0x0000000500057305 */ /* 0x000e68000021f000 */
[----:B------:R-:W-:Y:S01]  /*0200*/  @!P1 IMAD.MOV R13, RZ, RZ, R11 ;  /* 0x000000ffff0d9224 */ /* 0x000fe200078e020b */
[----:B-1----:R-:W-:-:S05]  /*0210*/  IADD3 R15, PT, PT, RZ, -R5, RZ ;  /* 0x80000005ff0f7210 */ /* 0x002fca0007ffe0ff */
[----:B------:R-:W-:-:S04]  /*0220*/  IMAD R15, R15, R8, RZ ;  /* 0x000000080f0f7224 */ /* 0x000fc800078e02ff */
[----:B------:R-:W-:-:S06]  /*0230*/  IMAD.HI.U32 R4, R5, R15, R4 ;  /* 0x0000000f05047227 */ /* 0x000fcc00078e0004 */
[----:B------:R-:W-:Y:S01]  /*0240*/  IMAD.HI.U32 R5, R4, R13, RZ ;  /* 0x0000000d04057227 */ /* 0x000fe200078e00ff */
[----:B------:R-:W-:-:S03]  /*0250*/  IADD3 R4, PT, PT, R9, R8, RZ ;  /* 0x0000000809047210 */ /* 0x000fc60007ffe0ff */
[----:B------:R-:W-:-:S04]  /*0260*/  IMAD.MOV R0, RZ, RZ, -R5 ;  /* 0x000000ffff007224 */ /* 0x000fc800078e0a05 */
[----:B------:R-:W-:-:S05]  /*0270*/  IMAD R13, R8, R0, R13 ;  /* 0x00000000080d7224 */ /* 0x000fca00078e020d */
[----:B------:R-:W-:-:S13]  /*0280*/  ISETP.GE.U32.AND P2, PT, R13, R8, PT ;  /* 0x000000080d00720c */ /* 0x000fda0003f46070 */
[----:B------:R-:W-:Y:S01]  /*0290*/  @P2 IMAD.IADD R13, R13, 0x1, -R8 ;  /* 0x000000010d0d2824 */ /* 0x000fe200078e0a08 */
[----:B------:R-:W-:Y:S02]  /*02a0*/  @P2 IADD3 R5, PT, PT, R5, 0x1, RZ ;  /* 0x0000000105052810 */ /* 0x000fe40007ffe0ff */
[----:B------:R-:W-:Y:S02]  /*02b0*/  IADD3 R16, P2, PT, R2, R7, RZ ;  /* 0x0000000702107210 */ /* 0x000fe40007f5e0ff */
[----:B------:R-:W-:-:S03]  /*02c0*/  ISETP.GE.U32.AND P3, PT, R13, R8, PT ;  /* 0x000000080d00720c */ /* 0x000fc60003f66070 */
[----:B------:R-:W-:-:S10]  /*02d0*/  IMAD.X R17, RZ, RZ, R3, P2 ;  /* 0x000000ffff117224 */ /* 0x000fd400010e0603 */
[----:B------:R-:W-:Y:S01]  /*02e0*/  @P3 VIADD R5, R5, 0x1 ;  /* 0x0000000105053836 */ /* 0x000fe20000000000 */
[----:B------:R-:W-:-:S05]  /*02f0*/  @!P0 LOP3.LUT R5, RZ, R8, RZ, 0x33, !PT ;  /* 0x00000008ff058212 */ /* 0x000fca00078e33ff */
[----:B------:R-:W-:Y:S02]  /*0300*/  IMAD.IADD R6, R6, 0x1, R5 ;  /* 0x0000000106067824 */ /* 0x000fe400078e0205 */
[----:B0-----:R-:W-:-:S07]  /*0310*/  IMAD.SHL.U32 R5, R8, 0x8, RZ ;  /* 0x0000000808057824 */ /* 0x001fce00078e00ff */
.L_x_743:
[----:B0-----:R-:W0:Y:S01]  /*0320*/  S2R R3, SR_TID.X ;  /* 0x0000000000037919 */ /* 0x001e220000002100 */
[----:B------:R-:W0:Y:S01]  /*0330*/  LDC R0, c[0x0][0x394] ;  /* 0x0000e500ff007b82 */ /* 0x000e220000000800 */
[----:B-1----:R-:W1:Y:S01]  /*0340*/  LDCU UR9, c[0x0][0x388] ;  /* 0x00007100ff0977ac */ /* 0x002e620008000800 */
[----:B------:R-:W-:Y:S01]  /*0350*/  BSSY.RECONVERGENT B0, `(.L_x_724) ;  /* 0x00000f9000007945 */ /* 0x000fe20003800200 */
[----:B--2---:R-:W2:Y:S05]  /*0360*/  LDCU UR8, c[0x0][0x398] ;  /* 0x00007300ff0877ac */ /* 0x004eaa0008000800 */
[----:B---3--:R-:W3:Y:S08]  /*0370*/  LDC R11, c[0x0][0x388] ;  /* 0x0000e200ff0b7b82 */ /* 0x008ef00000000800 */
[----:B------:R-:W4:Y:S01]  /*0380*/  LDC.64 R12, c[0x0][0x380] ;  /* 0x0000e000ff0c7b82 */ /* 0x000f220000000a00 */
[----:B0-----:R-:W-:-:S05]  /*0390*/  IMAD.X R3, R3, 0x1, R0, PT ;  /* 0x0000000103037824 */ /* 0x001fca00038e0600 */
[----:B---3--:R-:W-:Y:S01]  /*03a0*/  ISETP.GE.AND P0, PT, R3, R11, PT ;  /* 0x0000000b0300720c */ /* 0x008fe20003f06270 */
[----:B------:R-:W-:-:S04]  /*03b0*/  IMAD R11, R11, UR4, R0 ;  /* 0x000000040b0b7c24 */ /* 0x000fc8000f8e0200 */
[----:B----4-:R-:W-:-:S08]  /*03c0*/  IMAD.WIDE R12, R11, 0x8, R12 ;  /* 0x000000080b0c7825 */ /* 0x010fd000078e020c */
[----:B-12--5:R-:W-:Y:S05]  /*03d0*/  @P0 BRA `(.L_x_725) ;  /* 0x0000000c00c00947 */ /* 0x026fea0003800000 */
[----:B------:R0:W5:Y:S01]  /*03e0*/  LDG.E.64 R14, desc[UR6][R12.64] ;  /* 0x000000060c0e7981 */ /* 0x000162000c1e1b00 */
[----:B------:R-:W-:Y:S01]  /*03f0*/  LOP3.LUT R26, R6, 0x3, RZ, 0xc0, !PT ;  /* 0x00000003061a7812 */ /* 0x000fe200078ec0ff */
[----:B------:R-:W-:Y:S03]  /*0400*/  BSSY.RECONVERGENT B1, `(.L_x_726) ;  /* 0x0000065000017945 */ /* 0x000fe60003800200 */
[----:B------:R-:W-:-:S13]  /*0410*/  ISETP.NE.AND P0, PT, R26, 0x3, PT ;  /* 0x000000031a00780c */ /* 0x000fda0003f05270 */
[----:B0-----:R-:W-:Y:S05]  /*0420*/  @!P0 BRA `(.L_x_727) ;  /* 0x0000000400888947 */ /* 0x001fea0003800000 */
        /* <DEDUP_REMOVED lines=19> */
[----:B------:R-:W-:Y:S05]  /*0560*/  CALL.REL.NOINC `($__internal_1_$__cuda_sm20_div_rn_f64_full) ;  /* 0x0000000c00747944 */ /* 0x000fea0003c00000 */
[----:B------:R-:W-:Y:S01]  /*0570*/  IMAD.MOV.U32 R2, RZ, RZ, R0 ;  /* 0x000000ffff027224 */ /* 0x000fe200078e0000 */
[----:B------:R-:W-:-:S07]  /*0580*/  MOV R3, R11 ;  /* 0x0000000b00037202 */ /* 0x000fce0000000f00 */
.L_x_729:
[----:B------:R-:W-:Y:S05]  /*0590*/  BSYNC.RECONVERGENT B2 ;  /* 0x0000000000027941 */ /* 0x000fea0003800200 */
.L_x_728:
[----:B------:R-:W-:-:S05]  /*05a0*/  IADD3 R12, P0, PT, R7, R12, RZ ;  /* 0x0000000c070c7210 */ /* 0x000fca0007f1e0ff */
[----:B------:R-:W-:-:S05]  /*05b0*/  IMAD.X R13, RZ, RZ, R13, P0 ;  /* 0x000000ffff0d7224 */ /* 0x000fca00000e060d */
        /* <DEDUP_REMOVED lines=27> */
[----:B------:R-:W-:Y:S05]  /*0770*/  CALL.REL.NOINC `($__internal_1_$__cuda_sm20_div_rn_f64_full) ;  /* 0x0000000800f07944 */ /* 0x000fea0003c00000 */
[----:B------:R-:W-:Y:S02]  /*0780*/  IMAD.MOV.U32 R2, RZ, RZ, R0 ;  /* 0x000000ffff027224 */ /* 0x000fe400078e0000 */
[----:B------:R-:W-:-:S07]  /*0790*/  IMAD.MOV.U32 R3, RZ, RZ, R11 ;  /* 0x000000ffff037224 */ /* 0x000fce00078e000b */
.L_x_731:
[----:B------:R-:W-:Y:S05]  /*07a0*/  BSYNC.RECONVERGENT B2 ;  /* 0x0000000000027941 */ /* 0x000fea0003800200 */
.L_x_730:
        /* <DEDUP_REMOVED lines=33> */
[----:B------:R-:W-:Y:S05]  /*09c0*/  CALL.REL.NOINC `($__internal_1_$__cuda_sm20_div_rn_f64_full) ;  /* 0x00000008005c7944 */ /* 0x000fea0003c00000 */
[----:B------:R-:W-:Y:S01]  /*09d0*/  IMAD.MOV.U32 R20, RZ, RZ, R0 ;  /* 0x000000ffff147224 */ /* 0x000fe200078e0000 */
[----:B------:R-:W-:-:S07]  /*09e0*/  MOV R21, R11 ;  /* 0x0000000b00157202 */ /* 0x000fce0000000f00 */
.L_x_733:
[----:B------:R-:W-:Y:S05]  /*09f0*/  BSYNC.RECONVERGENT B2 ;  /* 0x0000000000027941 */ /* 0x000fea0003800200 */
.L_x_732:
[----:B------:R-:W-:-:S05]  /*0a00*/  IADD3 R12, P0, PT, R5, R12, RZ ;  /* 0x0000000c050c7210 */ /* 0x000fca0007f1e0ff */
[----:B------:R-:W-:-:S05]  /*0a10*/  IMAD.X R13, RZ, RZ, R13, P0 ;  /* 0x000000ffff0d7224 */ /* 0x000fca00000e060d */
[----:B------:R-:W2:Y:S02]  /*0a20*/  LDG.E.64 R22, desc[UR6][R12.64] ;  /* 0x000000060c167981 */ /* 0x000ea4000c1e1b00 */
[----:B--2---:R-:W-:-:S07]  /*0a30*/  DFMA R22, -R14, R20, R22 ;  /* 0x000000140e16722b */ /* 0x004fce0000000116 */
[----:B------:R2:W-:Y:S04]  /*0a40*/  STG.E.64 desc[UR6][R12.64], R22 ;  /* 0x000000160c007986 */ /* 0x0005e8000c101b06 */
.L_x_727:
[----:B------:R-:W-:Y:S05]  /*0a50*/  BSYNC.RECONVERGENT B1 ;  /* 0x0000000000017941 */ /* 0x000fea0003800200 */
.L_x_726:
[----:B------:R-:W-:-:S13]  /*0a60*/  ISETP.GE.U32.AND P0, PT, R6, 0x3, PT ;  /* 0x000000030600780c */ /* 0x000fda0003f06070 */
[----:B------:R-:W-:Y:S05]  /*0a70*/  @!P0 BRA `(.L_x_725) ;  /* 0x0000000800188947 */ /* 0x000fea0003800000 */
.L_x_742:
        /* <DEDUP_REMOVED lines=25> */
[----:B------:R-:W-:Y:S05]  /*0c10*/  CALL.REL.NOINC `($__internal_1_$__cuda_sm20_div_rn_f64_full) ;  /* 0x0000000400c87944 */ /* 0x000fea0003c00000 */
[----:B------:R-:W-:Y:S02]  /*0c20*/  IMAD.MOV.U32 R20, RZ, RZ, R0 ;  /* 0x000000ffff147224 */ /* 0x000fe400078e0000 */
[----:B------:R-:W-:-:S07]  /*0c30*/  IMAD.MOV.U32 R21, RZ, RZ, R11 ;  /* 0x000000ffff157224 */ /* 0x000fce00078e000b */
.L_x_735:
[----:B------:R-:W-:Y:S05]  /*0c40*/  BSYNC.RECONVERGENT B1 ;  /* 0x0000000000017941 */ /* 0x000fea0003800200 */
.L_x_734:
[----:B------:R-:W0:Y:S02]  /*0c50*/  LDC R0, c[0x0][0x388] ;  /* 0x0000e200ff007b82 */ /* 0x000e240000000800 */
[----:B0-----:R-:W-:-:S04]  /*0c60*/  IMAD R11, R0, UR4, R3 ;  /* 0x00000004000b7c24 */ /* 0x001fc8000f8e0203 */
[----:B------:R-:W-:-:S05]  /*0c70*/  IMAD.WIDE R12, R11, 0x8, R12 ;  /* 0x000000080b0c7825 */ /* 0x000fca00078e020c */
        /* <DEDUP_REMOVED lines=29> */
.L_x_737:
[----:B------:R-:W-:Y:S05]  /*0e50*/  BSYNC.RECONVERGENT B1 ;  /* 0x0000000000017941 */ /* 0x000fea0003800200 */
.L_x_736:
        /* <DEDUP_REMOVED lines=31> */
.L_x_739:
[----:B------:R-:W-:Y:S05]  /*1050*/  BSYNC.RECONVERGENT B1 ;  /* 0x0000000000017941 */ /* 0x000fea0003800200 */
.L_x_738:
[----:B------:R-:W-:-:S05]  /*1060*/  IADD3 R12, P0, PT, R5, R12, RZ ;  /* 0x0000000c050c7210 */ /* 0x000fca0007f1e0ff */
[----:B------:R-:W-:-:S05]  /*1070*/  IMAD.X R13, RZ, RZ, R13, P0 ;  /* 0x000000ffff0d7224 */ /* 0x000fca00000e060d */
[----:B------:R-:W2:Y:S01]  /*1080*/  LDG.E.64 R22, desc[UR6][R12.64] ;  /* 0x000000060c167981 */ /* 0x000ea2000c1e1b00 */
[----:B------:R-:W-:-:S04]  /*1090*/  IADD3 R28, P0, PT, R5, R26, RZ ;  /* 0x0000001a051c7210 */ /* 0x000fc80007f1e0ff */
[----:B------:R-:W-:Y:S01]  /*10a0*/  IADD3.X R29, PT, PT, RZ, R27, RZ, P0, !PT ;  /* 0x0000001bff1d7210 */ /* 0x000fe200007fe4ff */
        /* <DEDUP_REMOVED lines=26> */
.L_x_741:
[----:B------:R-:W-:Y:S05]  /*1250*/  BSYNC.RECONVERGENT B1 ;  /* 0x0000000000017941 */ /* 0x000fea0003800200 */
.L_x_740:
        /* <DEDUP_REMOVED lines=8> */
.L_x_725:
[----:B------:R-:W-:Y:S05]  /*12e0*/  BSYNC.RECONVERGENT B0 ;  /* 0x0000000000007941 */ /* 0x000fea0003800200 */
.L_x_724:
[----:B------:R-:W4:Y:S02]  /*12f0*/  LDCU UR5, c[0x0][0x370] ;  /* 0x00006e00ff0577ac */ /* 0x000f240008000800 */
[----:B----4-:R-:W-:-:S06]  /*1300*/  UIADD3 UR4, UPT, UPT, UR5, UR4, URZ ;  /* 0x0000000405047290 */ /* 0x010fcc000fffe0ff */
[----:B------:R-:W-:-:S13]  /*1310*/  ISETP.LE.AND P0, PT, R10, UR4, PT ;  /* 0x000000040a007c0c */ /* 0x000fda000bf03270 */
[----:B------:R-:W-:Y:S05]  /*1320*/  @!P0 BRA `(.L_x_743) ;  /* 0xffffffec00fc8947 */ /* 0x000fea000383ffff */
[----:B------:R-:W-:Y:S05]  /*1330*/  EXIT ;  /* 0x000000000000794d */ /* 0x000fea0003800000 */
        .weak           $__internal_1_$__cuda_sm20_div_rn_f64_full
        .type           $__internal_1_$__cuda_sm20_div_rn_f64_full,@function
        .size           $__internal_1_$__cuda_sm20_div_rn_f64_full,(.L_x_756 - $__internal_1_$__cuda_sm20_div_rn_f64_full)
$__internal_1_$__cuda_sm20_div_rn_f64_full:
[----:B------:R-:W-:Y:S01]  /*1340*/  FSETP.GEU.AND P2, PT, |R21|, 1.469367938527859385e-39, PT ;  /* 0x001000001500780b */ /* 0x000fe20003f4e200 */
[----:B------:R-:W-:Y:S01]  /*1350*/  IMAD.MOV.U32 R0, RZ, RZ, 0x1ca00000 ;  /* 0x1ca00000ff007424 */ /* 0x000fe200078e00ff */
[C---:B------:R-:W-:Y:S01]  /*1360*/  FSETP.GEU.AND P0, PT, |R25|.reuse, 1.469367938527859385e-39, PT ;  /* 0x001000001900780b */ /* 0x040fe20003f0e200 */
[----:B------:R-:W-:Y:S01]  /*1370*/  IMAD.MOV.U32 R32, RZ, RZ, R20 ;  /* 0x000000ffff207224 */ /* 0x000fe200078e0014 */
[----:B------:R-:W-:Y:S01]  /*1380*/  MOV R24, R22 ;  /* 0x0000001600187202 */ /* 0x000fe20000000f00 */
[----:B------:R-:W-:Y:S01]  /*1390*/  IMAD.MOV.U32 R34, RZ, RZ, 0x1 ;  /* 0x00000001ff227424 */ /* 0x000fe200078e00ff */
[----:B------:R-:W-:Y:S01]  /*13a0*/  LOP3.LUT R23, R25, 0x800fffff, RZ, 0xc0, !PT ;  /* 0x800fffff19177812 */ /* 0x000fe200078ec0ff */
[----:B------:R-:W-:Y:S01]  /*13b0*/  BSSY.RECONVERGENT B3, `(.L_x_744) ;  /* 0x0000055000037945 */ /* 0x000fe20003800200 */
[----:B------:R-:W-:Y:S02]  /*13c0*/  LOP3.LUT R2, R21, 0x7ff00000, RZ, 0xc0, !PT ;  /* 0x7ff0000015027812 */ /* 0x000fe400078ec0ff */
[----:B------:R-:W-:-:S02]  /*13d0*/  LOP3.LUT R23, R23, 0x3ff00000, RZ, 0xfc, !PT ;  /* 0x3ff0000017177812 */ /* 0x000fc400078efcff */
[C---:B------:R-:W-:Y:S01]  /*13e0*/  LOP3.LUT R11, R25.reuse, 0x7ff00000, RZ, 0xc0, !PT ;  /* 0x7ff00000190b7812 */ /* 0x040fe200078ec0ff */
[----:B------:R-:W-:Y:S01]  /*13f0*/  @!P2 IMAD.MOV.U32 R30, RZ, RZ, RZ ;  /* 0x000000ffff1ea224 */ /* 0x000fe200078e00ff */
[----:B------:R-:W-:Y:S01]  /*1400*/  @!P2 LOP3.LUT R29, R25, 0x7ff00000, RZ, 0xc0, !PT ;  /* 0x7ff00000191da812 */ /* 0x000fe200078ec0ff */
[----:B------:R-:W-:Y:S01]  /*1410*/  @!P0 DMUL R22, R24, 8.98846567431157953865e+307 ;  /* 0x7fe0000018168828 */ /* 0x000fe20000000000 */
[C---:B------:R-:W-:Y:S02]  /*1420*/  ISETP.GE.U32.AND P1, PT, R2.reuse, R11, PT ;  /* 0x0000000b0200720c */ /* 0x040fe40003f26070 */
[----:B------:R-:W-:Y:S02]  /*1430*/  @!P2 ISETP.GE.U32.AND P3, PT, R2, R29, PT ;  /* 0x0000001d0200a20c */ /* 0x000fe40003f66070 */
[C---:B------:R-:W-:Y:S01]  /*1440*/  SEL R31, R0.reuse, 0x63400000, !P1 ;  /* 0x63400000001f7807 */ /* 0x040fe20004800000 */
[----:B------:R-:W0:Y:S01]  /*1450*/  MUFU.RCP64H R35, R23 ;  /* 0x0000001700237308 */ /* 0x000e220000001800 */
[----:B------:R-:W-:-:S02]  /*1460*/  @!P2 SEL R29, R0, 0x63400000, !P3 ;  /* 0x63400000001da807 */ /* 0x000fc40005800000 */
[--C-:B------:R-:W-:Y:S02]  /*1470*/  LOP3.LUT R33, R31, 0x800fffff, R21.reuse, 0xf8, !PT ;  /* 0x800fffff1f217812 */ /* 0x100fe400078ef815 */
[----:B------:R-:W-:Y:S02]  /*1480*/  @!P2 LOP3.LUT R29, R29, 0x80000000, R21, 0xf8, !PT ;  /* 0x800000001d1da812 */ /* 0x000fe400078ef815 */
[----:B------:R-:W-:Y:S02]  /*1490*/  @!P0 LOP3.LUT R11, R23, 0x7ff00000, RZ, 0xc0, !PT ;  /* 0x7ff00000170b8812 */ /* 0x000fe400078ec0ff */
[----:B------:R-:W-:Y:S02]  /*14a0*/  @!P2 LOP3.LUT R31, R29, 0x100000, RZ, 0xfc, !PT ;  /* 0x001000001d1fa812 */ /* 0x000fe400078efcff */
[----:B------:R-:W-:-:S04]  /*14b0*/  MOV R29, R2 ;  /* 0x00000002001d7202 */ /* 0x000fc80000000f00 */
[----:B------:R-:W-:Y:S02]  /*14c0*/  @!P2 DFMA R32, R32, 2, -R30 ;  /* 0x400000002020a82b */ /* 0x000fe4000000081e */
[----:B0-----:R-:W-:-:S08]  /*14d0*/  DFMA R30, R34, -R22, 1 ;  /* 0x3ff00000221e742b */ /* 0x001fd00000000816 */
[----:B------:R-:W-:Y:S01]  /*14e0*/  DFMA R30, R30, R30, R30 ;  /* 0x0000001e1e1e722b */ /* 0x000fe2000000001e */
[----:B------:R-:W-:-:S07]  /*14f0*/  @!P2 LOP3.LUT R29, R33, 0x7ff00000, RZ, 0xc0, !PT ;  /* 0x7ff00000211da812 */ /* 0x000fce00078ec0ff */
[----:B------:R-:W-:-:S08]  /*1500*/  DFMA R34, R34, R30, R34 ;  /* 0x0000001e2222722b */ /* 0x000fd00000000022 */
[----:B------:R-:W-:-:S08]  /*1510*/  DFMA R36, R34, -R22, 1 ;  /* 0x3ff000002224742b */ /* 0x000fd00000000816 */
[----:B------:R-:W-:-:S08]  /*1520*/  DFMA R36, R34, R36, R34 ;  /* 0x000000242224722b */ /* 0x000fd00000000022 */
[----:B------:R-:W-:-:S08]  /*1530*/  DMUL R30, R36, R32 ;  /* 0x00000020241e7228 */ /* 0x000fd00000000000 */
[----:B------:R-:W-:-:S08]  /*1540*/  DFMA R34, R30, -R22, R32 ;  /* 0x800000161e22722b */ /* 0x000fd00000000020 */
[----:B------:R-:W-:Y:S01]  /*1550*/  DFMA R34, R36, R34, R30 ;  /* 0x000000222422722b */ /* 0x000fe2000000001e */
[----:B------:R-:W-:-:S05]  /*1560*/  VIADD R30, R29, 0xffffffff ;  /* 0xffffffff1d1e7836 */ /* 0x000fca0000000000 */
        /* <DEDUP_REMOVED lines=9> */
[----:B------:R-:W-:Y:S01]  /*1600*/  IMAD.IADD R11, R20, 0x1, -R11 ;  /* 0x00000001140b7824 */ /* 0x000fe200078e0a0b */
[----:B------:R-:W-:-:S03]  /*1610*/  MOV R20, RZ ;  /* 0x000000ff00147202 */ /* 0x000fc60000000f00 */
[----:B------:R-:W-:-:S06]  /*1620*/  VIADD R21, R11, 0x7fe00000 ;  /* 0x7fe000000b157836 */ /* 0x000fcc0000000000 */
[----:B------:R-:W-:-:S10]  /*1630*/  DMUL R30, R34, R20 ;  /* 0x00000014221e7228 */ /* 0x000fd40000000000 */
[----:B------:R-:W-:-:S13]  /*1640*/  FSETP.GTU.AND P0, PT, |R31|, 1.469367938527859385e-39, PT ;  /* 0x001000001f00780b */ /* 0x000fda0003f0c200 */
[----:B------:R-:W-:Y:S05]  /*1650*/  @P0 BRA `(.L_x_746) ;  /* 0x0000000000a80947 */ /* 0x000fea0003800000 */
[----:B------:R-:W-:-:S06]  /*1660*/  DFMA R22, R34, -R22, R32 ;  /* 0x800000162216722b */ /* 0x000fcc0000000020 */
[----:B------:R-:W-:-:S04]  /*1670*/  IMAD.MOV.U32 R22, RZ, RZ, RZ ;  /* 0x000000ffff167224 */ /* 0x000fc800078e00ff */
        /* <DEDUP_REMOVED lines=12> */
[----:B------:R-:W-:-:S03]  /*1740*/  FSEL R11, R24, R31, !P0 ;  /* 0x0000001f180b7208 */ /* 0x000fc60004000000 */
[----:B------:R-:W-:Y:S01]  /*1750*/  IMAD.MOV.U32 R30, RZ, RZ, R0 ;  /* 0x000000ffff1e7224 */ /* 0x000fe200078e0000 */
[----:B------:R-:W-:Y:S01]  /*1760*/  MOV R31, R11 ;  /* 0x0000000b001f7202 */ /* 0x000fe20000000f00 */
[----:B------:R-:W-:Y:S06]  /*1770*/  BRA `(.L_x_746) ;  /* 0x0000000000607947 */ /* 0x000fec0003800000 */
.L_x_745:
        /* <DEDUP_REMOVED lines=11> */
[----:B------:R-:W-:Y:S01]  /*1830*/  @P0 LOP3.LUT R0, R21, 0x7ff00000, RZ, 0xfc, !PT ;  /* 0x7ff0000015000812 */ /* 0x000fe200078efcff */
[----:B------:R-:W-:Y:S01]  /*1840*/  @!P0 IMAD.MOV.U32 R30, RZ, RZ, RZ ;  /* 0x000000ffff1e8224 */ /* 0x000fe200078e00ff */
[----:B------:R-:W-:Y:S01]  /*1850*/  @P0 MOV R30, RZ ;  /* 0x000000ff001e0202 */ /* 0x000fe20000000f00 */
[----:B------:R-:W-:Y:S02]  /*1860*/  @!P0 IMAD.MOV.U32 R31, RZ, RZ, R21 ;  /* 0x000000ffff1f8224 */ /* 0x000fe400078e0015 */
[----:B------:R-:W-:Y:S01]  /*1870*/  @P0 IMAD.MOV.U32 R31, RZ, RZ, R0 ;  /* 0x000000ffff1f0224 */ /* 0x000fe200078e0000 */
[----:B------:R-:W-:Y:S06]  /*1880*/  BRA `(.L_x_746) ;  /* 0x00000000001c7947 */ /* 0x000fec0003800000 */
.L_x_748:
[----:B------:R-:W-:Y:S01]  /*1890*/  LOP3.LUT R11, R25, 0x80000, RZ, 0xfc, !PT ;  /* 0x00080000190b7812 */ /* 0x000fe200078efcff */
[----:B------:R-:W-:-:S04]  /*18a0*/  IMAD.MOV.U32 R30, RZ, RZ, R24 ;  /* 0x000000ffff1e7224 */ /* 0x000fc800078e0018 */
[----:B------:R-:W-:Y:S01]  /*18b0*/  IMAD.MOV.U32 R31, RZ, RZ, R11 ;  /* 0x000000ffff1f7224 */ /* 0x000fe200078e000b */
[----:B------:R-:W-:Y:S06]  /*18c0*/  BRA `(.L_x_746) ;  /* 0x00000000000c7947 */ /* 0x000fec0003800000 */
.L_x_747:
[----:B------:R-:W-:Y:S01]  /*18d0*/  LOP3.LUT R11, R21, 0x80000, RZ, 0xfc, !PT ;  /* 0x00080000150b7812 */ /* 0x000fe200078efcff */
[----:B------:R-:W-:-:S03]  /*18e0*/  IMAD.MOV.U32 R30, RZ, RZ, R20 ;  /* 0x000000ffff1e7224 */ /* 0x000fc600078e0014 */
[----:B------:R-:W-:-:S07]  /*18f0*/  MOV R31, R11 ;  /* 0x0000000b001f7202 */ /* 0x000fce0000000f00 */
.L_x_746:
[----:B------:R-:W-:Y:S05]  /*1900*/  BSYNC.RECONVERGENT B3 ;  /* 0x0000000000037941 */ /* 0x000fea0003800200 */
.L_x_744:
[----:B------:R-:W-:Y:S02]  /*1910*/  IMAD.MOV.U32 R29, RZ, RZ, 0x0 ;  /* 0x00000000ff1d7424 */ /* 0x000fe400078e00ff */
[----:B------:R-:W-:Y:S02]  /*1920*/  IMAD.MOV.U32 R0, RZ, RZ, R30 ;  /* 0x000000ffff007224 */ /* 0x000fe400078e001e */
[----:B------:R-:W-:Y:S01]  /*1930*/  IMAD.MOV.U32 R11, RZ, RZ, R31 ;  /* 0x000000ffff0b7224 */ /* 0x000fe200078e001f */
[----:B------:R-:W-:Y:S06]  /*1940*/  RET.REL.NODEC R28 `(_Z7forwardPdiiiii) ;  /* 0xffffffe41cac7950 */ /* 0x000fec0003c3ffff */
.L_x_749:
        /* <DEDUP_REMOVED lines=11> */
.L_x_756:


//--------------------- .text._Z8swapRowsPdiiiii  --------------------------
	.section	.text._Z8swapRowsPdiiiii,"ax",@progbits
	.align	128
        .global         _Z8swapRowsPdiiiii
        .type           _Z8swapRowsPdiiiii,@function
        .size           _Z8swapRowsPdiiiii,(.L_x_768 - _Z8swapRowsPdiiiii)
        .other          _Z8swapRowsPdiiiii,@"STO_CUDA_ENTRY STV_DEFAULT"
_Z8swapRowsPdiiiii:
.text._Z8swapRowsPdiiiii:
[----:B------:R-:W-:Y:S01]  /*0000*/  LDC R1, c[0x0][0x37c] ;  /* 0x0000df00ff017b82 */ /* 0x000fe20000000800 */
[----:B------:R-:W0:Y:S01]  /*0010*/  S2R R5, SR_CTAID.X ;  /* 0x0000000000057919 */ /* 0x000e220000002500 */
[----:B------:R-:W1:Y:S01]  /*0020*/  LDCU UR5, c[0x0][0x390] ;  /* 0x00007200ff0577ac */ /* 0x000e620008000800 */
[----:B------:R-:W0:Y:S01]  /*0030*/  S2R R0, SR_TID.X ;  /* 0x0000000000007919 */ /* 0x000e220000002100 */
[----:B------:R-:W1:Y:S01]  /*0040*/  LDCU UR7, c[0x0][0x38c] ;  /* 0x00007180ff0777ac */ /* 0x000e620008000800 */
[----:B------:R-:W0:Y:S01]  /*0050*/  LDCU UR4, c[0x0][0x360] ;  /* 0x00006c00ff0477ac */ /* 0x000e220008000800 */
[----:B------:R-:W2:Y:S01]  /*0060*/  LDCU UR6, c[0x0][0x370] ;  /* 0x00006e00ff0677ac */ /* 0x000ea20008000800 */
[----:B-1----:R-:W-:Y:S01]  /*0070*/  UIADD3 UR5, UPT, UPT, UR5, UR7, URZ ;  /* 0x0000000705057290 */ /* 0x002fe2000fffe0ff */
[----:B0-----:R-:W-:Y:S01]  /*0080*/  IMAD R5, R5, UR4, R0 ;  /* 0x0000000405057c24 */ /* 0x001fe2000f8e0200 */
[----:B--2---:R-:W-:-:S04]  /*0090*/  UIMAD UR4, UR4, UR6, URZ ;  /* 0x00000006040472a4 */ /* 0x004fc8000f8e02ff */
[----:B------:R-:W-:-:S13]  /*00a0*/  ISETP.GE.AND P0, PT, R5, UR5, PT ;  /* 0x0000000505007c0c */ /* 0x000fda000bf06270 */
[----:B------:R-:W-:Y:S05]  /*00b0*/  @P0 EXIT ;  /* 0x000000000000094d */ /* 0x000fea0003800000 */
[----:B------:R-:W0:Y:S01]  /*00c0*/  I2F.U32.RP R4, UR4 ;  /* 0x0000000400047d06 */ /* 0x000e220008209000 */
[----:B------:R-:W-:Y:S01]  /*00d0*/  IADD3 R0, PT, PT, R5, UR4, RZ ;  /* 0x0000000405007c10 */ /* 0x000fe2000fffe0ff */
[----:B------:R-:W1:Y:S01]  /*00e0*/  LDCU UR10, c[0x0][0x388] ;  /* 0x00007100ff0a77ac */ /* 0x000e620008000800 */
[----:B------:R-:W-:Y:S01]  /*00f0*/  IADD3 R9, PT, PT, RZ, -UR4, RZ ;  /* 0x80000004ff097c10 */ /* 0x000fe2000fffe0ff */
[----:B------:R-:W-:Y:S01]  /*0100*/  BSSY.RECONVERGENT B0, `(.L_x_750) ;  /* 0x0000033000007945 */ /* 0x000fe20003800200 */
[C---:B------:R-:W-:Y:S01]  /*0110*/  ISETP.GE.AND P0, PT, R0.reuse, UR5, PT ;  /* 0x0000000500007c0c */ /* 0x040fe2000bf06270 */
[----:B------:R-:W2:Y:S01]  /*0120*/  LDCU.64 UR6, c[0x0][0x358] ;  /* 0x00006b00ff0677ac */ /* 0x000ea20008000a00 */
[----:B------:R-:W-:Y:S02]  /*0130*/  VIMNMX R7, PT, PT, R0, UR5, !PT ;  /* 0x0000000500077c48 */ /* 0x000fe4000ffe0100 */
[----:B------:R-:W-:Y:S02]  /*0140*/  SEL R6, RZ, 0x1, P0 ;  /* 0x00000001ff067807 */ /* 0x000fe40000000000 */
[----:B------:R-:W-:-:S02]  /*0150*/  ISETP.NE.U32.AND P2, PT, RZ, UR4, PT ;  /* 0x00000004ff007c0c */ /* 0x000fc4000bf45070 */
[----:B------:R-:W-:Y:S01]  /*0160*/  IADD3 R7, PT, PT, R7, -R0, -R6 ;  /* 0x8000000007077210 */ /* 0x000fe20007ffe806 */
[----:B0-----:R-:W0:Y:S02]  /*0170*/  MUFU.RCP R4, R4 ;  /* 0x0000000400047308 */ /* 0x001e240000001000 */
[----:B0-----:R-:W-:-:S06]  /*0180*/  IADD3 R2, PT, PT, R4, 0xffffffe, RZ ;  /* 0x0ffffffe04027810 */ /* 0x001fcc0007ffe0ff */
[----:B------:R0:W3:Y:S02]  /*0190*/  F2I.FTZ.U32.TRUNC.NTZ R3, R2 ;  /* 0x0000000200037305 */ /* 0x0000e4000021f000 */
[----:B0-----:R-:W-:Y:S02]  /*01a0*/  HFMA2 R2, -RZ, RZ, 0, 0 ;  /* 0x00000000ff027431 */ /* 0x001fe400000001ff */
[----:B---3--:R-:W-:-:S04]  /*01b0*/  IMAD R9, R9, R3, RZ ;  /* 0x0000000309097224 */ /* 0x008fc800078e02ff */
[----:B------:R-:W-:Y:S02]  /*01c0*/  IMAD.HI.U32 R4, R3, R9, R2 ;  /* 0x0000000903047227 */ /* 0x000fe400078e0002 */
[----:B------:R-:W0:Y:S04]  /*01d0*/  LDC.64 R2, c[0x0][0x380] ;  /* 0x0000e000ff027b82 */ /* 0x000e280000000a00 */
[----:B------:R-:W-:-:S04]  /*01e0*/  IMAD.HI.U32 R9, R4, R7, RZ ;  /* 0x0000000704097227 */ /* 0x000fc800078e00ff */
[----:B------:R-:W3:Y:S01]  /*01f0*/  LDC R4, c[0x0][0x398] ;  /* 0x0000e600ff047b82 */ /* 0x000ee20000000800 */
[----:B------:R-:W-:-:S05]  /*0200*/  IADD3 R0, PT, PT, -R9, RZ, RZ ;  /* 0x000000ff09007210 */ /* 0x000fca0007ffe1ff */
[----:B------:R-:W-:Y:S02]  /*0210*/  IMAD R7, R0, UR4, R7 ;  /* 0x0000000400077c24 */ /* 0x000fe4000f8e0207 */
[----:B------:R-:W4:Y:S03]  /*0220*/  LDC R0, c[0x0][0x394] ;  /* 0x0000e500ff007b82 */ /* 0x000f260000000800 */
[----:B------:R-:W-:-:S13]  /*0230*/  ISETP.GE.U32.AND P0, PT, R7, UR4, PT ;  /* 0x0000000407007c0c */ /* 0x000fda000bf06070 */
[----:B------:R-:W-:Y:S02]  /*0240*/  @P0 IADD3 R7, PT, PT, R7, -UR4, RZ ;  /* 0x8000000407070c10 */ /* 0x000fe4000fffe0ff */
[----:B------:R-:W-:Y:S02]  /*0250*/  @P0 IADD3 R9, PT, PT, R9, 0x1, RZ ;  /* 0x0000000109090810 */ /* 0x000fe40007ffe0ff */
[----:B------:R-:W-:-:S13]  /*0260*/  ISETP.GE.U32.AND P1, PT, R7, UR4, PT ;  /* 0x0000000407007c0c */ /* 0x000fda000bf26070 */
[----:B------:R-:W-:Y:S01]  /*0270*/  @P1 VIADD R9, R9, 0x1 ;  /* 0x0000000109091836 */ /* 0x000fe20000000000 */
[----:B------:R-:W-:-:S04]  /*0280*/  @!P2 LOP3.LUT R9, RZ, UR4, RZ, 0x33, !PT ;  /* 0x00000004ff09ac12 */ /* 0x000fc8000f8e33ff */
[----:B------:R-:W-:-:S04]  /*0290*/  IADD3 R8, PT, PT, R6, R9, RZ ;  /* 0x0000000906087210 */ /* 0x000fc80007ffe0ff */
[C---:B------:R-:W-:Y:S02]  /*02a0*/  LOP3.LUT R6, R8.reuse, 0x3, RZ, 0xc0, !PT ;  /* 0x0000000308067812 */ /* 0x040fe400078ec0ff */
[----:B------:R-:W-:Y:S02]  /*02b0*/  ISETP.GE.U32.AND P1, PT, R8, 0x3, PT ;  /* 0x000000030800780c */ /* 0x000fe40003f26070 */
[----:B------:R-:W-:-:S13]  /*02c0*/  ISETP.NE.AND P0, PT, R6, 0x3, PT ;  /* 0x000000030600780c */ /* 0x000fda0003f05270 */
[----:B01234-:R-:W-:Y:S05]  /*02d0*/  @!P0 BRA `(.L_x_751) ;  /* 0x0000000000548947 */ /* 0x01ffea0003800000 */
[----:B------:R-:W0:Y:S01]  /*02e0*/  LDC R18, c[0x0][0x388] ;  /* 0x0000e200ff127b82 */ /* 0x000e220000000800 */
[----:B------:R-:W0:Y:S01]  /*02f0*/  LDCU UR8, c[0x0][0x398] ;  /* 0x00007300ff0877ac */ /* 0x000e220008000800 */
[----:B------:R-:W-:Y:S01]  /*0300*/  IADD3 R8, PT, PT, R8, 0x1, RZ ;  /* 0x0000000108087810 */ /* 0x000fe20007ffe0ff */
[----:B------:R-:W1:Y:S03]  /*0310*/  LDCU UR9, c[0x0][0x394] ;  /* 0x00007280ff0977ac */ /* 0x000e660008000800 */
[----:B------:R-:W-:Y:S02]  /*0320*/  LOP3.LUT R8, R8, 0x3, RZ, 0xc0, !PT ;  /* 0x0000000308087812 */ /* 0x000fe400078ec0ff */
[----:B------:R-:W2:Y:S02]  /*0330*/  LDC.64 R6, c[0x0][0x380] ;  /* 0x0000e000ff067b82 */ /* 0x000ea40000000a00 */
[----:B------:R-:W-:Y:S01]  /*0340*/  IADD3 R16, PT, PT, -R8, RZ, RZ ;  /* 0x000000ff08107210 */ /* 0x000fe20007ffe1ff */
[----:B0-----:R-:W-:-:S02]  /*0350*/  IMAD R17, R5, R18, UR8 ;  /* 0x0000000805117e24 */ /* 0x001fc4000f8e0212 */
[----:B-1----:R-:W-:-:S07]  /*0360*/  IMAD R19, R5, R18, UR9 ;  /* 0x0000000905137e24 */ /* 0x002fce000f8e0212 */
.L_x_752:
[----:B0-2---:R-:W-:-:S04]  /*0370*/  IMAD.WIDE R12, R17, 0x8, R6 ;  /* 0x00000008110c7825 */ /* 0x005fc800078e0206 */
[----:B------:R-:W-:Y:S01]  /*0380*/  IMAD.WIDE R8, R19, 0x8, R6 ;  /* 0x0000000813087825 */ /* 0x000fe200078e0206 */
[----:B------:R-:W2:Y:S04]  /*0390*/  LDG.E.64 R14, desc[UR6][R12.64] ;  /* 0x000000060c0e7981 */ /* 0x000ea8000c1e1b00 */
[----:B------:R-:W3:Y:S01]  /*03a0*/  LDG.E.64 R10, desc[UR6][R8.64] ;  /* 0x00000006080a7981 */ /* 0x000ee2000c1e1b00 */
[----:B------:R-:W-:Y:S01]  /*03b0*/  IADD3 R16, PT, PT, R16, 0x1, RZ ;  /* 0x0000000110107810 */ /* 0x000fe20007ffe0ff */
[----:B------:R-:W-:Y:S02]  /*03c0*/  VIADD R5, R5, UR4 ;  /* 0x0000000405057c36 */ /* 0x000fe40008000000 */
[----:B------:R-:W-:Y:S01]  /*03d0*/  IMAD R17, R18, UR4, R17 ;  /* 0x0000000412117c24 */ /* 0x000fe2000f8e0211 */
[----:B------:R-:W-:Y:S01]  /*03e0*/  ISETP.NE.AND P0, PT, R16, RZ, PT ;  /* 0x000000ff1000720c */ /* 0x000fe20003f05270 */
[----:B------:R-:W-:Y:S01]  /*03f0*/  IMAD R19, R18, UR4, R19 ;  /* 0x0000000412137c24 */ /* 0x000fe2000f8e0213 */
[----:B--2---:R0:W-:Y:S04]  /*0400*/  STG.E.64 desc[UR6][R8.64], R14 ;  /* 0x0000000e08007986 */ /* 0x0041e8000c101b06 */
[----:B---3--:R0:W-:Y:S07]  /*0410*/  STG.E.64 desc[UR6][R12.64], R10 ;  /* 0x0000000a0c007986 */ /* 0x0081ee000c101b06 */
[----:B------:R-:W-:Y:S05]  /*0420*/  @P0 BRA `(.L_x_752) ;  /* 0xfffffffc00d00947 */ /* 0x000fea000383ffff */
.L_x_751:
[----:B------:R-:W-:Y:S05]  /*0430*/  BSYNC.RECONVERGENT B0 ;  /* 0x0000000000007941 */ /* 0x000fea0003800200 */
.L_x_750:
[----:B------:R-:W-:Y:S05]  /*0440*/  @!P1 EXIT ;  /* 0x000000000000994d */ /* 0x000fea0003800000 */
.L_x_753:
[C---:B-1----:R-:W-:Y:S02]  /*0450*/  IMAD R19, R5.reuse, UR10, R4 ;  /* 0x0000000a05137c24 */ /* 0x042fe4000f8e0204 */
[----:B0-----:R-:W-:Y:S02]  /*0460*/  IMAD R15, R5, UR10, R0 ;  /* 0x0000000a050f7c24 */ /* 0x001fe4000f8e0200 */
[----:B------:R-:W-:-:S04]  /*0470*/  IMAD.WIDE R18, R19, 0x8, R2 ;  /* 0x0000000813127825 */ /* 0x000fc800078e0202 */
[----:B------:R-:W-:Y:S01]  /*0480*/  IMAD.WIDE R14, R15, 0x8, R2 ;  /* 0x000000080f0e7825 */ /* 0x000fe200078e0202 */
[----:B------:R-:W2:Y:S04]  /*0490*/  LDG.E.64 R20, desc[UR6][R18.64] ;  /* 0x0000000612147981 */ /* 0x000ea8000c1e1b00 */
[----:B------:R-:W3:Y:S01]  /*04a0*/  LDG.E.64 R16, desc[UR6][R14.64] ;  /* 0x000000060e107981 */ /* 0x000ee2000c1e1b00 */
[----:B------:R-:W-:-:S05]  /*04b0*/  IADD3 R5, PT, PT, R5, UR4, RZ ;  /* 0x0000000405057c10 */ /* 0x000fca000fffe0ff */
[C---:B------:R-:W-:Y:S02]  /*04c0*/  IMAD R7, R5.reuse, UR10, R4 ;  /* 0x0000000a05077c24 */ /* 0x040fe4000f8e0204 */
[----:B------:R-:W-:Y:S02]  /*04d0*/  IMAD R9, R5, UR10, R0 ;  /* 0x0000000a05097c24 */ /* 0x000fe4000f8e0200 */
[----:B------:R-:W-:-:S04]  /*04e0*/  IMAD.WIDE R6, R7, 0x8, R2 ;  /* 0x0000000807067825 */ /* 0x000fc800078e0202 */
[----:B------:R-:W-:Y:S01]  /*04f0*/  IMAD.WIDE R8, R9, 0x8, R2 ;  /* 0x0000000809087825 */ /* 0x000fe200078e0202 */
[----:B--2---:R0:W-:Y:S04]  /*0500*/  STG.E.64 desc[UR6][R14.64], R20 ;  /* 0x000000140e007986 */ /* 0x0041e8000c101b06 */
[----:B---3--:R1:W-:Y:S04]  /*0510*/  STG.E.64 desc[UR6][R18.64], R16 ;  /* 0x0000001012007986 */ /* 0x0083e8000c101b06 */
        /* <DEDUP_REMOVED lines=9> */
[----:B0-----:R-:W4:Y:S04]  /*05b0*/  LDG.E.64 R20, desc[UR6][R10.64] ;  /* 0x000000060a147981 */ /* 0x001f28000c1e1b00 */
[----:B------:R-:W5:Y:S01]  /*05c0*/  LDG.E.64 R14, desc[UR6][R12.64] ;  /* 0x000000060c0e7981 */ /* 0x000f62000c1e1b00 */
[----:B------:R-:W-:-:S05]  /*05d0*/  IADD3 R5, PT, PT, R5, UR4, RZ ;  /* 0x0000000405057c10 */ /* 0x000fca000fffe0ff */
[C---:B-1----:R-:W-:Y:S02]  /*05e0*/  IMAD R19, R5.reuse, UR10, R4 ;  /* 0x0000000a05137c24 */ /* 0x042fe4000f8e0204 */
[----:B------:R-:W-:Y:S02]  /*05f0*/  IMAD R17, R5, UR10, R0 ;  /* 0x0000000a05117c24 */ /* 0x000fe4000f8e0200 */
[----:B------:R-:W-:-:S04]  /*0600*/  IMAD.WIDE R18, R19, 0x8, R2 ;  /* 0x0000000813127825 */ /* 0x000fc800078e0202 */
[----:B------:R-:W-:Y:S01]  /*0610*/  IMAD.WIDE R16, R17, 0x8, R2 ;  /* 0x0000000811107825 */ /* 0x000fe200078e0202 */
[----:B----4-:R1:W-:Y:S04]  /*0620*/  STG.E.64 desc[UR6][R12.64], R20 ;  /* 0x000000140c007986 */ /* 0x0103e8000c101b06 */
[----:B-----5:R1:W-:Y:S04]  /*0630*/  STG.E.64 desc[UR6][R10.64], R14 ;  /* 0x0000000e0a007986 */ /* 0x0203e8000c101b06 */
[----:B--2---:R-:W2:Y:S04]  /*0640*/  LDG.E.64 R8, desc[UR6][R18.64] ;  /* 0x0000000612087981 */ /* 0x004ea8000c1e1b00 */
[----:B---3--:R-:W3:Y:S01]  /*0650*/  LDG.E.64 R6, desc[UR6][R16.64] ;  /* 0x0000000610067981 */ /* 0x008ee2000c1e1b00 */
[----:B------:R-:W-:-:S04]  /*0660*/  IADD3 R5, PT, PT, R5, UR4, RZ ;  /* 0x0000000405057c10 */ /* 0x000fc8000fffe0ff */
[----:B------:R-:W-:Y:S01]  /*0670*/  ISETP.GE.AND P0, PT, R5, UR5, PT ;  /* 0x0000000505007c0c */ /* 0x000fe2000bf06270 */
[----:B--2---:R1:W-:Y:S04]  /*0680*/  STG.E.64 desc[UR6][R16.64], R8 ;  /* 0x0000000810007986 */ /* 0x0043e8000c101b06 */
[----:B---3--:R1:W-:Y:S08]  /*0690*/  STG.E.64 desc[UR6][R18.64], R6 ;  /* 0x0000000612007986 */ /* 0x0083f0000c101b06 */
[----:B------:R-:W-:Y:S05]  /*06a0*/  @!P0 BRA `(.L_x_753) ;  /* 0xfffffffc00688947 */ /* 0x000fea000383ffff */
[----:B------:R-:W-:Y:S05]  /*06b0*/  EXIT ;  /* 0x000000000000794d */ /* 0x000fea0003800000 */
.L_x_754:
        /* <DEDUP_REMOVED lines=12> */
.L_x_768:


//--------------------- .nv.shared._ZN3cub18CUB_300001_SM_10006detail11EmptyKernelIvEEvv --------------------------
	.section	.nv.shared._ZN3cub18CUB_300001_SM_10006detail11EmptyKernelIvEEvv,"aw",@nobits
	.sectionflags	@""
	.align	16
	.zero		1024


//--------------------- .nv.shared.reserved.0     --------------------------
	.section	.nv.shared.reserved.0,"aw",@nobits
	.weak		__nv_reservedSMEM_offset_0_alias
	.size		__nv_reservedSMEM_offset_0_alias, 0, 64
	.other		__nv_reservedSMEM_offset_0_alias,@"STO_CUDA_RESERVED_SHARED STV_DEFAULT"
__nv_reservedSMEM_offset_0_alias:
	.zero		0
	.zero		64


//--------------------- .nv.global                --------------------------
	.section	.nv.global,"aw",@nobits
.nv.global:
	.type		_ZN34_INTERNAL_7c11edc9_4_k_cu_831e66da6thrust24THRUST_300001_SM_1000_NS12placeholders2_8E,@object
	.size		_ZN34_INTERNAL_7c11edc9_4_k_cu_831e66da6thrust24THRUST_300001_SM_1000_NS12placeholders2_8E,(_ZN34_INTERNAL_7c11edc9_4_k_cu_831e66da4cuda3std3__436_GLOBAL__N__7c11edc9_4_k_cu_831e66da6ignoreE - _ZN34_INTERNAL_7c11edc9_4_k_cu_831e66da6thrust24THRUST_300001_SM_1000_NS12placeholders2_8E)
_ZN34_INTERNAL_7c11edc9_4_k_cu_831e66da6thrust24THRUST_300001_SM_1000_NS12placeholders2_8E:
	.zero		1
	.type		_ZN34_INTERNAL_7c11edc9_4_k_cu_831e66da4cuda3std3__436_GLOBAL__N__7c11edc9_4_k_cu_831e66da6ignoreE,@object
	.size		_ZN34_INTERNAL_7c11edc9_4_k_cu_831e66da4cuda3std3__436_GLOBAL__N__7c11edc9_4_k_cu_831e66da6ignoreE,(_ZN34_INTERNAL_7c11edc9_4_k_cu_831e66da4cuda3std6ranges3__45__cpo4dataE - _ZN34_INTERNAL_7c11edc9_4_k_cu_831e66da4cuda3std3__436_GLOBAL__N__7c11edc9_4_k_cu_831e66da6ignoreE)
_ZN34_INTERNAL_7c11edc9_4_k_cu_831e66da4cuda3std3__436_GLOBAL__N__7c11edc9_4_k_cu_831e66da6ignoreE:
	.zero		1
	.type		_ZN34_INTERNAL_7c11edc9_4_k_cu_831e66da4cuda3std6ranges3__45__cpo4dataE,@object
	.size		_ZN34_INTERNAL_7c11edc9_4_k_cu_831e66da4cuda3std6ranges3__45__cpo4dataE,(_ZN34_INTERNAL_7c11edc9_4_k_cu_831e66da6thrust24THRUST_300001_SM_1000_NS6system3cpp3parE - _ZN34_INTERNAL_7c11edc9_4_k_cu_831e66da4cuda3std6ranges3__45__cpo4dataE)
_ZN34_INTERNAL_7c11edc9_4_k_cu_831e66da4cuda3std6ranges3__45__cpo4dataE:
	.zero		1
	.type		_ZN34_INTERNAL_7c11edc9_4_k_cu_831e66da6thrust24THRUST_300001_SM_1000_NS6system3cpp3parE,@object
	.size		_ZN34_INTERNAL_7c11edc9_4_k_cu_831e66da6thrust24THRUST_300001_SM_1000_NS6system3cpp3parE,(_ZN34_INTERNAL_7c11edc9_4_k_cu_831e66da4cuda3std3__45__cpo5beginE - _ZN34_INTERNAL_7c11edc9_4_k_cu_831e66da6thrust24THRUST_300001_SM_1000_NS6system3cpp3parE)
_ZN34_INTERNAL_7c11edc9_4_k_cu_831e66da6thrust24THRUST_300001_SM_1000_NS6system3cpp3parE:
	.zero		1
	.type		_ZN34_INTERNAL_7c11edc9_4_k_cu_831e66da4cuda3std3__45__cpo5beginE,@object
	.size		_ZN34_INTERNAL_7c11edc9_4_k_cu_831e66da4cuda3std3__45__cpo5beginE,(_ZN34_INTERNAL_7c11edc9_4_k_cu_831e66da4cuda3std6ranges3__45__cpo5beginE - _ZN34_INTERNAL_7c11edc9_4_k_cu_831e66da4cuda3std3__45__cpo5beginE)
_ZN34_INTERNAL_7c11edc9_4_k_cu_831e66da4cuda3std3__45__cpo5beginE:
	.zero		1
	.type		_ZN34_INTERNAL_7c11edc9_4_k_cu_831e66da4cuda3std6ranges3__45__cpo5beginE,@object
	.size		_ZN34_INTERNAL_7c11edc9_4_k_cu_831e66da4cuda3std6ranges3__45__cpo5beginE,(_ZN34_INTERNAL_7c11edc9_4_k_cu_831e66da6thrust24THRUST_300001_SM_1000_NS6deviceE - _ZN34_INTERNAL_7c11edc9_4_k_cu_831e66da4cuda3std6ranges3__45__cpo5beginE)
_ZN34_INTERNAL_7c11edc9_4_k_cu_831e66da4cuda3std6ranges3__45__cpo5beginE:
	.zero		1
	.type		_ZN34_INTERNAL_7c11edc9_4_k_cu_831e66da6thrust24THRUST_300001_SM_1000_NS6deviceE,@object
	.size		_ZN34_INTERNAL_7c11edc9_4_k_cu_831e66da6thrust24THRUST_300001_SM_1000_NS6deviceE,(_ZN34_INTERNAL_7c11edc9_4_k_cu_831e66da4cuda3std3__47nulloptE - _ZN34_INTERNAL_7c11edc9_4_k_cu_831e66da6thrust24THRUST_300001_SM_1000_NS6deviceE)
_ZN34_INTERNAL_7c11edc9_4_k_cu_831e66da6thrust24THRUST_300001_SM_1000_NS6deviceE:
	.zero		1
	.type		_ZN34_INTERNAL_7c11edc9_4_k_cu_831e66da4cuda3std3__47nulloptE,@object
	.size		_ZN34_INTERNAL_7c11edc9_4_k_cu_831e66da4cuda3std3__47nulloptE,(_ZN34_INTERNAL_7c11edc9_4_k_cu_831e66da4cuda3std6ranges3__45__cpo8distanceE - _ZN34_INTERNAL_7c11edc9_4_k_cu_831e66da4cuda3std3__47nulloptE)
_ZN34_INTERNAL_7c11edc9_4_k_cu_831e66da4cuda3std3__47nulloptE:
	.zero		1
	.type		_ZN34_INTERNAL_7c11edc9_4_k_cu_831e66da4cuda3std6ranges3__45__cpo8distanceE,@object
	.size		_ZN34_INTERNAL_7c11edc9_4_k_cu_831e66da4cuda3std6ranges3__45__cpo8distanceE,(_ZN34_INTERNAL_7c11edc9_4_k_cu_831e66da6thrust24THRUST_300001_SM_1000_NS12placeholders2_4E - _ZN34_INTERNAL_7c11edc9_4_k_cu_831e66da4cuda3std6ranges3__45__cpo8distanceE)
_ZN34_INTERNAL_7c11edc9_4_k_cu_831e66da4cuda3std6ranges3__45__cpo8distanceE:
	.zero		1
	.type		_ZN34_INTERNAL_7c11edc9_4_k_cu_831e66da6thrust24THRUST_300001_SM_1000_NS12placeholders2_4E,@object
	.size		_ZN34_INTERNAL_7c11edc9_4_k_cu_831e66da6thrust24THRUST_300001_SM_1000_NS12placeholders2_4E,(_ZN34_INTERNAL_7c11edc9_4_k_cu_831e66da4cuda3std3__45__cpo6rbeginE - _ZN34_INTERNAL_7c11edc9_4_k_cu_831e66da6thrust24THRUST_300001_SM_1000_NS12placeholders2_4E)
_ZN34_INTERNAL_7c11edc9_4_k_cu_831e66da6thrust24THRUST_300001_SM_1000_NS12placeholders2_4E:
	.zero		1
	.type		_ZN34_INTERNAL_7c11edc9_4_k_cu_831e66da4cuda3std3__45__cpo6rbeginE,@object
	.size		_ZN34_INTERNAL_7c11edc9_4_k_cu_831e66da4cuda3std3__45__cpo6rbeginE,(_ZN34_INTERNAL_7c11edc9_4_k_cu_831e66da4cuda3std6ranges3__45__cpo7advanceE - _ZN34_INTERNAL_7c11edc9_4_k_cu_831e66da4cuda3std3__45__cpo6rbeginE)
_ZN34_INTERNAL_7c11edc9_4_k_cu_831e66da4cuda3std3__45__cpo6rbeginE:
	.zero		1
	.type		_ZN34_INTERNAL_7c11edc9_4_k_cu_831e66da4cuda3std6ranges3__45__cpo7advanceE,@object
	.size		_ZN34_INTERNAL_7c11edc9_4_k_cu_831e66da4cuda3std6ranges3__45__cpo7advanceE,(_ZN34_INTERNAL_7c11edc9_4_k_cu_831e66da6thrust24THRUST_300001_SM_1000_NS12placeholders3_10E - _ZN34_INTERNAL_7c11edc9_4_k_cu_831e66da4cuda3std6ranges3__45__cpo7advanceE)
_ZN34_INTERNAL_7c11edc9_4_k_cu_831e66da4cuda3std6ranges3__45__cpo7advanceE:
	.zero		1
	.type		_ZN34_INTERNAL_7c11edc9_4_k_cu_831e66da6thrust24THRUST_300001_SM_1000_NS12placeholders3_10E,@object
	.size		_ZN34_INTERNAL_7c11edc9_4_k_cu_831e66da6thrust24THRUST_300001_SM_1000_NS12placeholders3_10E,(_ZN34_INTERNAL_7c11edc9_4_k_cu_831e66da4cuda3std3__48in_placeE - _ZN34_INTERNAL_7c11edc9_4_k_cu_831e66da6thrust24THRUST_300001_SM_1000_NS12placeholders3_10E)
_ZN34_INTERNAL_7c11edc9_4_k_cu_831e66da6thrust24THRUST_300001_SM_1000_NS12placeholders3_10E:
	.zero		1
	.type		_ZN34_INTERNAL_7c11edc9_4_k_cu_831e66da4cuda3std3__48in_placeE,@object
	.size		_ZN34_INTERNAL_7c11edc9_4_k_cu_831e66da4cuda3std3__48in_placeE,(_ZN34_INTERNAL_7c11edc9_4_k_cu_831e66da4cuda3std6ranges3__45__cpo4sizeE - _ZN34_INTERNAL_7c11edc9_4_k_cu_831e66da4cuda3std3__48in_placeE)
_ZN34_INTERNAL_7c11edc9_4_k_cu_831e66da4cuda3std3__48in_placeE:
	.zero		1
	.type		_ZN34_INTERNAL_7c11edc9_4_k_cu_831e66da4cuda3std6ranges3__45__cpo4sizeE,@object
	.size		_ZN34_INTERNAL_7c11edc9_4_k_cu_831e66da4cuda3std6ranges3__45__cpo4sizeE,(_ZN34_INTERNAL_7c11edc9_4_k_cu_831e66da6thrust24THRUST_300001_SM_1000_NS12placeholders2_2E - _ZN34_INTERNAL_7c11edc9_4_k_cu_831e66da4cuda3std6ranges3__45__cpo4sizeE)
_ZN34_INTERNAL_7c11edc9_4_k_cu_831e66da4cuda3std6ranges3__45__cpo4sizeE:
	.zero		1
	.type		_ZN34_INTERNAL_7c11edc9_4_k_cu_831e66da6thrust24THRUST_300001_SM_1000_NS12placeholders2_2E,@object
	.size		_ZN34_INTERNAL_7c11edc9_4_k_cu_831e66da6thrust24THRUST_300001_SM_1000_NS12placeholders2_2E,(_ZN34_INTERNAL_7c11edc9_4_k_cu_831e66da4cuda3std3__45__cpo6cbeginE - _ZN34_INTERNAL_7c11edc9_4_k_cu_831e66da6thrust24THRUST_300001_SM_1000_NS12placeholders2_2E)
_ZN34_INTERNAL_7c11edc9_4_k_cu_831e66da6thrust24THRUST_300001_SM_1000_NS12placeholders2_2E:
	.zero		1
	.type		_ZN34_INTERNAL_7c11edc9_4_k_cu_831e66da4cuda3std3__45__cpo6cbeginE,@object
	.size		_ZN34_INTERNAL_7c11edc9_4_k_cu_831e66da4cuda3std3__45__cpo6cbeginE,(_ZN34_INTERNAL_7c11edc9_4_k_cu_831e66da4cuda3std6ranges3__45__cpo6cbeginE - _ZN34_INTERNAL_7c11edc9_4_k_cu_831e66da4cuda3std3__45__cpo6cbeginE)
_ZN34_INTERNAL_7c11edc9_4_k_cu_831e66da4cuda3std3__45__cpo6cbeginE:
	.zero		1
	.type		_ZN34_INTERNAL_7c11edc9_4_k_cu_831e66da4cuda3std6ranges3__45__cpo6cbeginE,@object
	.size		_ZN34_INTERNAL_7c11edc9_4_k_cu_831e66da4cuda3std6ranges3__45__cpo6cbeginE,(_ZN34_INTERNAL_7c11edc9_4_k_cu_831e66da6thrust24THRUST_300001_SM_1000_NS12placeholders2_6E - _ZN34_INTERNAL_7c11edc9_4_k_cu_831e66da4cuda3std6ranges3__45__cpo6cbeginE)
_ZN34_INTERNAL_7c11edc9_4_k_cu_831e66da4cuda3std6ranges3__45__cpo6cbeginE:
	.zero		1
	.type		_ZN34_INTERNAL_7c11edc9_4_k_cu_831e66da6thrust24THRUST_300001_SM_1000_NS12placeholders2_6E,@object
	.size		_ZN34_INTERNAL_7c11edc9_4_k_cu_831e66da6thrust24THRUST_300001_SM_1000_NS12placeholders2_6E,(_ZN34_INTERNAL_7c11edc9_4_k_cu_831e66da4cuda3std3__45__cpo7crbeginE - _ZN34_INTERNAL_7c11edc9_4_k_cu_831e66da6thrust24THRUST_300001_SM_1000_NS12placeholders2_6E)
_ZN34_INTERNAL_7c11edc9_4_k_cu_831e66da6thrust24THRUST_300001_SM_1000_NS12placeholders2_6E:
	.zero		1
	.type		_ZN34_INTERNAL_7c11edc9_4_k_cu_831e66da4cuda3std3__45__cpo7crbeginE,@object
	.size		_ZN34_INTERNAL_7c11edc9_4_k_cu_831e66da4cuda3std3__45__cpo7crbeginE,(_ZN34_INTERNAL_7c11edc9_4_k_cu_831e66da4cuda3std6ranges3__45__cpo4nextE - _ZN34_INTERNAL_7c11edc9_4_k_cu_831e66da4cuda3std3__45__cpo7crbeginE)
_ZN34_INTERNAL_7c11edc9_4_k_cu_831e66da4cuda3std3__45__cpo7crbeginE:
	.zero		1
	.type		_ZN34_INTERNAL_7c11edc9_4_k_cu_831e66da4cuda3std6ranges3__45__cpo4nextE,@object
	.size		_ZN34_INTERNAL_7c11edc9_4_k_cu_831e66da4cuda3std6ranges3__45__cpo4nextE,(_ZN34_INTERNAL_7c11edc9_4_k_cu_831e66da4cuda3std6ranges3__45__cpo4swapE - _ZN34_INTERNAL_7c11edc9_4_k_cu_831e66da4cuda3std6ranges3__45__cpo4nextE)
_ZN34_INTERNAL_7c11edc9_4_k_cu_831e66da4cuda3std6ranges3__45__cpo4nextE:
	.zero		1
	.type		_ZN34_INTERNAL_7c11edc9_4_k_cu_831e66da4cuda3std6ranges3__45__cpo4swapE,@object
	.size		_ZN34_INTERNAL_7c11edc9_4_k_cu_831e66da4cuda3std6ranges3__45__cpo4swapE,(_ZN34_INTERNAL_7c11edc9_4_k_cu_831e66da6thrust24THRUST_300001_SM_1000_NS8cuda_cub10par_nosyncE - _ZN34_INTERNAL_7c11edc9_4_k_cu_831e66da4cuda3std6ranges3__45__cpo4swapE)
_ZN34_INTERNAL_7c11edc9_4_k_cu_831e66da4cuda3std6ranges3__45__cpo4swapE:
	.zero		1
	.type		_ZN34_INTERNAL_7c11edc9_4_k_cu_831e66da6thrust24THRUST_300001_SM_1000_NS8cuda_cub10par_nosyncE,@object
	.size		_ZN34_INTERNAL_7c11edc9_4_k_cu_831e66da6thrust24THRUST_300001_SM_1000_NS8cuda_cub10par_nosyncE,(_ZN34_INTERNAL_7c11edc9_4_k_cu_831e66da6thrust24THRUST_300001_SM_1000_NS3seqE - _ZN34_INTERNAL_7c11edc9_4_k_cu_831e66da6thrust24THRUST_300001_SM_1000_NS8cuda_cub10par_nosyncE)
_ZN34_INTERNAL_7c11edc9_4_k_cu_831e66da6thrust24THRUST_300001_SM_1000_NS8cuda_cub10par_nosyncE:
	.zero		1
	.type		_ZN34_INTERNAL_7c11edc9_4_k_cu_831e66da6thrust24THRUST_300001_SM_1000_NS3seqE,@object
	.size		_ZN34_INTERNAL_7c11edc9_4_k_cu_831e66da6thrust24THRUST_300001_SM_1000_NS3seqE,(_ZN34_INTERNAL_7c11edc9_4_k_cu_831e66da4cuda3std3__420unreachable_sentinelE - _ZN34_INTERNAL_7c11edc9_4_k_cu_831e66da6thrust24THRUST_300001_SM_1000_NS3seqE)
_ZN34_INTERNAL_7c11edc9_4_k_cu_831e66da6thrust24THRUST_300001_SM_1000_NS3seqE:
	.zero		1
	.type		_ZN34_INTERNAL_7c11edc9_4_k_cu_831e66da4cuda3std3__420unreachable_sentinelE,@object
	.size		_ZN34_INTERNAL_7c11edc9_4_k_cu_831e66da4cuda3std3__420unreachable_sentinelE,(_ZN34_INTERNAL_7c11edc9_4_k_cu_831e66da4cuda3std6ranges3__45__cpo5ssizeE - _ZN34_INTERNAL_7c11edc9_4_k_cu_831e66da4cuda3std3__420unreachable_sentinelE)
_ZN34_INTERNAL_7c11edc9_4_k_cu_831e66da4cuda3std3__420unreachable_sentinelE:
	.zero		1
	.type		_ZN34_INTERNAL_7c11edc9_4_k_cu_831e66da4cuda3std6ranges3__45__cpo5ssizeE,@object
	.size		_ZN34_INTERNAL_7c11edc9_4_k_cu_831e66da4cuda3std6ranges3__45__cpo5ssizeE,(_ZN34_INTERNAL_7c11edc9_4_k_cu_831e66da6thrust24THRUST_300001_SM_1000_NS12placeholders2_3E - _ZN34_INTERNAL_7c11edc9_4_k_cu_831e66da4cuda3std6ranges3__45__cpo5ssizeE)
_ZN34_INTERNAL_7c11edc9_4_k_cu_831e66da4cuda3std6ranges3__45__cpo5ssizeE:
	.zero		1
	.type		_ZN34_INTERNAL_7c11edc9_4_k_cu_831e66da6thrust24THRUST_300001_SM_1000_NS12placeholders2_3E,@object
	.size		_ZN34_INTERNAL_7c11edc9_4_k_cu_831e66da6thrust24THRUST_300001_SM_1000_NS12placeholders2_3E,(_ZN34_INTERNAL_7c11edc9_4_k_cu_831e66da4cuda3std3__45__cpo4cendE - _ZN34_INTERNAL_7c11edc9_4_k_cu_831e66da6thrust24THRUST_300001_SM_1000_NS12placeholders2_3E)
_ZN34_INTERNAL_7c11edc9_4_k_cu_831e66da6thrust24THRUST_300001_SM_1000_NS12placeholders2_3E:
	.zero		1
	.type		_ZN34_INTERNAL_7c11edc9_4_k_cu_831e66da4cuda3std3__45__cpo4cendE,@object
	.size		_ZN34_INTERNAL_7c11edc9_4_k_cu_831e66da4cuda3std3__45__cpo4cendE,(_ZN34_INTERNAL_7c11edc9_4_k_cu_831e66da4cuda3std6ranges3__45__cpo4cendE - _ZN34_INTERNAL_7c11edc9_4_k_cu_831e66da4cuda3std3__45__cpo4cendE)
_ZN34_INTERNAL_7c11edc9_4_k_cu_831e66da4cuda3std3__45__cpo4cendE:
	.zero		1
	.type		_ZN34_INTERNAL_7c11edc9_4_k_cu_831e66da4cuda3std6ranges3__45__cpo4cendE,@object
	.size		_ZN34_INTERNAL_7c11edc9_4_k_cu_831e66da4cuda3std6ranges3__45__cpo4cendE,(_ZN34_INTERNAL_7c11edc9_4_k_cu_831e66da6thrust24THRUST_300001_SM_1000_NS12placeholders2_7E - _ZN34_INTERNAL_7c11edc9_4_k_cu_831e66da4cuda3std6ranges3__45__cpo4cendE)
_ZN34_INTERNAL_7c11edc9_4_k_cu_831e66da4cuda3std6ranges3__45__cpo4cendE:
	.zero		1
	.type		_ZN34_INTERNAL_7c11edc9_4_k_cu_831e66da6thrust24THRUST_300001_SM_1000_NS12placeholders2_7E,@object
	.size		_ZN34_INTERNAL_7c11edc9_4_k_cu_831e66da6thrust24THRUST_300001_SM_1000_NS12placeholders2_7E,(_ZN34_INTERNAL_7c11edc9_4_k_cu_831e66da4cuda3std3__45__cpo5crendE - _ZN34_INTERNAL_7c11edc9_4_k_cu_831e66da6thrust24THRUST_300001_SM_1000_NS12placeholders2_7E)
_ZN34_INTERNAL_7c11edc9_4_k_cu_831e66da6thrust24THRUST_300001_SM_1000_NS12placeholders2_7E:
	.zero		1
	.type		_ZN34_INTERNAL_7c11edc9_4_k_cu_831e66da4cuda3std3__45__cpo5crendE,@object
	.size		_ZN34_INTERNAL_7c11edc9_4_k_cu_831e66da4cuda3std3__45__cpo5crendE,(_ZN34_INTERNAL_7c11edc9_4_k_cu_831e66da4cuda3std6ranges3__45__cpo4prevE - _ZN34_INTERNAL_7c11edc9_4_k_cu_831e66da4cuda3std3__45__cpo5crendE)
_ZN34_INTERNAL_7c11edc9_4_k_cu_831e66da4cuda3std3__45__cpo5crendE:
	.zero		1
	.type		_ZN34_INTERNAL_7c11edc9_4_k_cu_831e66da4cuda3std6ranges3__45__cpo4prevE,@object
	.size		_ZN34_INTERNAL_7c11edc9_4_k_cu_831e66da4cuda3std6ranges3__45__cpo4prevE,(_ZN34_INTERNAL_7c11edc9_4_k_cu_831e66da4cuda3std6ranges3__45__cpo9iter_moveE - _ZN34_INTERNAL_7c11edc9_4_k_cu_831e66da4cuda3std6ranges3__45__cpo4prevE)
_ZN34_INTERNAL_7c11edc9_4_k_cu_831e66da4cuda3std6ranges3__45__cpo4prevE:
	.zero		1
	.type		_ZN34_INTERNAL_7c11edc9_4_k_cu_831e66da4cuda3std6ranges3__45__cpo9iter_moveE,@object
	.size		_ZN34_INTERNAL_7c11edc9_4_k_cu_831e66da4cuda3std6ranges3__45__cpo9iter_moveE,(_ZN34_INTERNAL_7c11edc9_4_k_cu_831e66da6thrust24THRUST_300001_SM_1000_NS6system6detail10sequential3seqE - _ZN34_INTERNAL_7c11edc9_4_k_cu_831e66da4cuda3std6ranges3__45__cpo9iter_moveE)
_ZN34_INTERNAL_7c11edc9_4_k_cu_831e66da4cuda3std6ranges3__45__cpo9iter_moveE:
	.zero		1
	.type		_ZN34_INTERNAL_7c11edc9_4_k_cu_831e66da6thrust24THRUST_300001_SM_1000_NS6system6detail10sequential3seqE,@object
	.size		_ZN34_INTERNAL_7c11edc9_4_k_cu_831e66da6thrust24THRUST_300001_SM_1000_NS6system6detail10sequential3seqE,(_ZN34_INTERNAL_7c11edc9_4_k_cu_831e66da6thrust24THRUST_300001_SM_1000_NS12placeholders2_9E - _ZN34_INTERNAL_7c11edc9_4_k_cu_831e66da6thrust24THRUST_300001_SM_1000_NS6system6detail10sequential3seqE)
_ZN34_INTERNAL_7c11edc9_4_k_cu_831e66da6thrust24THRUST_300001_SM_1000_NS6system6detail10sequential3seqE:
	.zero		1
	.type		_ZN34_INTERNAL_7c11edc9_4_k_cu_831e66da6thrust24THRUST_300001_SM_1000_NS12placeholders2_9E,@object
	.size		_ZN34_INTERNAL_7c11edc9_4_k_cu_831e66da6thrust24THRUST_300001_SM_1000_NS12placeholders2_9E,(_ZN34_INTERNAL_7c11edc9_4_k_cu_831e66da4cuda3std3__419piecewise_constructE - _ZN34_INTERNAL_7c11edc9_4_k_cu_831e66da6thrust24THRUST_300001_SM_1000_NS12placeholders2_9E)
_ZN34_INTERNAL_7c11edc9_4_k_cu_831e66da6thrust24THRUST_300001_SM_1000_NS12placeholders2_9E:
	.zero		1
	.type		_ZN34_INTERNAL_7c11edc9_4_k_cu_831e66da4cuda3std3__419piecewise_constructE,@object
	.size		_ZN34_INTERNAL_7c11edc9_4_k_cu_831e66da4cuda3std3__419piecewise_constructE,(_ZN34_INTERNAL_7c11edc9_4_k_cu_831e66da4cuda3std6ranges3__45__cpo5cdataE - _ZN34_INTERNAL_7c11edc9_4_k_cu_831e66da4cuda3std3__419piecewise_constructE)
_ZN34_INTERNAL_7c11edc9_4_k_cu_831e66da4cuda3std3__419piecewise_constructE:
	.zero		1
	.type		_ZN34_INTERNAL_7c11edc9_4_k_cu_831e66da4cuda3std6ranges3__45__cpo5cdataE,@object
	.size		_ZN34_INTERNAL_7c11edc9_4_k_cu_831e66da4cuda3std6ranges3__45__cpo5cdataE,(_ZN34_INTERNAL_7c11edc9_4_k_cu_831e66da6thrust24THRUST_300001_SM_1000_NS12placeholders2_1E - _ZN34_INTERNAL_7c11edc9_4_k_cu_831e66da4cuda3std6ranges3__45__cpo5cdataE)
_ZN34_INTERNAL_7c11edc9_4_k_cu_831e66da4cuda3std6ranges3__45__cpo5cdataE:
	.zero		1
	.type		_ZN34_INTERNAL_7c11edc9_4_k_cu_831e66da6thrust24THRUST_300001_SM_1000_NS12placeholders2_1E,@object
	.size		_ZN34_INTERNAL_7c11edc9_4_k_cu_831e66da6thrust24THRUST_300001_SM_1000_NS12placeholders2_1E,(_ZN34_INTERNAL_7c11edc9_4_k_cu_831e66da4cuda3std3__45__cpo3endE - _ZN34_INTERNAL_7c11edc9_4_k_cu_831e66da6thrust24THRUST_300001_SM_1000_NS12placeholders2_1E)
_ZN34_INTERNAL_7c11edc9_4_k_cu_831e66da6thrust24THRUST_300001_SM_1000_NS12placeholders2_1E:
	.zero		1
	.type		_ZN34_INTERNAL_7c11edc9_4_k_cu_831e66da4cuda3std3__45__cpo3endE,@object
	.size		_ZN34_INTERNAL_7c11edc9_4_k_cu_831e66da4cuda3std3__45__cpo3endE,(_ZN34_INTERNAL_7c11edc9_4_k_cu_831e66da4cuda3std6ranges3__45__cpo3endE - _ZN34_INTERNAL_7c11edc9_4_k_cu_831e66da4cuda3std3__45__cpo3endE)
_ZN34_INTERNAL_7c11edc9_4_k_cu_831e66da4cuda3std3__45__cpo3endE:
	.zero		1
	.type		_ZN34_INTERNAL_7c11edc9_4_k_cu_831e66da4cuda3std6ranges3__45__cpo3endE,@object
	.size		_ZN34_INTERNAL_7c11edc9_4_k_cu_831e66da4cuda3std6ranges3__45__cpo3endE,(_ZN34_INTERNAL_7c11edc9_4_k_cu_831e66da6thrust24THRUST_300001_SM_1000_NS12placeholders2_5E - _ZN34_INTERNAL_7c11edc9_4_k_cu_831e66da4cuda3std6ranges3__45__cpo3endE)
_ZN34_INTERNAL_7c11edc9_4_k_cu_831e66da4cuda3std6ranges3__45__cpo3endE:
	.zero		1
	.type		_ZN34_INTERNAL_7c11edc9_4_k_cu_831e66da6thrust24THRUST_300001_SM_1000_NS12placeholders2_5E,@object
	.size		_ZN34_INTERNAL_7c11edc9_4_k_cu_831e66da6thrust24THRUST_300001_SM_1000_NS12placeholders2_5E,(_ZN34_INTERNAL_7c11edc9_4_k_cu_831e66da4cuda3std3__45__cpo4rendE - _ZN34_INTERNAL_7c11edc9_4_k_cu_831e66da6thrust24THRUST_300001_SM_1000_NS12placeholders2_5E)
_ZN34_INTERNAL_7c11edc9_4_k_cu_831e66da6thrust24THRUST_300001_SM_1000_NS12placeholders2_5E:
	.zero		1
	.type		_ZN34_INTERNAL_7c11edc9_4_k_cu_831e66da4cuda3std3__45__cpo4rendE,@object
	.size		_ZN34_INTERNAL_7c11edc9_4_k_cu_831e66da4cuda3std3__45__cpo4rendE,(_ZN34_INTERNAL_7c11edc9_4_k_cu_831e66da4cuda3std6ranges3__45__cpo9iter_swapE - _ZN34_INTERNAL_7c11edc9_4_k_cu_831e66da4cuda3std3__45__cpo4rendE)
_ZN34_INTERNAL_7c11edc9_4_k_cu_831e66da4cuda3std3__45__cpo4rendE:
	.zero		1
	.type		_ZN34_INTERNAL_7c11edc9_4_k_cu_831e66da4cuda3std6ranges3__45__cpo9iter_swapE,@object
	.size		_ZN34_INTERNAL_7c11edc9_4_k_cu_831e66da4cuda3std6ranges3__45__cpo9iter_swapE,(_ZN34_INTERNAL_7c11edc9_4_k_cu_831e66da4cuda3std3__48unexpectE - _ZN34_INTERNAL_7c11edc9_4_k_cu_831e66da4cuda3std6ranges3__45__cpo9iter_swapE)
_ZN34_INTERNAL_7c11edc9_4_k_cu_831e66da4cuda3std6ranges3__45__cpo9iter_swapE:
	.zero		1
	.type		_ZN34_INTERNAL_7c11edc9_4_k_cu_831e66da4cuda3std3__48unexpectE,@object
	.size		_ZN34_INTERNAL_7c11edc9_4_k_cu_831e66da4cuda3std3__48unexpectE,(_ZN34_INTERNAL_7c11edc9_4_k_cu_831e66da6thrust24THRUST_300001_SM_1000_NS8cuda_cub3parE - _ZN34_INTERNAL_7c11edc9_4_k_cu_831e66da4cuda3std3__48unexpectE)
_ZN34_INTERNAL_7c11edc9_4_k_cu_831e66da4cuda3std3__48unexpectE:
	.zero		1
	.type		_ZN34_INTERNAL_7c11edc9_4_k_cu_831e66da6thrust24THRUST_300001_SM_1000_NS8cuda_cub3parE,@object
	.size		_ZN34_INTERNAL_7c11edc9_4_k_cu_831e66da6thrust24THRUST_300001_SM_1000_NS8cuda_cub3parE,(.L_29 - _ZN34_INTERNAL_7c11edc9_4_k_cu_831e66da6thrust24THRUST_300001_SM_1000_NS8cuda_cub3parE)
_ZN34_INTERNAL_7c11edc9_4_k_cu_831e66da6thrust24THRUST_300001_SM_1000_NS8cuda_cub3parE:
	.zero		1
.L_29:


//--------------------- .nv.shared._ZN6thrust24THRUST_300001_SM_1000_NS8cuda_cub4core6detail13_kernel_agentINS1_8__reduce11ReduceAgentIPN4cuda3std3__45tupleIJdlEEESC_SB_lNS1_9__extrema9arg_max_fIdl6AbsMaxEEEEJSC_SC_iSG_EEEvDpT0_ --------------------------
	.section	.nv.shared._ZN6thrust24THRUST_300001_SM_1000_NS8cuda_cub4core6detail13_kernel_agentINS1_8__reduce11ReduceAgentIPN4cuda3std3__45tupleIJdlEEESC_SB_lNS1_9__extrema9arg_max_fIdl6AbsMaxEEEEJSC_SC_iSG_EEEvDpT0_,"aw",@nobits
	.sectionflags	@""
	.align	16
	.zero		1024


//--------------------- .nv.shared._ZN6thrust24THRUST_300001_SM_1000_NS8cuda_cub4core6detail13_kernel_agentINS1_8__reduce10DrainAgentIlEEJN3cub18CUB_300001_SM_10009GridQueueIyEElEEEvDpT0_ --------------------------
	.section	.nv.shared._ZN6thrust24THRUST_300001_SM_1000_NS8cuda_cub4core6detail13_kernel_agentINS1_8__reduce10DrainAgentIlEEJN3cub18CUB_300001_SM_10009GridQueueIyEElEEEvDpT0_,"aw",@nobits
	.sectionflags	@""
	.align	16
	.zero		1024


//--------------------- .nv.shared._ZN6thrust24THRUST_300001_SM_1000_NS8cuda_cub4core6detail13_kernel_agentINS1_8__reduce11ReduceAgentINS0_12zip_iteratorIN4cuda3std3__45tupleIJNS0_10device_ptrIdEENS0_17counting_iteratorIlNS0_11use_defaultESF_SF_EEEEEEEPNSB_IJdlEEESJ_lNS1_9__extrema9arg_max_fIdl6AbsMaxEEEEJSI_SK_lN3cub18CUB_300001_SM_100013GridEvenShareIlEENSR_9GridQueueIyEESO_EEEvDpT0_ --------------------------
	.section	.nv.shared._ZN6thrust24THRUST_300001_SM_1000_NS8cuda_cub4core6detail13_kernel_agentINS1_8__reduce11ReduceAgentINS0_12zip_iteratorIN4cuda3std3__45tupleIJNS0_10device_ptrIdEENS0_17counting_iteratorIlNS0_11use_defaultESF_SF_EEEEEEEPNSB_IJdlEEESJ_lNS1_9__extrema9arg_max_fIdl6AbsMaxEEEEJSI_SK_lN3cub18CUB_300001_SM_100013GridEvenShareIlEENSR_9GridQueueIyEESO_EEEvDpT0_,"aw",@nobits
	.sectionflags	@""
	.align	16
	.zero		1024


//--------------------- .nv.shared._ZN6thrust24THRUST_300001_SM_1000_NS8cuda_cub4core6detail13_kernel_agentINS1_8__reduce11ReduceAgentINS0_12zip_iteratorIN4cuda3std3__45tupleIJNS0_10device_ptrIdEENS0_17counting_iteratorIlNS0_11use_defaultESF_SF_EEEEEEEPNSB_IJdlEEESJ_lNS1_9__extrema9arg_max_fIdl6AbsMaxEEEEJSI_SK_lSO_EEEvDpT0_ --------------------------
	.section	.nv.shared._ZN6thrust24THRUST_300001_SM_1000_NS8cuda_cub4core6detail13_kernel_agentINS1_8__reduce11ReduceAgentINS0_12zip_iteratorIN4cuda3std3__45tupleIJNS0_10device_ptrIdEENS0_17counting_iteratorIlNS0_11use_defaultESF_SF_EEEEEEEPNSB_IJdlEEESJ_lNS1_9__extrema9arg_max_fIdl6AbsMaxEEEEJSI_SK_lSO_EEEvDpT0_,"aw",@nobits
	.sectionflags	@""
	.align	16
	.zero		1024


//--------------------- .nv.shared._ZN6thrust24THRUST_300001_SM_1000_NS8cuda_cub4core6detail13_kernel_agentINS1_8__reduce11ReduceAgentIPN4cuda3std3__45tupleIJdlEEESC_SB_iNS1_9__extrema9arg_max_fIdl6AbsMaxEEEEJSC_SC_iSG_EEEvDpT0_ --------------------------
	.section	.nv.shared._ZN6thrust24THRUST_300001_SM_1000_NS8cuda_cub4core6detail13_kernel_agentINS1_8__reduce11ReduceAgentIPN4cuda3std3__45tupleIJdlEEESC_SB_iNS1_9__extrema9arg_max_fIdl6AbsMaxEEEEJSC_SC_iSG_EEEvDpT0_,"aw",@nobits
	.sectionflags	@""
	.align	16
	.zero		1024


//--------------------- .nv.shared._ZN6thrust24THRUST_300001_SM_1000_NS8cuda_cub4core6detail13_kernel_agentINS1_8__reduce10DrainAgentIiEEJN3cub18CUB_300001_SM_10009GridQueueIjEEiEEEvDpT0_ --------------------------
	.section	.nv.shared._ZN6thrust24THRUST_300001_SM_1000_NS8cuda_cub4core6detail13_kernel_agentINS1_8__reduce10DrainAgentIiEEJN3cub18CUB_300001_SM_10009GridQueueIjEEiEEEvDpT0_,"aw",@nobits
	.sectionflags	@""
	.align	16
	.zero		1024


//--------------------- .nv.shared._ZN6thrust24THRUST_300001_SM_1000_NS8cuda_cub4core6detail13_kernel_agentINS1_8__reduce11ReduceAgentINS0_12zip_iteratorIN4cuda3std3__45tupleIJNS0_10device_ptrIdEENS0_17counting_iteratorIlNS0_11use_defaultESF_SF_EEEEEEEPNSB_IJdlEEESJ_iNS1_9__extrema9arg_max_fIdl6AbsMaxEEEEJSI_SK_iN3cub18CUB_300001_SM_100013GridEvenShareIiEENSR_9GridQueueIjEESO_EEEvDpT0_ --------------------------
	.section	.nv.shared._ZN6thrust24THRUST_300001_SM_1000_NS8cuda_cub4core6detail13_kernel_agentINS1_8__reduce11ReduceAgentINS0_12zip_iteratorIN4cuda3std3__45tupleIJNS0_10device_ptrIdEENS0_17counting_iteratorIlNS0_11use_defaultESF_SF_EEEEEEEPNSB_IJdlEEESJ_iNS1_9__extrema9arg_max_fIdl6AbsMaxEEEEJSI_SK_iN3cub18CUB_300001_SM_100013GridEvenShareIiEENSR_9GridQueueIjEESO_EEEvDpT0_,"aw",@nobits
	.sectionflags	@""
	.align	16
	.zero		1024


//--------------------- .nv.shared._ZN6thrust24THRUST_300001_SM_1000_NS8cuda_cub4core6detail13_kernel_agentINS1_8__reduce11ReduceAgentINS0_12zip_iteratorIN4cuda3std3__45tupleIJNS0_10device_ptrIdEENS0_17counting_iteratorIlNS0_11use_defaultESF_SF_EEEEEEEPNSB_IJdlEEESJ_iNS1_9__extrema9arg_max_fIdl6AbsMaxEEEEJSI_SK_iSO_EEEvDpT0_ --------------------------
	.section	.nv.shared._ZN6thrust24THRUST_300001_SM_1000_NS8cuda_cub4core6detail13_kernel_agentINS1_8__reduce11ReduceAgentINS0_12zip_iteratorIN4cuda3std3__45tupleIJNS0_10device_ptrIdEENS0_17counting_iteratorIlNS0_11use_defaultESF_SF_EEEEEEEPNSB_IJdlEEESJ_iNS1_9__extrema9arg_max_fIdl6AbsMaxEEEEJSI_SK_iSO_EEEvDpT0_,"aw",@nobits
	.sectionflags	@""
	.align	16
	.zero		1024


//--------------------- .nv.shared._Z4backPdiiiii --------------------------
	.section	.nv.shared._Z4backPdiiiii,"aw",@nobits
	.sectionflags	@""
	.align	16
	.zero		1024


//--------------------- .nv.shared._Z7forwardPdiiiii --------------------------
	.section	.nv.shared._Z7forwardPdiiiii,"aw",@nobits
	.sectionflags	@""
	.align	16
	.zero		1024


//--------------------- .nv.shared._Z8swapRowsPdiiiii --------------------------
	.section	.nv.shared._Z8swapRowsPdiiiii,"aw",@nobits
	.sectionflags	@""
	.align	16
	.zero		1024


//--------------------- .nv.constant0._ZN3cub18CUB_300001_SM_10006detail11EmptyKernelIvEEvv --------------------------
	.section	.nv.constant0._ZN3cub18CUB_300001_SM_10006detail11EmptyKernelIvEEvv,"a",@progbits
	.sectionflags	@""
	.align	4
.nv.constant0._ZN3cub18CUB_300001_SM_10006detail11EmptyKernelIvEEvv:
	.zero		896


//--------------------- .nv.constant0._ZN6thrust24THRUST_300001_SM_1000_NS8cuda_cub4core6detail13_kernel_agentINS1_8__reduce11ReduceAgentIPN4cuda3std3__45tupleIJdlEEESC_SB_lNS1_9__extrema9arg_max_fIdl6AbsMaxEEEEJSC_SC_iSG_EEEvDpT0_ --------------------------
	.section	.nv.constant0._ZN6thrust24THRUST_300001_SM_1000_NS8cuda_cub4core6detail13_kernel_agentINS1_8__reduce11ReduceAgentIPN4cuda3std3__45tupleIJdlEEESC_SB_lNS1_9__extrema9arg_max_fIdl6AbsMaxEEEEJSC_SC_iSG_EEEvDpT0_,"a",@progbits
	.sectionflags	@""
	.align	4
.nv.constant0._ZN6thrust24THRUST_300001_SM_1000_NS8cuda_cub4core6detail13_kernel_agentINS1_8__reduce11ReduceAgentIPN4cuda3std3__45tupleIJdlEEESC_SB_lNS1_9__extrema9arg_max_fIdl6AbsMaxEEEEJSC_SC_iSG_EEEvDpT0_:
	.zero		917


//--------------------- .nv.constant0._ZN6thrust24THRUST_300001_SM_1000_NS8cuda_cub4core6detail13_kernel_agentINS1_8__reduce10DrainAgentIlEEJN3cub18CUB_300001_SM_10009GridQueueIyEElEEEvDpT0_ --------------------------
	.section	.nv.constant0._ZN6thrust24THRUST_300001_SM_1000_NS8cuda_cub4core6detail13_kernel_agentINS1_8__reduce10DrainAgentIlEEJN3cub18CUB_300001_SM_10009GridQueueIyEElEEEvDpT0_,"a",@progbits
	.sectionflags	@""
	.align	4
.nv.constant0._ZN6thrust24THRUST_300001_SM_1000_NS8cuda_cub4core6detail13_kernel_agentINS1_8__reduce10DrainAgentIlEEJN3cub18CUB_300001_SM_10009GridQueueIyEElEEEvDpT0_:
	.zero		912


//--------------------- .nv.constant0._ZN6thrust24THRUST_300001_SM_1000_NS8cuda_cub4core6detail13_kernel_agentINS1_8__reduce11ReduceAgentINS0_12zip_iteratorIN4cuda3std3__45tupleIJNS0_10device_ptrIdEENS0_17counting_iteratorIlNS0_11use_defaultESF_SF_EEEEEEEPNSB_IJdlEEESJ_lNS1_9__extrema9arg_max_fIdl6AbsMaxEEEEJSI_SK_lN3cub18CUB_300001_SM_100013GridEvenShareIlEENSR_9GridQueueIyEESO_EEEvDpT0_ --------------------------
	.section	.nv.constant0._ZN6thrust24THRUST_300001_SM_1000_NS8cuda_cub4core6detail13_kernel_agentINS1_8__reduce11ReduceAgentINS0_12zip_iteratorIN4cuda3std3__45tupleIJNS0_10device_ptrIdEENS0_17counting_iteratorIlNS0_11use_defaultESF_SF_EEEEEEEPNSB_IJdlEEESJ_lNS1_9__extrema9arg_max_fIdl6AbsMaxEEEEJSI_SK_lN3cub18CUB_300001_SM_100013GridEvenShareIlEENSR_9GridQueueIyEESO_EEEvDpT0_,"a",@progbits
	.sectionflags	@""
	.align	4
.nv.constant0._ZN6thrust24THRUST_300001_SM_1000_NS8cuda_cub4core6detail13_kernel_agentINS1_8__reduce11ReduceAgentINS0_12zip_iteratorIN4cuda3std3__45tupleIJNS0_10device_ptrIdEENS0_17counting_iteratorIlNS0_11use_defaultESF_SF_EEEEEEEPNSB_IJdlEEESJ_lNS1_9__extrema9arg_max_fIdl6AbsMaxEEEEJSI_SK_lN3cub18CUB_300001_SM_100013GridEvenShareIlEENSR_9GridQueueIyEESO_EEEvDpT0_:
	.zero		1009


//--------------------- .nv.constant0._ZN6thrust24THRUST_300001_SM_1000_NS8cuda_cub4core6detail13_kernel_agentINS1_8__reduce11ReduceAgentINS0_12zip_iteratorIN4cuda3std3__45tupleIJNS0_10device_ptrIdEENS0_17counting_iteratorIlNS0_11use_defaultESF_SF_EEEEEEEPNSB_IJdlEEESJ_lNS1_9__extrema9arg_max_fIdl6AbsMaxEEEEJSI_SK_lSO_EEEvDpT0_ --------------------------
	.section	.nv.constant0._ZN6thrust24THRUST_300001_SM_1000_NS8cuda_cub4core6detail13_kernel_agentINS1_8__reduce11ReduceAgentINS0_12zip_iteratorIN4cuda3std3__45tupleIJNS0_10device_ptrIdEENS0_17counting_iteratorIlNS0_11use_defaultESF_SF_EEEEEEEPNSB_IJdlEEESJ_lNS1_9__extrema9arg_max_fIdl6AbsMaxEEEEJSI_SK_lSO_EEEvDpT0_,"a",@progbits
	.sectionflags	@""
	.align	4
.nv.constant0._ZN6thrust24THRUST_300001_SM_1000_NS8cuda_cub4core6detail13_kernel_agentINS1_8__reduce11ReduceAgentINS0_12zip_iteratorIN4cuda3std3__45tupleIJNS0_10device_ptrIdEENS0_17counting_iteratorIlNS0_11use_defaultESF_SF_EEEEEEEPNSB_IJdlEEESJ_lNS1_9__extrema9arg_max_fIdl6AbsMaxEEEEJSI_SK_lSO_EEEvDpT0_:
	.zero		929


//--------------------- .nv.constant0._ZN6thrust24THRUST_300001_SM_1000_NS8cuda_cub4core6detail13_kernel_agentINS1_8__reduce11ReduceAgentIPN4cuda3std3__45tupleIJdlEEESC_SB_iNS1_9__extrema9arg_max_fIdl6AbsMaxEEEEJSC_SC_iSG_EEEvDpT0_ --------------------------
	.section	.nv.constant0._ZN6thrust24THRUST_300001_SM_1000_NS8cuda_cub4core6detail13_kernel_agentINS1_8__reduce11ReduceAgentIPN4cuda3std3__45tupleIJdlEEESC_SB_iNS1_9__extrema9arg_max_fIdl6AbsMaxEEEEJSC_SC_iSG_EEEvDpT0_,"a",@progbits
	.sectionflags	@""
	.align	4
.nv.constant0._ZN6thrust24THRUST_300001_SM_1000_NS8cuda_cub4core6detail13_kernel_agentINS1_8__reduce11ReduceAgentIPN4cuda3std3__45tupleIJdlEEESC_SB_iNS1_9__extrema9arg_max_fIdl6AbsMaxEEEEJSC_SC_iSG_EEEvDpT0_:
	.zero		917


//--------------------- .nv.constant0._ZN6thrust24THRUST_300001_SM_1000_NS8cuda_cub4core6detail13_kernel_agentINS1_8__reduce10DrainAgentIiEEJN3cub18CUB_300001_SM_10009GridQueueIjEEiEEEvDpT0_ --------------------------
	.section	.nv.constant0._ZN6thrust24THRUST_300001_SM_1000_NS8cuda_cub4core6detail13_kernel_agentINS1_8__reduce10DrainAgentIiEEJN3cub18CUB_300001_SM_10009GridQueueIjEEiEEEvDpT0_,"a",@progbits
	.sectionflags	@""
	.align	4
.nv.constant0._ZN6thrust24THRUST_300001_SM_1000_NS8cuda_cub4core6detail13_kernel_agentINS1_8__reduce10DrainAgentIiEEJN3cub18CUB_300001_SM_10009GridQueueIjEEiEEEvDpT0_:
	.zero		908


//--------------------- .nv.constant0._ZN6thrust24THRUST_300001_SM_1000_NS8cuda_cub4core6detail13_kernel_agentINS1_8__reduce11ReduceAgentINS0_12zip_iteratorIN4cuda3std3__45tupleIJNS0_10device_ptrIdEENS0_17counting_iteratorIlNS0_11use_defaultESF_SF_EEEEEEEPNSB_IJdlEEESJ_iNS1_9__extrema9arg_max_fIdl6AbsMaxEEEEJSI_SK_iN3cub18CUB_300001_SM_100013GridEvenShareIiEENSR_9GridQueueIjEESO_EEEvDpT0_ --------------------------
	.section	.nv.constant0._ZN6thrust24THRUST_300001_SM_1000_NS8cuda_cub4core6detail13_kernel_agentINS1_8__reduce11ReduceAgentINS0_12zip_iteratorIN4cuda3std3__45tupleIJNS0_10device_ptrIdEENS0_17counting_iteratorIlNS0_11use_defaultESF_SF_EEEEEEEPNSB_IJdlEEESJ_iNS1_9__extrema9arg_max_fIdl6AbsMaxEEEEJSI_SK_iN3cub18CUB_300001_SM_100013GridEvenShareIiEENSR_9GridQueueIjEESO_EEEvDpT0_,"a",@progbits
	.sectionflags	@""
	.align	4
.nv.constant0._ZN6thrust24THRUST_300001_SM_1000_NS8cuda_cub4core6detail13_kernel_agentINS1_8__reduce11ReduceAgentINS0_12zip_iteratorIN4cuda3std3__45tupleIJNS0_10device_ptrIdEENS0_17counting_iteratorIlNS0_11use_defaultESF_SF_EEEEEEEPNSB_IJdlEEESJ_iNS1_9__extrema9arg_max_fIdl6AbsMaxEEEEJSI_SK_iN3cub18CUB_300001_SM_100013GridEvenShareIiEENSR_9GridQueueIjEESO_EEEvDpT0_:
	.zero		977


//--------------------- .nv.constant0._ZN6thrust24THRUST_300001_SM_1000_NS8cuda_cub4core6detail13_kernel_agentINS1_8__reduce11ReduceAgentINS0_12zip_iteratorIN4cuda3std3__45tupleIJNS0_10device_ptrIdEENS0_17counting_iteratorIlNS0_11use_defaultESF_SF_EEEEEEEPNSB_IJdlEEESJ_iNS1_9__extrema9arg_max_fIdl6AbsMaxEEEEJSI_SK_iSO_EEEvDpT0_ --------------------------
	.section	.nv.constant0._ZN6thrust24THRUST_300001_SM_1000_NS8cuda_cub4core6detail13_kernel_agentINS1_8__reduce11ReduceAgentINS0_12zip_iteratorIN4cuda3std3__45tupleIJNS0_10device_ptrIdEENS0_17counting_iteratorIlNS0_11use_defaultESF_SF_EEEEEEEPNSB_IJdlEEESJ_iNS1_9__extrema9arg_max_fIdl6AbsMaxEEEEJSI_SK_iSO_EEEvDpT0_,"a",@progbits
	.sectionflags	@""
	.align	4
.nv.constant0._ZN6thrust24THRUST_300001_SM_1000_NS8cuda_cub4core6detail13_kernel_agentINS1_8__reduce11ReduceAgentINS0_12zip_iteratorIN4cuda3std3__45tupleIJNS0_10device_ptrIdEENS0_17counting_iteratorIlNS0_11use_defaultESF_SF_EEEEEEEPNSB_IJdlEEESJ_iNS1_9__extrema9arg_max_fIdl6AbsMaxEEEEJSI_SK_iSO_EEEvDpT0_:
	.zero		925


//--------------------- .nv.constant0._Z4backPdiiiii --------------------------
	.section	.nv.constant0._Z4backPdiiiii,"a",@progbits
	.sectionflags	@""
	.align	4
.nv.constant0._Z4backPdiiiii:
	.zero		924


//--------------------- .nv.constant0._Z7forwardPdiiiii --------------------------
	.section	.nv.constant0._Z7forwardPdiiiii,"a",@progbits
	.sectionflags	@""
	.align	4
.nv.constant0._Z7forwardPdiiiii:
	.zero		924


//--------------------- .nv.constant0._Z8swapRowsPdiiiii --------------------------
	.section	.nv.constant0._Z8swapRowsPdiiiii,"a",@progbits
	.sectionflags	@""
	.align	4
.nv.constant0._Z8swapRowsPdiiiii:
	.zero		924


//--------------------- SYMBOLS --------------------------

	.type		.nv.reservedSmem.offset0,@object
	.size		.nv.reservedSmem.offset0,0x4
	.type		.nv.reservedSmem.cap,@object
	.size		.nv.reservedSmem.cap,0x4
